	.target	sm_100a

	.elftype	@"ET_EXEC"


//--------------------- .note.nv.tkinfo           --------------------------
	.section	.note.nv.tkinfo,"",@"SHT_NOTE"
	.sectionflags	@"SHF_NOTE_NV_TKINFO"
	.tkinfo
        /*0018*/ 	.word	0x00000002
        /*0030*/ 	.string	""
        /*0030*/ 	.string	"ptxas"
        /*0030*/ 	.string	"Cuda compilation tools, release 13.0, V13.0.88"
        /*0030*/ 	.string	"Build cuda_13.0.r13.0/compiler.36424714_0"
        /*0030*/ 	.string	"-arch sm_100a -m 64 "



//--------------------- .note.nv.cuinfo           --------------------------
	.section	.note.nv.cuinfo,"",@"SHT_NOTE"
	.sectionflags	@"SHF_NOTE_NV_CUINFO"
        /*0018*/ 	.short	0x0002
        /*001a*/ 	.short	0x0064
        /*001c*/ 	.short	0x0082
	.zero		2


//--------------------- .nv.info                  --------------------------
	.section	.nv.info,"",@"SHT_CUDA_INFO"
	.align	4


	//----- nvinfo : EIATTR_REGCOUNT
	.align		4
        /*0000*/ 	.byte	0x04, 0x2f
        /*0002*/ 	.short	(.L_12 - .L_11)
	.align		4
.L_11:
        /*0004*/ 	.word	index@(_ZN7cutlass13device_kernelIN5flash22FlashAttnBwdPreprocessIN4cute5tupleIJNS3_1CILi64EEENS5_ILi96EEEEEENS_6half_tEfNS_4arch4Sm90ELb1ELb1EEEEEvNT_6ParamsE)
        /*0008*/ 	.word	0x00000031


	//----- nvinfo : EIATTR_FRAME_SIZE
	.align		4
.L_12:
        /*000c*/ 	.byte	0x04, 0x11
        /*000e*/ 	.short	(.L_14 - .L_13)
	.align		4
.L_13:
        /*0010*/ 	.word	index@(_ZN7cutlass13device_kernelIN5flash22FlashAttnBwdPreprocessIN4cute5tupleIJNS3_1CILi64EEENS5_ILi96EEEEEENS_6half_tEfNS_4arch4Sm90ELb1ELb1EEEEEvNT_6ParamsE)
        /*0014*/ 	.word	0x00000000


	//----- nvinfo : EIATTR_REGCOUNT
	.align		4
.L_14:
        /*0018*/ 	.byte	0x04, 0x2f
        /*001a*/ 	.short	(.L_16 - .L_15)
	.align		4
.L_15:
        /*001c*/ 	.word	index@(_ZN7cutlass13device_kernelIN5flash11enable_sm90INS1_16FlashAttnBwdSm90INS1_25CollectiveMainloopBwdSm90ILi2ELi2ELi2EN4cute5tupleIJNS5_1CILi1EEES8_S8_EEENS6_IJNS7_ILi64EEENS7_ILi128EEENS7_ILi96EEEEEENS_6half_tEfNS_4arch4Sm90ELb1ELb0ELb0ELb1ELb1ELb1ELb0ELb0ELi2ELi1ELi2ELi1ELb1EEENS1_24CollectiveEpilogueBwdGQAISD_fSG_Li256ELb1ELb1EEENS1_25SingleTileBwdLPTSchedulerILb1ELi128ELb1EEEEEEEEEvNT_6ParamsE)
        /*0020*/ 	.word	0x00000004


	//----- nvinfo : EIATTR_FRAME_SIZE
	.align		4
.L_16:
        /*0024*/ 	.byte	0x04, 0x11
        /*0026*/ 	.short	(.L_18 - .L_17)
	.align		4
.L_17:
        /*0028*/ 	.word	index@(_ZN7cutlass13device_kernelIN5flash11enable_sm90INS1_16FlashAttnBwdSm90INS1_25CollectiveMainloopBwdSm90ILi2ELi2ELi2EN4cute5tupleIJNS5_1CILi1EEES8_S8_EEENS6_IJNS7_ILi64EEENS7_ILi128EEENS7_ILi96EEEEEENS_6half_tEfNS_4arch4Sm90ELb1ELb0ELb0ELb1ELb1ELb1ELb0ELb0ELi2ELi1ELi2ELi1ELb1EEENS1_24CollectiveEpilogueBwdGQAISD_fSG_Li256ELb1ELb1EEENS1_25SingleTileBwdLPTSchedulerILb1ELi128ELb1EEEEEEEEEvNT_6ParamsE)
        /*002c*/ 	.word	0x00000000


	//----- nvinfo : EIATTR_REGCOUNT
	.align		4
.L_18:
        /*0030*/ 	.byte	0x04, 0x2f
        /*0032*/ 	.short	(.L_20 - .L_19)
	.align		4
.L_19:
        /*0034*/ 	.word	index@(_ZN7cutlass13device_kernelIN5flash32FlashAttnBwdPostprocessConvertdQIN4cute5tupleIJNS3_1CILi64EEENS5_ILi96EEEEEENS_6half_tEfNS_4arch4Sm90ELi256ENS3_8TiledMMAINS3_8MMA_AtomIJNS3_4SM904GMMA25MMA_64x16x16_F32F16F16_SSILNSF_5MajorE0ELSH_1ELNSF_7ScaleInE1ELSI_1EEEEEENS3_6LayoutINS4_IJNS5_ILi1EEENS5_ILi2EEESM_EEENS4_IJNS5_ILi0EEESM_SP_EEEEENS4_IJNS3_10UnderscoreESS_SS_EEEEELb0EEEEEvNT_6ParamsE)
        /*0038*/ 	.word	0x0000002d


	//----- nvinfo : EIATTR_FRAME_SIZE
	.align		4
.L_20:
        /*003c*/ 	.byte	0x04, 0x11
        /*003e*/ 	.short	(.L_22 - .L_21)
	.align		4
.L_21:
        /*0040*/ 	.word	index@(_ZN7cutlass13device_kernelIN5flash32FlashAttnBwdPostprocessConvertdQIN4cute5tupleIJNS3_1CILi64EEENS5_ILi96EEEEEENS_6half_tEfNS_4arch4Sm90ELi256ENS3_8TiledMMAINS3_8MMA_AtomIJNS3_4SM904GMMA25MMA_64x16x16_F32F16F16_SSILNSF_5MajorE0ELSH_1ELNSF_7ScaleInE1ELSI_1EEEEEENS3_6LayoutINS4_IJNS5_ILi1EEENS5_ILi2EEESM_EEENS4_IJNS5_ILi0EEESM_SP_EEEEENS4_IJNS3_10UnderscoreESS_SS_EEEEELb0EEEEEvNT_6ParamsE)
        /*0044*/ 	.word	0x00000000


	//----- nvinfo : EIATTR_REGCOUNT
	.align		4
.L_22:
        /*0048*/ 	.byte	0x04, 0x2f
        /*004a*/ 	.short	(.L_24 - .L_23)
	.align		4
.L_23:
        /*004c*/ 	.word	index@(_ZN7cutlass13device_kernelIN5flash32FlashAttnBwdPostprocessConvertdQIN4cute5tupleIJNS3_1CILi128EEENS5_ILi96EEEEEENS_6half_tEfNS_4arch4Sm90ELi256ENS3_8TiledMMAINS3_8MMA_AtomIJNS3_4SM904GMMA25MMA_64x96x16_F32F16F16_RSILNSF_5MajorE0ELSH_1ELNSF_7ScaleInE1ELSI_1EEEEEENS3_6LayoutINS4_IJNS5_ILi2EEENS5_ILi1EEESN_EEENS4_IJSN_NS5_ILi0EEESP_EEEEENS4_IJNS3_10UnderscoreESS_SS_EEEEELb0EEEEEvNT_6ParamsE)
        /*0050*/ 	.word	0x00000044


	//----- nvinfo : EIATTR_FRAME_SIZE
	.align		4
.L_24:
        /*0054*/ 	.byte	0x04, 0x11
        /*0056*/ 	.short	(.L_26 - .L_25)
	.align		4
.L_25:
        /*0058*/ 	.word	index@(_ZN7cutlass13device_kernelIN5flash32FlashAttnBwdPostprocessConvertdQIN4cute5tupleIJNS3_1CILi128EEENS5_ILi96EEEEEENS_6half_tEfNS_4arch4Sm90ELi256ENS3_8TiledMMAINS3_8MMA_AtomIJNS3_4SM904GMMA25MMA_64x96x16_F32F16F16_RSILNSF_5MajorE0ELSH_1ELNSF_7ScaleInE1ELSI_1EEEEEENS3_6LayoutINS4_IJNS5_ILi2EEENS5_ILi1EEESN_EEENS4_IJSN_NS5_ILi0EEESP_EEEEENS4_IJNS3_10UnderscoreESS_SS_EEEEELb0EEEEEvNT_6ParamsE)
        /*005c*/ 	.word	0x00000000


	//----- nvinfo : EIATTR_REGCOUNT
	.align		4
.L_26:
        /*0060*/ 	.byte	0x04, 0x2f
        /*0062*/ 	.short	(.L_28 - .L_27)
	.align		4
.L_27:
        /*0064*/ 	.word	index@(_ZN7cutlass13device_kernelIN5flash11enable_sm90INS1_16FlashAttnBwdSm90INS1_25CollectiveMainloopBwdSm90ILi2ELi2ELi2EN4cute5tupleIJNS5_1CILi1EEES8_S8_EEENS6_IJNS7_ILi64EEENS7_ILi128EEENS7_ILi96EEEEEENS_6half_tEfNS_4arch4Sm90ELb1ELb0ELb0ELb1ELb0ELb1ELb0ELb0ELi2ELi1ELi2ELi1ELb1EEENS1_24CollectiveEpilogueBwdGQAISD_fSG_Li256ELb1ELb0EEENS1_25SingleTileBwdLPTSchedulerILb1ELi128ELb0EEEEEEEEEvNT_6ParamsE)
        /*0068*/ 	.word	0x00000004


	//----- nvinfo : EIATTR_FRAME_SIZE
	.align		4
.L_28:
        /*006c*/ 	.byte	0x04, 0x11
        /*006e*/ 	.short	(.L_30 - .L_29)
	.align		4
.L_29:
        /*0070*/ 	.word	index@(_ZN7cutlass13device_kernelIN5flash11enable_sm90INS1_16FlashAttnBwdSm90INS1_25CollectiveMainloopBwdSm90ILi2ELi2ELi2EN4cute5tupleIJNS5_1CILi1EEES8_S8_EEENS6_IJNS7_ILi64EEENS7_ILi128EEENS7_ILi96EEEEEENS_6half_tEfNS_4arch4Sm90ELb1ELb0ELb0ELb1ELb0ELb1ELb0ELb0ELi2ELi1ELi2ELi1ELb1EEENS1_24CollectiveEpilogueBwdGQAISD_fSG_Li256ELb1ELb0EEENS1_25SingleTileBwdLPTSchedulerILb1ELi128ELb0EEEEEEEEEvNT_6ParamsE)
        /*0074*/ 	.word	0x00000000


	//----- nvinfo : EIATTR_REGCOUNT
	.align		4
.L_30:
        /*0078*/ 	.byte	0x04, 0x2f
        /*007a*/ 	.short	(.L_32 - .L_31)
	.align		4
.L_31:
        /*007c*/ 	.word	index@(_ZN7cutlass13device_kernelIN5flash11enable_sm90INS1_16FlashAttnBwdSm90INS1_25CollectiveMainloopBwdSm90ILi2ELi2ELi2EN4cute5tupleIJNS5_1CILi1EEES8_S8_EEENS6_IJNS7_ILi64EEENS7_ILi128EEENS7_ILi96EEEEEENS_6half_tEfNS_4arch4Sm90ELb1ELb0ELb0ELb1ELb1ELb1ELb0ELb0ELi2ELi1ELi2ELi1ELb1EEENS1_21CollectiveEpilogueBwdISD_SE_SG_Li256ELb1ELb0ELi1EEENS1_25SingleTileBwdLPTSchedulerILb1ELi128ELb1EEEEEEEEEvNT_6ParamsE)
        /*0080*/ 	.word	0x00000004


	//----- nvinfo : EIATTR_FRAME_SIZE
	.align		4
.L_32:
        /*0084*/ 	.byte	0x04, 0x11
        /*0086*/ 	.short	(.L_34 - .L_33)
	.align		4
.L_33:
        /*0088*/ 	.word	index@(_ZN7cutlass13device_kernelIN5flash11enable_sm90INS1_16FlashAttnBwdSm90INS1_25CollectiveMainloopBwdSm90ILi2ELi2ELi2EN4cute5tupleIJNS5_1CILi1EEES8_S8_EEENS6_IJNS7_ILi64EEENS7_ILi128EEENS7_ILi96EEEEEENS_6half_tEfNS_4arch4Sm90ELb1ELb0ELb0ELb1ELb1ELb1ELb0ELb0ELi2ELi1ELi2ELi1ELb1EEENS1_21CollectiveEpilogueBwdISD_SE_SG_Li256ELb1ELb0ELi1EEENS1_25SingleTileBwdLPTSchedulerILb1ELi128ELb1EEEEEEEEEvNT_6ParamsE)
        /*008c*/ 	.word	0x00000000


	//----- nvinfo : EIATTR_REGCOUNT
	.align		4
.L_34:
        /*0090*/ 	.byte	0x04, 0x2f
        /*0092*/ 	.short	(.L_36 - .L_35)
	.align		4
.L_35:
        /*0094*/ 	.word	index@(_ZN7cutlass13device_kernelIN5flash11enable_sm90INS1_16FlashAttnBwdSm90INS1_25CollectiveMainloopBwdSm90ILi2ELi2ELi2EN4cute5tupleIJNS5_1CILi1EEES8_S8_EEENS6_IJNS7_ILi64EEENS7_ILi128EEENS7_ILi96EEEEEENS_6half_tEfNS_4arch4Sm90ELb1ELb0ELb0ELb1ELb0ELb1ELb0ELb0ELi2ELi1ELi2ELi1ELb1EEENS1_21CollectiveEpilogueBwdISD_SE_SG_Li256ELb1ELb0ELi1EEENS1_25SingleTileBwdLPTSchedulerILb1ELi128ELb0EEEEEEEEEvNT_6ParamsE)
        /*0098*/ 	.word	0x00000004


	//----- nvinfo : EIATTR_FRAME_SIZE
	.align		4
.L_36:
        /*009c*/ 	.byte	0x04, 0x11
        /*009e*/ 	.short	(.L_38 - .L_37)
	.align		4
.L_37:
        /*00a0*/ 	.word	index@(_ZN7cutlass13device_kernelIN5flash11enable_sm90INS1_16FlashAttnBwdSm90INS1_25CollectiveMainloopBwdSm90ILi2ELi2ELi2EN4cute5tupleIJNS5_1CILi1EEES8_S8_EEENS6_IJNS7_ILi64EEENS7_ILi128EEENS7_ILi96EEEEEENS_6half_tEfNS_4arch4Sm90ELb1ELb0ELb0ELb1ELb0ELb1ELb0ELb0ELi2ELi1ELi2ELi1ELb1EEENS1_21CollectiveEpilogueBwdISD_SE_SG_Li256ELb1ELb0ELi1EEENS1_25SingleTileBwdLPTSchedulerILb1ELi128ELb0EEEEEEEEEvNT_6ParamsE)
        /*00a4*/ 	.word	0x00000000


	//----- nvinfo : EIATTR_REGCOUNT
	.align		4
.L_38:
        /*00a8*/ 	.byte	0x04, 0x2f
        /*00aa*/ 	.short	(.L_40 - .L_39)
	.align		4
.L_39:
        /*00ac*/ 	.word	index@(_ZN7cutlass13device_kernelIN5flash22FlashAttnBwdPreprocessIN4cute5tupleIJNS3_1CILi64EEENS5_ILi96EEEEEENS_6half_tEfNS_4arch4Sm90ELb1ELb0EEEEEvNT_6ParamsE)
        /*00b0*/ 	.word	0x0000002c


	//----- nvinfo : EIATTR_FRAME_SIZE
	.align		4
.L_40:
        /*00b4*/ 	.byte	0x04, 0x11
        /*00b6*/ 	.short	(.L_42 - .L_41)
	.align		4
.L_41:
        /*00b8*/ 	.word	index@(_ZN7cutlass13device_kernelIN5flash22FlashAttnBwdPreprocessIN4cute5tupleIJNS3_1CILi64EEENS5_ILi96EEEEEENS_6half_tEfNS_4arch4Sm90ELb1ELb0EEEEEvNT_6ParamsE)
        /*00bc*/ 	.word	0x00000000


	//----- nvinfo : EIATTR_REGCOUNT
	.align		4
.L_42:
        /*00c0*/ 	.byte	0x04, 0x2f
        /*00c2*/ 	.short	(.L_44 - .L_43)
	.align		4
.L_43:
        /*00c4*/ 	.word	index@(_ZN7cutlass13device_kernelIN5flash11enable_sm90INS1_16FlashAttnBwdSm90INS1_25CollectiveMainloopBwdSm90ILi2ELi2ELi2EN4cute5tupleIJNS5_1CILi1EEES8_S8_EEENS6_IJNS7_ILi64EEENS7_ILi128EEENS7_ILi96EEEEEENS_6half_tEfNS_4arch4Sm90ELb1ELb0ELb0ELb0ELb1ELb1ELb0ELb0ELi2ELi1ELi2ELi1ELb1EEENS1_24CollectiveEpilogueBwdGQAISD_fSG_Li256ELb0ELb1EEENS1_25SingleTileBwdLPTSchedulerILb0ELi128ELb1EEEEEEEEEvNT_6ParamsE)
        /*00c8*/ 	.word	0x00000004


	//----- nvinfo : EIATTR_FRAME_SIZE
	.align		4
.L_44:
        /*00cc*/ 	.byte	0x04, 0x11
        /*00ce*/ 	.short	(.L_46 - .L_45)
	.align		4
.L_45:
        /*00d0*/ 	.word	index@(_ZN7cutlass13device_kernelIN5flash11enable_sm90INS1_16FlashAttnBwdSm90INS1_25CollectiveMainloopBwdSm90ILi2ELi2ELi2EN4cute5tupleIJNS5_1CILi1EEES8_S8_EEENS6_IJNS7_ILi64EEENS7_ILi128EEENS7_ILi96EEEEEENS_6half_tEfNS_4arch4Sm90ELb1ELb0ELb0ELb0ELb1ELb1ELb0ELb0ELi2ELi1ELi2ELi1ELb1EEENS1_24CollectiveEpilogueBwdGQAISD_fSG_Li256ELb0ELb1EEENS1_25SingleTileBwdLPTSchedulerILb0ELi128ELb1EEEEEEEEEvNT_6ParamsE)
        /*00d4*/ 	.word	0x00000000


	//----- nvinfo : EIATTR_REGCOUNT
	.align		4
.L_46:
        /*00d8*/ 	.byte	0x04, 0x2f
        /*00da*/ 	.short	(.L_48 - .L_47)
	.align		4
.L_47:
        /*00dc*/ 	.word	index@(_ZN7cutlass13device_kernelIN5flash11enable_sm90INS1_16FlashAttnBwdSm90INS1_25CollectiveMainloopBwdSm90ILi2ELi2ELi2EN4cute5tupleIJNS5_1CILi1EEES8_S8_EEENS6_IJNS7_ILi64EEENS7_ILi128EEENS7_ILi96EEEEEENS_6half_tEfNS_4arch4Sm90ELb1ELb0ELb0ELb0ELb0ELb1ELb0ELb0ELi2ELi1ELi2ELi1ELb1EEENS1_24CollectiveEpilogueBwdGQAISD_fSG_Li256ELb0ELb0EEENS1_25SingleTileBwdLPTSchedulerILb0ELi128ELb0EEEEEEEEEvNT_6ParamsE)
        /*00e0*/ 	.word	0x00000004


	//----- nvinfo : EIATTR_FRAME_SIZE
	.align		4
.L_48:
        /*00e4*/ 	.byte	0x04, 0x11
        /*00e6*/ 	.short	(.L_50 - .L_49)
	.align		4
.L_49:
        /*00e8*/ 	.word	index@(_ZN7cutlass13device_kernelIN5flash11enable_sm90INS1_16FlashAttnBwdSm90INS1_25CollectiveMainloopBwdSm90ILi2ELi2ELi2EN4cute5tupleIJNS5_1CILi1EEES8_S8_EEENS6_IJNS7_ILi64EEENS7_ILi128EEENS7_ILi96EEEEEENS_6half_tEfNS_4arch4Sm90ELb1ELb0ELb0ELb0ELb0ELb1ELb0ELb0ELi2ELi1ELi2ELi1ELb1EEENS1_24CollectiveEpilogueBwdGQAISD_fSG_Li256ELb0ELb0EEENS1_25SingleTileBwdLPTSchedulerILb0ELi128ELb0EEEEEEEEEvNT_6ParamsE)
        /*00ec*/ 	.word	0x00000000


	//----- nvinfo : EIATTR_REGCOUNT
	.align		4
.L_50:
        /*00f0*/ 	.byte	0x04, 0x2f
        /*00f2*/ 	.short	(.L_52 - .L_51)
	.align		4
.L_51:
        /*00f4*/ 	.word	index@(_ZN7cutlass13device_kernelIN5flash11enable_sm90INS1_16FlashAttnBwdSm90INS1_25CollectiveMainloopBwdSm90ILi2ELi2ELi2EN4cute5tupleIJNS5_1CILi1EEES8_S8_EEENS6_IJNS7_ILi64EEENS7_ILi128EEENS7_ILi96EEEEEENS_6half_tEfNS_4arch4Sm90ELb1ELb0ELb0ELb0ELb1ELb1ELb0ELb0ELi2ELi1ELi2ELi1ELb1EEENS1_21CollectiveEpilogueBwdISD_SE_SG_Li256ELb0ELb0ELi1EEENS1_25SingleTileBwdLPTSchedulerILb0ELi128ELb1EEEEEEEEEvNT_6ParamsE)
        /*00f8*/ 	.word	0x00000004


	//----- nvinfo : EIATTR_FRAME_SIZE
	.align		4
.L_52:
        /*00fc*/ 	.byte	0x04, 0x11
        /*00fe*/ 	.short	(.L_54 - .L_53)
	.align		4
.L_53:
        /*0100*/ 	.word	index@(_ZN7cutlass13device_kernelIN5flash11enable_sm90INS1_16FlashAttnBwdSm90INS1_25CollectiveMainloopBwdSm90ILi2ELi2ELi2EN4cute5tupleIJNS5_1CILi1EEES8_S8_EEENS6_IJNS7_ILi64EEENS7_ILi128EEENS7_ILi96EEEEEENS_6half_tEfNS_4arch4Sm90ELb1ELb0ELb0ELb0ELb1ELb1ELb0ELb0ELi2ELi1ELi2ELi1ELb1EEENS1_21CollectiveEpilogueBwdISD_SE_SG_Li256ELb0ELb0ELi1EEENS1_25SingleTileBwdLPTSchedulerILb0ELi128ELb1EEEEEEEEEvNT_6ParamsE)
        /*0104*/ 	.word	0x00000000


	//----- nvinfo : EIATTR_REGCOUNT
	.align		4
.L_54:
        /*0108*/ 	.byte	0x04, 0x2f
        /*010a*/ 	.short	(.L_56 - .L_55)
	.align		4
.L_55:
        /*010c*/ 	.word	index@(_ZN7cutlass13device_kernelIN5flash11enable_sm90INS1_16FlashAttnBwdSm90INS1_25CollectiveMainloopBwdSm90ILi2ELi2ELi2EN4cute5tupleIJNS5_1CILi1EEES8_S8_EEENS6_IJNS7_ILi64EEENS7_ILi128EEENS7_ILi96EEEEEENS_6half_tEfNS_4arch4Sm90ELb1ELb0ELb0ELb0ELb0ELb1ELb0ELb0ELi2ELi1ELi2ELi1ELb1EEENS1_21CollectiveEpilogueBwdISD_SE_SG_Li256ELb0ELb0ELi1EEENS1_25SingleTileBwdLPTSchedulerILb0ELi128ELb0EEEEEEEEEvNT_6ParamsE)
        /*0110*/ 	.word	0x00000004


	//----- nvinfo : EIATTR_FRAME_SIZE
	.align		4
.L_56:
        /*0114*/ 	.byte	0x04, 0x11
        /*0116*/ 	.short	(.L_58 - .L_57)
	.align		4
.L_57:
        /*0118*/ 	.word	index@(_ZN7cutlass13device_kernelIN5flash11enable_sm90INS1_16FlashAttnBwdSm90INS1_25CollectiveMainloopBwdSm90ILi2ELi2ELi2EN4cute5tupleIJNS5_1CILi1EEES8_S8_EEENS6_IJNS7_ILi64EEENS7_ILi128EEENS7_ILi96EEEEEENS_6half_tEfNS_4arch4Sm90ELb1ELb0ELb0ELb0ELb0ELb1ELb0ELb0ELi2ELi1ELi2ELi1ELb1EEENS1_21CollectiveEpilogueBwdISD_SE_SG_Li256ELb0ELb0ELi1EEENS1_25SingleTileBwdLPTSchedulerILb0ELi128ELb0EEEEEEEEEvNT_6ParamsE)
        /*011c*/ 	.word	0x00000000


	//----- nvinfo : EIATTR_REGCOUNT
	.align		4
.L_58:
        /*0120*/ 	.byte	0x04, 0x2f
        /*0122*/ 	.short	(.L_60 - .L_59)
	.align		4
.L_59:
        /*0124*/ 	.word	index@(_ZN7cutlass13device_kernelIN5flash11enable_sm90INS1_16FlashAttnBwdSm90INS1_25CollectiveMainloopBwdSm90ILi2ELi2ELi2EN4cute5tupleIJNS5_1CILi1EEES8_S8_EEENS6_IJNS7_ILi64EEENS7_ILi128EEENS7_ILi96EEEEEENS_6half_tEfNS_4arch4Sm90ELb0ELb1ELb0ELb1ELb1ELb1ELb0ELb0ELi2ELi1ELi2ELi1ELb1EEENS1_24CollectiveEpilogueBwdGQAISD_fSG_Li256ELb1ELb1EEENS1_19SingleTileSchedulerILb1ELb0ELb0ELi128EEEEEEEEEvNT_6ParamsE)
        /*0128*/ 	.word	0x00000004


	//----- nvinfo : EIATTR_FRAME_SIZE
	.align		4
.L_60:
        /*012c*/ 	.byte	0x04, 0x11
        /*012e*/ 	.short	(.L_62 - .L_61)
	.align		4
.L_61:
        /*0130*/ 	.word	index@(_ZN7cutlass13device_kernelIN5flash11enable_sm90INS1_16FlashAttnBwdSm90INS1_25CollectiveMainloopBwdSm90ILi2ELi2ELi2EN4cute5tupleIJNS5_1CILi1EEES8_S8_EEENS6_IJNS7_ILi64EEENS7_ILi128EEENS7_ILi96EEEEEENS_6half_tEfNS_4arch4Sm90ELb0ELb1ELb0ELb1ELb1ELb1ELb0ELb0ELi2ELi1ELi2ELi1ELb1EEENS1_24CollectiveEpilogueBwdGQAISD_fSG_Li256ELb1ELb1EEENS1_19SingleTileSchedulerILb1ELb0ELb0ELi128EEEEEEEEEvNT_6ParamsE)
        /*0134*/ 	.word	0x00000000


	//----- nvinfo : EIATTR_REGCOUNT
	.align		4
.L_62:
        /*0138*/ 	.byte	0x04, 0x2f
        /*013a*/ 	.short	(.L_64 - .L_63)
	.align		4
.L_63:
        /*013c*/ 	.word	index@(_ZN7cutlass13device_kernelIN5flash11enable_sm90INS1_16FlashAttnBwdSm90INS1_25CollectiveMainloopBwdSm90ILi2ELi2ELi2EN4cute5tupleIJNS5_1CILi1EEES8_S8_EEENS6_IJNS7_ILi64EEENS7_ILi128EEENS7_ILi96EEEEEENS_6half_tEfNS_4arch4Sm90ELb0ELb1ELb0ELb1ELb0ELb1ELb0ELb0ELi2ELi1ELi2ELi1ELb1EEENS1_24CollectiveEpilogueBwdGQAISD_fSG_Li256ELb1ELb0EEENS1_19SingleTileSchedulerILb1ELb0ELb0ELi128EEEEEEEEEvNT_6ParamsE)
        /*0140*/ 	.word	0x00000004


	//----- nvinfo : EIATTR_FRAME_SIZE
	.align		4
.L_64:
        /*0144*/ 	.byte	0x04, 0x11
        /*0146*/ 	.short	(.L_66 - .L_65)
	.align		4
.L_65:
        /*0148*/ 	.word	index@(_ZN7cutlass13device_kernelIN5flash11enable_sm90INS1_16FlashAttnBwdSm90INS1_25CollectiveMainloopBwdSm90ILi2ELi2ELi2EN4cute5tupleIJNS5_1CILi1EEES8_S8_EEENS6_IJNS7_ILi64EEENS7_ILi128EEENS7_ILi96EEEEEENS_6half_tEfNS_4arch4Sm90ELb0ELb1ELb0ELb1ELb0ELb1ELb0ELb0ELi2ELi1ELi2ELi1ELb1EEENS1_24CollectiveEpilogueBwdGQAISD_fSG_Li256ELb1ELb0EEENS1_19SingleTileSchedulerILb1ELb0ELb0ELi128EEEEEEEEEvNT_6ParamsE)
        /*014c*/ 	.word	0x00000000


	//----- nvinfo : EIATTR_REGCOUNT
	.align		4
.L_66:
        /*0150*/ 	.byte	0x04, 0x2f
        /*0152*/ 	.short	(.L_68 - .L_67)
	.align		4
.L_67:
        /*0154*/ 	.word	index@(_ZN7cutlass13device_kernelIN5flash11enable_sm90INS1_16FlashAttnBwdSm90INS1_25CollectiveMainloopBwdSm90ILi2ELi2ELi2EN4cute5tupleIJNS5_1CILi1EEES8_S8_EEENS6_IJNS7_ILi64EEENS7_ILi128EEENS7_ILi96EEEEEENS_6half_tEfNS_4arch4Sm90ELb0ELb1ELb0ELb1ELb1ELb1ELb0ELb0ELi2ELi1ELi2ELi1ELb1EEENS1_21CollectiveEpilogueBwdISD_SE_SG_Li256ELb1ELb0ELi1EEENS1_19SingleTileSchedulerILb1ELb0ELb0ELi128EEEEEEEEEvNT_6ParamsE)
        /*0158*/ 	.word	0x00000004


	//----- nvinfo : EIATTR_FRAME_SIZE
	.align		4
.L_68:
        /*015c*/ 	.byte	0x04, 0x11
        /*015e*/ 	.short	(.L_70 - .L_69)
	.align		4
.L_69:
        /*0160*/ 	.word	index@(_ZN7cutlass13device_kernelIN5flash11enable_sm90INS1_16FlashAttnBwdSm90INS1_25CollectiveMainloopBwdSm90ILi2ELi2ELi2EN4cute5tupleIJNS5_1CILi1EEES8_S8_EEENS6_IJNS7_ILi64EEENS7_ILi128EEENS7_ILi96EEEEEENS_6half_tEfNS_4arch4Sm90ELb0ELb1ELb0ELb1ELb1ELb1ELb0ELb0ELi2ELi1ELi2ELi1ELb1EEENS1_21CollectiveEpilogueBwdISD_SE_SG_Li256ELb1ELb0ELi1EEENS1_19SingleTileSchedulerILb1ELb0ELb0ELi128EEEEEEEEEvNT_6ParamsE)
        /*0164*/ 	.word	0x00000000


	//----- nvinfo : EIATTR_REGCOUNT
	.align		4
.L_70:
        /*0168*/ 	.byte	0x04, 0x2f
        /*016a*/ 	.short	(.L_72 - .L_71)
	.align		4
.L_71:
        /*016c*/ 	.word	index@(_ZN7cutlass13device_kernelIN5flash11enable_sm90INS1_16FlashAttnBwdSm90INS1_25CollectiveMainloopBwdSm90ILi2ELi2ELi2EN4cute5tupleIJNS5_1CILi1EEES8_S8_EEENS6_IJNS7_ILi64EEENS7_ILi128EEENS7_ILi96EEEEEENS_6half_tEfNS_4arch4Sm90ELb0ELb1ELb0ELb1ELb0ELb1ELb0ELb0ELi2ELi1ELi2ELi1ELb1EEENS1_21CollectiveEpilogueBwdISD_SE_SG_Li256ELb1ELb0ELi1EEENS1_19SingleTileSchedulerILb1ELb0ELb0ELi128EEEEEEEEEvNT_6ParamsE)
        /*0170*/ 	.word	0x00000004


	//----- nvinfo : EIATTR_FRAME_SIZE
	.align		4
.L_72:
        /*0174*/ 	.byte	0x04, 0x11
        /*0176*/ 	.short	(.L_74 - .L_73)
	.align		4
.L_73:
        /*0178*/ 	.word	index@(_ZN7cutlass13device_kernelIN5flash11enable_sm90INS1_16FlashAttnBwdSm90INS1_25CollectiveMainloopBwdSm90ILi2ELi2ELi2EN4cute5tupleIJNS5_1CILi1EEES8_S8_EEENS6_IJNS7_ILi64EEENS7_ILi128EEENS7_ILi96EEEEEENS_6half_tEfNS_4arch4Sm90ELb0ELb1ELb0ELb1ELb0ELb1ELb0ELb0ELi2ELi1ELi2ELi1ELb1EEENS1_21CollectiveEpilogueBwdISD_SE_SG_Li256ELb1ELb0ELi1EEENS1_19SingleTileSchedulerILb1ELb0ELb0ELi128EEEEEEEEEvNT_6ParamsE)
        /*017c*/ 	.word	0x00000000


	//----- nvinfo : EIATTR_REGCOUNT
	.align		4
.L_74:
        /*0180*/ 	.byte	0x04, 0x2f
        /*0182*/ 	.short	(.L_76 - .L_75)
	.align		4
.L_75:
        /*0184*/ 	.word	index@(_ZN7cutlass13device_kernelIN5flash11enable_sm90INS1_16FlashAttnBwdSm90INS1_25CollectiveMainloopBwdSm90ILi2ELi2ELi2EN4cute5tupleIJNS5_1CILi1EEES8_S8_EEENS6_IJNS7_ILi64EEENS7_ILi128EEENS7_ILi96EEEEEENS_6half_tEfNS_4arch4Sm90ELb0ELb1ELb0ELb0ELb1ELb1ELb0ELb0ELi2ELi1ELi2ELi1ELb1EEENS1_24CollectiveEpilogueBwdGQAISD_fSG_Li256ELb0ELb1EEENS1_19SingleTileSchedulerILb0ELb0ELb0ELi128EEEEEEEEEvNT_6ParamsE)
        /*0188*/ 	.word	0x00000004


	//----- nvinfo : EIATTR_FRAME_SIZE
	.align		4
.L_76:
        /*018c*/ 	.byte	0x04, 0x11
        /*018e*/ 	.short	(.L_78 - .L_77)
	.align		4
.L_77:
        /*0190*/ 	.word	index@(_ZN7cutlass13device_kernelIN5flash11enable_sm90INS1_16FlashAttnBwdSm90INS1_25CollectiveMainloopBwdSm90ILi2ELi2ELi2EN4cute5tupleIJNS5_1CILi1EEES8_S8_EEENS6_IJNS7_ILi64EEENS7_ILi128EEENS7_ILi96EEEEEENS_6half_tEfNS_4arch4Sm90ELb0ELb1ELb0ELb0ELb1ELb1ELb0ELb0ELi2ELi1ELi2ELi1ELb1EEENS1_24CollectiveEpilogueBwdGQAISD_fSG_Li256ELb0ELb1EEENS1_19SingleTileSchedulerILb0ELb0ELb0ELi128EEEEEEEEEvNT_6ParamsE)
        /*0194*/ 	.word	0x00000000


	//----- nvinfo : EIATTR_REGCOUNT
	.align		4
.L_78:
        /*0198*/ 	.byte	0x04, 0x2f
        /*019a*/ 	.short	(.L_80 - .L_79)
	.align		4
.L_79:
        /*019c*/ 	.word	index@(_ZN7cutlass13device_kernelIN5flash11enable_sm90INS1_16FlashAttnBwdSm90INS1_25CollectiveMainloopBwdSm90ILi2ELi2ELi2EN4cute5tupleIJNS5_1CILi1EEES8_S8_EEENS6_IJNS7_ILi64EEENS7_ILi128EEENS7_ILi96EEEEEENS_6half_tEfNS_4arch4Sm90ELb0ELb1ELb0ELb0ELb0ELb1ELb0ELb0ELi2ELi1ELi2ELi1ELb1EEENS1_24CollectiveEpilogueBwdGQAISD_fSG_Li256ELb0ELb0EEENS1_19SingleTileSchedulerILb0ELb0ELb0ELi128EEEEEEEEEvNT_6ParamsE)
        /*01a0*/ 	.word	0x00000004


	//----- nvinfo : EIATTR_FRAME_SIZE
	.align		4
.L_80:
        /*01a4*/ 	.byte	0x04, 0x11
        /*01a6*/ 	.short	(.L_82 - .L_81)
	.align		4
.L_81:
        /*01a8*/ 	.word	index@(_ZN7cutlass13device_kernelIN5flash11enable_sm90INS1_16FlashAttnBwdSm90INS1_25CollectiveMainloopBwdSm90ILi2ELi2ELi2EN4cute5tupleIJNS5_1CILi1EEES8_S8_EEENS6_IJNS7_ILi64EEENS7_ILi128EEENS7_ILi96EEEEEENS_6half_tEfNS_4arch4Sm90ELb0ELb1ELb0ELb0ELb0ELb1ELb0ELb0ELi2ELi1ELi2ELi1ELb1EEENS1_24CollectiveEpilogueBwdGQAISD_fSG_Li256ELb0ELb0EEENS1_19SingleTileSchedulerILb0ELb0ELb0ELi128EEEEEEEEEvNT_6ParamsE)
        /*01ac*/ 	.word	0x00000000


	//----- nvinfo : EIATTR_REGCOUNT
	.align		4
.L_82:
        /*01b0*/ 	.byte	0x04, 0x2f
        /*01b2*/ 	.short	(.L_84 - .L_83)
	.align		4
.L_83:
        /*01b4*/ 	.word	index@(_ZN7cutlass13device_kernelIN5flash11enable_sm90INS1_16FlashAttnBwdSm90INS1_25CollectiveMainloopBwdSm90ILi2ELi2ELi2EN4cute5tupleIJNS5_1CILi1EEES8_S8_EEENS6_IJNS7_ILi64EEENS7_ILi128EEENS7_ILi96EEEEEENS_6half_tEfNS_4arch4Sm90ELb0ELb1ELb0ELb0ELb1ELb1ELb0ELb0ELi2ELi1ELi2ELi1ELb1EEENS1_21CollectiveEpilogueBwdISD_SE_SG_Li256ELb0ELb0ELi1EEENS1_19SingleTileSchedulerILb0ELb0ELb0ELi128EEEEEEEEEvNT_6ParamsE)
        /*01b8*/ 	.word	0x00000004


	//----- nvinfo : EIATTR_FRAME_SIZE
	.align		4
.L_84:
        /*01bc*/ 	.byte	0x04, 0x11
        /*01be*/ 	.short	(.L_86 - .L_85)
	.align		4
.L_85:
        /*01c0*/ 	.word	index@(_ZN7cutlass13device_kernelIN5flash11enable_sm90INS1_16FlashAttnBwdSm90INS1_25CollectiveMainloopBwdSm90ILi2ELi2ELi2EN4cute5tupleIJNS5_1CILi1EEES8_S8_EEENS6_IJNS7_ILi64EEENS7_ILi128EEENS7_ILi96EEEEEENS_6half_tEfNS_4arch4Sm90ELb0ELb1ELb0ELb0ELb1ELb1ELb0ELb0ELi2ELi1ELi2ELi1ELb1EEENS1_21CollectiveEpilogueBwdISD_SE_SG_Li256ELb0ELb0ELi1EEENS1_19SingleTileSchedulerILb0ELb0ELb0ELi128EEEEEEEEEvNT_6ParamsE)
        /*01c4*/ 	.word	0x00000000


	//----- nvinfo : EIATTR_REGCOUNT
	.align		4
.L_86:
        /*01c8*/ 	.byte	0x04, 0x2f
        /*01ca*/ 	.short	(.L_88 - .L_87)
	.align		4
.L_87:
        /*01cc*/ 	.word	index@(_ZN7cutlass13device_kernelIN5flash11enable_sm90INS1_16FlashAttnBwdSm90INS1_25CollectiveMainloopBwdSm90ILi2ELi2ELi2EN4cute5tupleIJNS5_1CILi1EEES8_S8_EEENS6_IJNS7_ILi64EEENS7_ILi128EEENS7_ILi96EEEEEENS_6half_tEfNS_4arch4Sm90ELb0ELb1ELb0ELb0ELb0ELb1ELb0ELb0ELi2ELi1ELi2ELi1ELb1EEENS1_21CollectiveEpilogueBwdISD_SE_SG_Li256ELb0ELb0ELi1EEENS1_19SingleTileSchedulerILb0ELb0ELb0ELi128EEEEEEEEEvNT_6ParamsE)
        /*01d0*/ 	.word	0x00000004


	//----- nvinfo : EIATTR_FRAME_SIZE
	.align		4
.L_88:
        /*01d4*/ 	.byte	0x04, 0x11
        /*01d6*/ 	.short	(.L_90 - .L_89)
	.align		4
.L_89:
        /*01d8*/ 	.word	index@(_ZN7cutlass13device_kernelIN5flash11enable_sm90INS1_16FlashAttnBwdSm90INS1_25CollectiveMainloopBwdSm90ILi2ELi2ELi2EN4cute5tupleIJNS5_1CILi1EEES8_S8_EEENS6_IJNS7_ILi64EEENS7_ILi128EEENS7_ILi96EEEEEENS_6half_tEfNS_4arch4Sm90ELb0ELb1ELb0ELb0ELb0ELb1ELb0ELb0ELi2ELi1ELi2ELi1ELb1EEENS1_21CollectiveEpilogueBwdISD_SE_SG_Li256ELb0ELb0ELi1EEENS1_19SingleTileSchedulerILb0ELb0ELb0ELi128EEEEEEEEEvNT_6ParamsE)
        /*01dc*/ 	.word	0x00000000


	//----- nvinfo : EIATTR_REGCOUNT
	.align		4
.L_90:
        /*01e0*/ 	.byte	0x04, 0x2f
        /*01e2*/ 	.short	(.L_92 - .L_91)
	.align		4
.L_91:
        /*01e4*/ 	.word	index@(_ZN7cutlass13device_kernelIN5flash11enable_sm90INS1_16FlashAttnBwdSm90INS1_25CollectiveMainloopBwdSm90ILi2ELi2ELi2EN4cute5tupleIJNS5_1CILi1EEES8_S8_EEENS6_IJNS7_ILi64EEENS7_ILi128EEENS7_ILi96EEEEEENS_6half_tEfNS_4arch4Sm90ELb0ELb0ELb0ELb1ELb1ELb1ELb0ELb0ELi2ELi1ELi2ELi1ELb1EEENS1_24CollectiveEpilogueBwdGQAISD_fSG_Li256ELb1ELb1EEENS1_19SingleTileSchedulerILb1ELb0ELb0ELi128EEEEEEEEEvNT_6ParamsE)
        /*01e8*/ 	.word	0x00000004


	//----- nvinfo : EIATTR_FRAME_SIZE
	.align		4
.L_92:
        /*01ec*/ 	.byte	0x04, 0x11
        /*01ee*/ 	.short	(.L_94 - .L_93)
	.align		4
.L_93:
        /*01f0*/ 	.word	index@(_ZN7cutlass13device_kernelIN5flash11enable_sm90INS1_16FlashAttnBwdSm90INS1_25CollectiveMainloopBwdSm90ILi2ELi2ELi2EN4cute5tupleIJNS5_1CILi1EEES8_S8_EEENS6_IJNS7_ILi64EEENS7_ILi128EEENS7_ILi96EEEEEENS_6half_tEfNS_4arch4Sm90ELb0ELb0ELb0ELb1ELb1ELb1ELb0ELb0ELi2ELi1ELi2ELi1ELb1EEENS1_24CollectiveEpilogueBwdGQAISD_fSG_Li256ELb1ELb1EEENS1_19SingleTileSchedulerILb1ELb0ELb0ELi128EEEEEEEEEvNT_6ParamsE)
        /*01f4*/ 	.word	0x00000000


	//----- nvinfo : EIATTR_REGCOUNT
	.align		4
.L_94:
        /*01f8*/ 	.byte	0x04, 0x2f
        /*01fa*/ 	.short	(.L_96 - .L_95)
	.align		4
.L_95:
        /*01fc*/ 	.word	index@(_ZN7cutlass13device_kernelIN5flash11enable_sm90INS1_16FlashAttnBwdSm90INS1_25CollectiveMainloopBwdSm90ILi2ELi2ELi2EN4cute5tupleIJNS5_1CILi1EEES8_S8_EEENS6_IJNS7_ILi64EEENS7_ILi128EEENS7_ILi96EEEEEENS_6half_tEfNS_4arch4Sm90ELb0ELb0ELb0ELb1ELb0ELb1ELb0ELb0ELi2ELi1ELi2ELi1ELb1EEENS1_24CollectiveEpilogueBwdGQAISD_fSG_Li256ELb1ELb0EEENS1_19SingleTileSchedulerILb1ELb0ELb0ELi128EEEEEEEEEvNT_6ParamsE)
        /*0200*/ 	.word	0x00000004


	//----- nvinfo : EIATTR_FRAME_SIZE
	.align		4
.L_96:
        /*0204*/ 	.byte	0x04, 0x11
        /*0206*/ 	.short	(.L_98 - .L_97)
	.align		4
.L_97:
        /*0208*/ 	.word	index@(_ZN7cutlass13device_kernelIN5flash11enable_sm90INS1_16FlashAttnBwdSm90INS1_25CollectiveMainloopBwdSm90ILi2ELi2ELi2EN4cute5tupleIJNS5_1CILi1EEES8_S8_EEENS6_IJNS7_ILi64EEENS7_ILi128EEENS7_ILi96EEEEEENS_6half_tEfNS_4arch4Sm90ELb0ELb0ELb0ELb1ELb0ELb1ELb0ELb0ELi2ELi1ELi2ELi1ELb1EEENS1_24CollectiveEpilogueBwdGQAISD_fSG_Li256ELb1ELb0EEENS1_19SingleTileSchedulerILb1ELb0ELb0ELi128EEEEEEEEEvNT_6ParamsE)
        /*020c*/ 	.word	0x00000000


	//----- nvinfo : EIATTR_REGCOUNT
	.align		4
.L_98:
        /*0210*/ 	.byte	0x04, 0x2f
        /*0212*/ 	.short	(.L_100 - .L_99)
	.align		4
.L_99:
        /*0214*/ 	.word	index@(_ZN7cutlass13device_kernelIN5flash11enable_sm90INS1_16FlashAttnBwdSm90INS1_25CollectiveMainloopBwdSm90ILi2ELi2ELi2EN4cute5tupleIJNS5_1CILi1EEES8_S8_EEENS6_IJNS7_ILi64EEENS7_ILi128EEENS7_ILi96EEEEEENS_6half_tEfNS_4arch4Sm90ELb0ELb0ELb0ELb1ELb1ELb1ELb0ELb0ELi2ELi1ELi2ELi1ELb1EEENS1_21CollectiveEpilogueBwdISD_SE_SG_Li256ELb1ELb0ELi1EEENS1_19SingleTileSchedulerILb1ELb0ELb0ELi128EEEEEEEEEvNT_6ParamsE)
        /*0218*/ 	.word	0x00000004


	//----- nvinfo : EIATTR_FRAME_SIZE
	.align		4
.L_100:
        /*021c*/ 	.byte	0x04, 0x11
        /*021e*/ 	.short	(.L_102 - .L_101)
	.align		4
.L_101:
        /*0220*/ 	.word	index@(_ZN7cutlass13device_kernelIN5flash11enable_sm90INS1_16FlashAttnBwdSm90INS1_25CollectiveMainloopBwdSm90ILi2ELi2ELi2EN4cute5tupleIJNS5_1CILi1EEES8_S8_EEENS6_IJNS7_ILi64EEENS7_ILi128EEENS7_ILi96EEEEEENS_6half_tEfNS_4arch4Sm90ELb0ELb0ELb0ELb1ELb1ELb1ELb0ELb0ELi2ELi1ELi2ELi1ELb1EEENS1_21CollectiveEpilogueBwdISD_SE_SG_Li256ELb1ELb0ELi1EEENS1_19SingleTileSchedulerILb1ELb0ELb0ELi128EEEEEEEEEvNT_6ParamsE)
        /*0224*/ 	.word	0x00000000


	//----- nvinfo : EIATTR_REGCOUNT
	.align		4
.L_102:
        /*0228*/ 	.byte	0x04, 0x2f
        /*022a*/ 	.short	(.L_104 - .L_103)
	.align		4
.L_103:
        /*022c*/ 	.word	index@(_ZN7cutlass13device_kernelIN5flash11enable_sm90INS1_16FlashAttnBwdSm90INS1_25CollectiveMainloopBwdSm90ILi2ELi2ELi2EN4cute5tupleIJNS5_1CILi1EEES8_S8_EEENS6_IJNS7_ILi64EEENS7_ILi128EEENS7_ILi96EEEEEENS_6half_tEfNS_4arch4Sm90ELb0ELb0ELb0ELb1ELb0ELb1ELb0ELb0ELi2ELi1ELi2ELi1ELb1EEENS1_21CollectiveEpilogueBwdISD_SE_SG_Li256ELb1ELb0ELi1EEENS1_19SingleTileSchedulerILb1ELb0ELb0ELi128EEEEEEEEEvNT_6ParamsE)
        /*0230*/ 	.word	0x00000004


	//----- nvinfo : EIATTR_FRAME_SIZE
	.align		4
.L_104:
        /*0234*/ 	.byte	0x04, 0x11
        /*0236*/ 	.short	(.L_106 - .L_105)
	.align		4
.L_105:
        /*0238*/ 	.word	index@(_ZN7cutlass13device_kernelIN5flash11enable_sm90INS1_16FlashAttnBwdSm90INS1_25CollectiveMainloopBwdSm90ILi2ELi2ELi2EN4cute5tupleIJNS5_1CILi1EEES8_S8_EEENS6_IJNS7_ILi64EEENS7_ILi128EEENS7_ILi96EEEEEENS_6half_tEfNS_4arch4Sm90ELb0ELb0ELb0ELb1ELb0ELb1ELb0ELb0ELi2ELi1ELi2ELi1ELb1EEENS1_21CollectiveEpilogueBwdISD_SE_SG_Li256ELb1ELb0ELi1EEENS1_19SingleTileSchedulerILb1ELb0ELb0ELi128EEEEEEEEEvNT_6ParamsE)
        /*023c*/ 	.word	0x00000000


	//----- nvinfo : EIATTR_REGCOUNT
	.align		4
.L_106:
        /*0240*/ 	.byte	0x04, 0x2f
        /*0242*/ 	.short	(.L_108 - .L_107)
	.align		4
.L_107:
        /*0244*/ 	.word	index@(_ZN7cutlass13device_kernelIN5flash11enable_sm90INS1_16FlashAttnBwdSm90INS1_25CollectiveMainloopBwdSm90ILi2ELi2ELi2EN4cute5tupleIJNS5_1CILi1EEES8_S8_EEENS6_IJNS7_ILi64EEENS7_ILi128EEENS7_ILi96EEEEEENS_6half_tEfNS_4arch4Sm90ELb0ELb0ELb0ELb0ELb1ELb1ELb0ELb0ELi2ELi1ELi2ELi1ELb1EEENS1_24CollectiveEpilogueBwdGQAISD_fSG_Li256ELb0ELb1EEENS1_19SingleTileSchedulerILb0ELb0ELb0ELi128EEEEEEEEEvNT_6ParamsE)
        /*0248*/ 	.word	0x00000004


	//----- nvinfo : EIATTR_FRAME_SIZE
	.align		4
.L_108:
        /*024c*/ 	.byte	0x04, 0x11
        /*024e*/ 	.short	(.L_110 - .L_109)
	.align		4
.L_109:
        /*0250*/ 	.word	index@(_ZN7cutlass13device_kernelIN5flash11enable_sm90INS1_16FlashAttnBwdSm90INS1_25CollectiveMainloopBwdSm90ILi2ELi2ELi2EN4cute5tupleIJNS5_1CILi1EEES8_S8_EEENS6_IJNS7_ILi64EEENS7_ILi128EEENS7_ILi96EEEEEENS_6half_tEfNS_4arch4Sm90ELb0ELb0ELb0ELb0ELb1ELb1ELb0ELb0ELi2ELi1ELi2ELi1ELb1EEENS1_24CollectiveEpilogueBwdGQAISD_fSG_Li256ELb0ELb1EEENS1_19SingleTileSchedulerILb0ELb0ELb0ELi128EEEEEEEEEvNT_6ParamsE)
        /*0254*/ 	.word	0x00000000


	//----- nvinfo : EIATTR_REGCOUNT
	.align		4
.L_110:
        /*0258*/ 	.byte	0x04, 0x2f
        /*025a*/ 	.short	(.L_112 - .L_111)
	.align		4
.L_111:
        /*025c*/ 	.word	index@(_ZN7cutlass13device_kernelIN5flash11enable_sm90INS1_16FlashAttnBwdSm90INS1_25CollectiveMainloopBwdSm90ILi2ELi2ELi2EN4cute5tupleIJNS5_1CILi1EEES8_S8_EEENS6_IJNS7_ILi64EEENS7_ILi128EEENS7_ILi96EEEEEENS_6half_tEfNS_4arch4Sm90ELb0ELb0ELb0ELb0ELb0ELb1ELb0ELb0ELi2ELi1ELi2ELi1ELb1EEENS1_24CollectiveEpilogueBwdGQAISD_fSG_Li256ELb0ELb0EEENS1_19SingleTileSchedulerILb0ELb0ELb0ELi128EEEEEEEEEvNT_6ParamsE)
        /*0260*/ 	.word	0x00000004


	//----- nvinfo : EIATTR_FRAME_SIZE
	.align		4
.L_112:
        /*0264*/ 	.byte	0x04, 0x11
        /*0266*/ 	.short	(.L_114 - .L_113)
	.align		4
.L_113:
        /*0268*/ 	.word	index@(_ZN7cutlass13device_kernelIN5flash11enable_sm90INS1_16FlashAttnBwdSm90INS1_25CollectiveMainloopBwdSm90ILi2ELi2ELi2EN4cute5tupleIJNS5_1CILi1EEES8_S8_EEENS6_IJNS7_ILi64EEENS7_ILi128EEENS7_ILi96EEEEEENS_6half_tEfNS_4arch4Sm90ELb0ELb0ELb0ELb0ELb0ELb1ELb0ELb0ELi2ELi1ELi2ELi1ELb1EEENS1_24CollectiveEpilogueBwdGQAISD_fSG_Li256ELb0ELb0EEENS1_19SingleTileSchedulerILb0ELb0ELb0ELi128EEEEEEEEEvNT_6ParamsE)
        /*026c*/ 	.word	0x00000000


	//----- nvinfo : EIATTR_REGCOUNT
	.align		4
.L_114:
        /*0270*/ 	.byte	0x04, 0x2f
        /*0272*/ 	.short	(.L_116 - .L_115)
	.align		4
.L_115:
        /*0274*/ 	.word	index@(_ZN7cutlass13device_kernelIN5flash11enable_sm90INS1_16FlashAttnBwdSm90INS1_25CollectiveMainloopBwdSm90ILi2ELi2ELi2EN4cute5tupleIJNS5_1CILi1EEES8_S8_EEENS6_IJNS7_ILi64EEENS7_ILi128EEENS7_ILi96EEEEEENS_6half_tEfNS_4arch4Sm90ELb0ELb0ELb0ELb0ELb1ELb1ELb0ELb0ELi2ELi1ELi2ELi1ELb1EEENS1_21CollectiveEpilogueBwdISD_SE_SG_Li256ELb0ELb0ELi1EEENS1_19SingleTileSchedulerILb0ELb0ELb0ELi128EEEEEEEEEvNT_6ParamsE)
        /*0278*/ 	.word	0x00000004


	//----- nvinfo : EIATTR_FRAME_SIZE
	.align		4
.L_116:
        /*027c*/ 	.byte	0x04, 0x11
        /*027e*/ 	.short	(.L_118 - .L_117)
	.align		4
.L_117:
        /*0280*/ 	.word	index@(_ZN7cutlass13device_kernelIN5flash11enable_sm90INS1_16FlashAttnBwdSm90INS1_25CollectiveMainloopBwdSm90ILi2ELi2ELi2EN4cute5tupleIJNS5_1CILi1EEES8_S8_EEENS6_IJNS7_ILi64EEENS7_ILi128EEENS7_ILi96EEEEEENS_6half_tEfNS_4arch4Sm90ELb0ELb0ELb0ELb0ELb1ELb1ELb0ELb0ELi2ELi1ELi2ELi1ELb1EEENS1_21CollectiveEpilogueBwdISD_SE_SG_Li256ELb0ELb0ELi1EEENS1_19SingleTileSchedulerILb0ELb0ELb0ELi128EEEEEEEEEvNT_6ParamsE)
        /*0284*/ 	.word	0x00000000


	//----- nvinfo : EIATTR_REGCOUNT
	.align		4
.L_118:
        /*0288*/ 	.byte	0x04, 0x2f
        /*028a*/ 	.short	(.L_120 - .L_119)
	.align		4
.L_119:
        /*028c*/ 	.word	index@(_ZN7cutlass13device_kernelIN5flash11enable_sm90INS1_16FlashAttnBwdSm90INS1_25CollectiveMainloopBwdSm90ILi2ELi2ELi2EN4cute5tupleIJNS5_1CILi1EEES8_S8_EEENS6_IJNS7_ILi64EEENS7_ILi128EEENS7_ILi96EEEEEENS_6half_tEfNS_4arch4Sm90ELb0ELb0ELb0ELb0ELb0ELb1ELb0ELb0ELi2ELi1ELi2ELi1ELb1EEENS1_21CollectiveEpilogueBwdISD_SE_SG_Li256ELb0ELb0ELi1EEENS1_19SingleTileSchedulerILb0ELb0ELb0ELi128EEEEEEEEEvNT_6ParamsE)
        /*0290*/ 	.word	0x00000004


	//----- nvinfo : EIATTR_FRAME_SIZE
	.align		4
.L_120:
        /*0294*/ 	.byte	0x04, 0x11
        /*0296*/ 	.short	(.L_122 - .L_121)
	.align		4
.L_121:
        /*0298*/ 	.word	index@(_ZN7cutlass13device_kernelIN5flash11enable_sm90INS1_16FlashAttnBwdSm90INS1_25CollectiveMainloopBwdSm90ILi2ELi2ELi2EN4cute5tupleIJNS5_1CILi1EEES8_S8_EEENS6_IJNS7_ILi64EEENS7_ILi128EEENS7_ILi96EEEEEENS_6half_tEfNS_4arch4Sm90ELb0ELb0ELb0ELb0ELb0ELb1ELb0ELb0ELi2ELi1ELi2ELi1ELb1EEENS1_21CollectiveEpilogueBwdISD_SE_SG_Li256ELb0ELb0ELi1EEENS1_19SingleTileSchedulerILb0ELb0ELb0ELi128EEEEEEEEEvNT_6ParamsE)
        /*029c*/ 	.word	0x00000000


	//----- nvinfo : EIATTR_REGCOUNT
	.align		4
.L_122:
        /*02a0*/ 	.byte	0x04, 0x2f
        /*02a2*/ 	.short	(.L_124 - .L_123)
	.align		4
.L_123:
        /*02a4*/ 	.word	index@(_ZN7cutlass13device_kernelIN5flash11enable_sm90INS1_16FlashAttnBwdSm90INS1_25CollectiveMainloopBwdSm90ILi2ELi2ELi2EN4cute5tupleIJNS5_1CILi1EEES8_S8_EEENS6_IJNS7_ILi64EEENS7_ILi128EEENS7_ILi96EEEEEENS_6half_tEfNS_4arch4Sm90ELb1ELb0ELb1ELb1ELb1ELb1ELb0ELb0ELi2ELi1ELi2ELi1ELb1EEENS1_24CollectiveEpilogueBwdGQAISD_fSG_Li256ELb1ELb1EEENS1_25SingleTileBwdLPTSchedulerILb1ELi128ELb1EEEEEEEEEvNT_6ParamsE)
        /*02a8*/ 	.word	0x00000004


	//----- nvinfo : EIATTR_FRAME_SIZE
	.align		4
.L_124:
        /*02ac*/ 	.byte	0x04, 0x11
        /*02ae*/ 	.short	(.L_126 - .L_125)
	.align		4
.L_125:
        /*02b0*/ 	.word	index@(_ZN7cutlass13device_kernelIN5flash11enable_sm90INS1_16FlashAttnBwdSm90INS1_25CollectiveMainloopBwdSm90ILi2ELi2ELi2EN4cute5tupleIJNS5_1CILi1EEES8_S8_EEENS6_IJNS7_ILi64EEENS7_ILi128EEENS7_ILi96EEEEEENS_6half_tEfNS_4arch4Sm90ELb1ELb0ELb1ELb1ELb1ELb1ELb0ELb0ELi2ELi1ELi2ELi1ELb1EEENS1_24CollectiveEpilogueBwdGQAISD_fSG_Li256ELb1ELb1EEENS1_25SingleTileBwdLPTSchedulerILb1ELi128ELb1EEEEEEEEEvNT_6ParamsE)
        /*02b4*/ 	.word	0x00000000


	//----- nvinfo : EIATTR_REGCOUNT
	.align		4
.L_126:
        /*02b8*/ 	.byte	0x04, 0x2f
        /*02ba*/ 	.short	(.L_128 - .L_127)
	.align		4
.L_127:
        /*02bc*/ 	.word	index@(_ZN7cutlass13device_kernelIN5flash11enable_sm90INS1_16FlashAttnBwdSm90INS1_25CollectiveMainloopBwdSm90ILi2ELi2ELi2EN4cute5tupleIJNS5_1CILi1EEES8_S8_EEENS6_IJNS7_ILi64EEENS7_ILi128EEENS7_ILi96EEEEEENS_6half_tEfNS_4arch4Sm90ELb1ELb0ELb1ELb1ELb0ELb1ELb0ELb0ELi2ELi1ELi2ELi1ELb1EEENS1_24CollectiveEpilogueBwdGQAISD_fSG_Li256ELb1ELb0EEENS1_25SingleTileBwdLPTSchedulerILb1ELi128ELb0EEEEEEEEEvNT_6ParamsE)
        /*02c0*/ 	.word	0x00000004


	//----- nvinfo : EIATTR_FRAME_SIZE
	.align		4
.L_128:
        /*02c4*/ 	.byte	0x04, 0x11
        /*02c6*/ 	.short	(.L_130 - .L_129)
	.align		4
.L_129:
        /*02c8*/ 	.word	index@(_ZN7cutlass13device_kernelIN5flash11enable_sm90INS1_16FlashAttnBwdSm90INS1_25CollectiveMainloopBwdSm90ILi2ELi2ELi2EN4cute5tupleIJNS5_1CILi1EEES8_S8_EEENS6_IJNS7_ILi64EEENS7_ILi128EEENS7_ILi96EEEEEENS_6half_tEfNS_4arch4Sm90ELb1ELb0ELb1ELb1ELb0ELb1ELb0ELb0ELi2ELi1ELi2ELi1ELb1EEENS1_24CollectiveEpilogueBwdGQAISD_fSG_Li256ELb1ELb0EEENS1_25SingleTileBwdLPTSchedulerILb1ELi128ELb0EEEEEEEEEvNT_6ParamsE)
        /*02cc*/ 	.word	0x00000000


	//----- nvinfo : EIATTR_REGCOUNT
	.align		4
.L_130:
        /*02d0*/ 	.byte	0x04, 0x2f
        /*02d2*/ 	.short	(.L_132 - .L_131)
	.align		4
.L_131:
        /*02d4*/ 	.word	index@(_ZN7cutlass13device_kernelIN5flash11enable_sm90INS1_16FlashAttnBwdSm90INS1_25CollectiveMainloopBwdSm90ILi2ELi2ELi2EN4cute5tupleIJNS5_1CILi1EEES8_S8_EEENS6_IJNS7_ILi64EEENS7_ILi128EEENS7_ILi96EEEEEENS_6half_tEfNS_4arch4Sm90ELb1ELb0ELb1ELb1ELb1ELb1ELb0ELb0ELi2ELi1ELi2ELi1ELb1EEENS1_21CollectiveEpilogueBwdISD_SE_SG_Li256ELb1ELb0ELi1EEENS1_25SingleTileBwdLPTSchedulerILb1ELi128ELb1EEEEEEEEEvNT_6ParamsE)
        /*02d8*/ 	.word	0x00000004


	//----- nvinfo : EIATTR_FRAME_SIZE
	.align		4
.L_132:
        /*02dc*/ 	.byte	0x04, 0x11
        /*02de*/ 	.short	(.L_134 - .L_133)
	.align		4
.L_133:
        /*02e0*/ 	.word	index@(_ZN7cutlass13device_kernelIN5flash11enable_sm90INS1_16FlashAttnBwdSm90INS1_25CollectiveMainloopBwdSm90ILi2ELi2ELi2EN4cute5tupleIJNS5_1CILi1EEES8_S8_EEENS6_IJNS7_ILi64EEENS7_ILi128EEENS7_ILi96EEEEEENS_6half_tEfNS_4arch4Sm90ELb1ELb0ELb1ELb1ELb1ELb1ELb0ELb0ELi2ELi1ELi2ELi1ELb1EEENS1_21CollectiveEpilogueBwdISD_SE_SG_Li256ELb1ELb0ELi1EEENS1_25SingleTileBwdLPTSchedulerILb1ELi128ELb1EEEEEEEEEvNT_6ParamsE)
        /*02e4*/ 	.word	0x00000000


	//----- nvinfo : EIATTR_REGCOUNT
	.align		4
.L_134:
        /*02e8*/ 	.byte	0x04, 0x2f
        /*02ea*/ 	.short	(.L_136 - .L_135)
	.align		4
.L_135:
        /*02ec*/ 	.word	index@(_ZN7cutlass13device_kernelIN5flash11enable_sm90INS1_16FlashAttnBwdSm90INS1_25CollectiveMainloopBwdSm90ILi2ELi2ELi2EN4cute5tupleIJNS5_1CILi1EEES8_S8_EEENS6_IJNS7_ILi64EEENS7_ILi128EEENS7_ILi96EEEEEENS_6half_tEfNS_4arch4Sm90ELb1ELb0ELb1ELb1ELb0ELb1ELb0ELb0ELi2ELi1ELi2ELi1ELb1EEENS1_21CollectiveEpilogueBwdISD_SE_SG_Li256ELb1ELb0ELi1EEENS1_25SingleTileBwdLPTSchedulerILb1ELi128ELb0EEEEEEEEEvNT_6ParamsE)
        /*02f0*/ 	.word	0x00000004


	//----- nvinfo : EIATTR_FRAME_SIZE
	.align		4
.L_136:
        /*02f4*/ 	.byte	0x04, 0x11
        /*02f6*/ 	.short	(.L_138 - .L_137)
	.align		4
.L_137:
        /*02f8*/ 	.word	index@(_ZN7cutlass13device_kernelIN5flash11enable_sm90INS1_16FlashAttnBwdSm90INS1_25CollectiveMainloopBwdSm90ILi2ELi2ELi2EN4cute5tupleIJNS5_1CILi1EEES8_S8_EEENS6_IJNS7_ILi64EEENS7_ILi128EEENS7_ILi96EEEEEENS_6half_tEfNS_4arch4Sm90ELb1ELb0ELb1ELb1ELb0ELb1ELb0ELb0ELi2ELi1ELi2ELi1ELb1EEENS1_21CollectiveEpilogueBwdISD_SE_SG_Li256ELb1ELb0ELi1EEENS1_25SingleTileBwdLPTSchedulerILb1ELi128ELb0EEEEEEEEEvNT_6ParamsE)
        /*02fc*/ 	.word	0x00000000


	//----- nvinfo : EIATTR_REGCOUNT
	.align		4
.L_138:
        /*0300*/ 	.byte	0x04, 0x2f
        /*0302*/ 	.short	(.L_140 - .L_139)
	.align		4
.L_139:
        /*0304*/ 	.word	index@(_ZN7cutlass13device_kernelIN5flash11enable_sm90INS1_16FlashAttnBwdSm90INS1_25CollectiveMainloopBwdSm90ILi2ELi2ELi2EN4cute5tupleIJNS5_1CILi1EEES8_S8_EEENS6_IJNS7_ILi64EEENS7_ILi128EEENS7_ILi96EEEEEENS_6half_tEfNS_4arch4Sm90ELb1ELb0ELb1ELb0ELb1ELb1ELb0ELb0ELi2ELi1ELi2ELi1ELb1EEENS1_24CollectiveEpilogueBwdGQAISD_fSG_Li256ELb0ELb1EEENS1_25SingleTileBwdLPTSchedulerILb0ELi128ELb1EEEEEEEEEvNT_6ParamsE)
        /*0308*/ 	.word	0x00000004


	//----- nvinfo : EIATTR_FRAME_SIZE
	.align		4
.L_140:
        /*030c*/ 	.byte	0x04, 0x11
        /*030e*/ 	.short	(.L_142 - .L_141)
	.align		4
.L_141:
        /*0310*/ 	.word	index@(_ZN7cutlass13device_kernelIN5flash11enable_sm90INS1_16FlashAttnBwdSm90INS1_25CollectiveMainloopBwdSm90ILi2ELi2ELi2EN4cute5tupleIJNS5_1CILi1EEES8_S8_EEENS6_IJNS7_ILi64EEENS7_ILi128EEENS7_ILi96EEEEEENS_6half_tEfNS_4arch4Sm90ELb1ELb0ELb1ELb0ELb1ELb1ELb0ELb0ELi2ELi1ELi2ELi1ELb1EEENS1_24CollectiveEpilogueBwdGQAISD_fSG_Li256ELb0ELb1EEENS1_25SingleTileBwdLPTSchedulerILb0ELi128ELb1EEEEEEEEEvNT_6ParamsE)
        /*0314*/ 	.word	0x00000000


	//----- nvinfo : EIATTR_REGCOUNT
	.align		4
.L_142:
        /*0318*/ 	.byte	0x04, 0x2f
        /*031a*/ 	.short	(.L_144 - .L_143)
	.align		4
.L_143:
        /*031c*/ 	.word	index@(_ZN7cutlass13device_kernelIN5flash11enable_sm90INS1_16FlashAttnBwdSm90INS1_25CollectiveMainloopBwdSm90ILi2ELi2ELi2EN4cute5tupleIJNS5_1CILi1EEES8_S8_EEENS6_IJNS7_ILi64EEENS7_ILi128EEENS7_ILi96EEEEEENS_6half_tEfNS_4arch4Sm90ELb1ELb0ELb1ELb0ELb0ELb1ELb0ELb0ELi2ELi1ELi2ELi1ELb1EEENS1_24CollectiveEpilogueBwdGQAISD_fSG_Li256ELb0ELb0EEENS1_25SingleTileBwdLPTSchedulerILb0ELi128ELb0EEEEEEEEEvNT_6ParamsE)
        /*0320*/ 	.word	0x00000004


	//----- nvinfo : EIATTR_FRAME_SIZE
	.align		4
.L_144:
        /*0324*/ 	.byte	0x04, 0x11
        /*0326*/ 	.short	(.L_146 - .L_145)
	.align		4
.L_145:
        /*0328*/ 	.word	index@(_ZN7cutlass13device_kernelIN5flash11enable_sm90INS1_16FlashAttnBwdSm90INS1_25CollectiveMainloopBwdSm90ILi2ELi2ELi2EN4cute5tupleIJNS5_1CILi1EEES8_S8_EEENS6_IJNS7_ILi64EEENS7_ILi128EEENS7_ILi96EEEEEENS_6half_tEfNS_4arch4Sm90ELb1ELb0ELb1ELb0ELb0ELb1ELb0ELb0ELi2ELi1ELi2ELi1ELb1EEENS1_24CollectiveEpilogueBwdGQAISD_fSG_Li256ELb0ELb0EEENS1_25SingleTileBwdLPTSchedulerILb0ELi128ELb0EEEEEEEEEvNT_6ParamsE)
        /*032c*/ 	.word	0x00000000


	//----- nvinfo : EIATTR_REGCOUNT
	.align		4
.L_146:
        /*0330*/ 	.byte	0x04, 0x2f
        /*0332*/ 	.short	(.L_148 - .L_147)
	.align		4
.L_147:
        /*0334*/ 	.word	index@(_ZN7cutlass13device_kernelIN5flash11enable_sm90INS1_16FlashAttnBwdSm90INS1_25CollectiveMainloopBwdSm90ILi2ELi2ELi2EN4cute5tupleIJNS5_1CILi1EEES8_S8_EEENS6_IJNS7_ILi64EEENS7_ILi128EEENS7_ILi96EEEEEENS_6half_tEfNS_4arch4Sm90ELb1ELb0ELb1ELb0ELb1ELb1ELb0ELb0ELi2ELi1ELi2ELi1ELb1EEENS1_21CollectiveEpilogueBwdISD_SE_SG_Li256ELb0ELb0ELi1EEENS1_25SingleTileBwdLPTSchedulerILb0ELi128ELb1EEEEEEEEEvNT_6ParamsE)
        /*0338*/ 	.word	0x00000004


	//----- nvinfo : EIATTR_FRAME_SIZE
	.align		4
.L_148:
        /*033c*/ 	.byte	0x04, 0x11
        /*033e*/ 	.short	(.L_150 - .L_149)
	.align		4
.L_149:
        /*0340*/ 	.word	index@(_ZN7cutlass13device_kernelIN5flash11enable_sm90INS1_16FlashAttnBwdSm90INS1_25CollectiveMainloopBwdSm90ILi2ELi2ELi2EN4cute5tupleIJNS5_1CILi1EEES8_S8_EEENS6_IJNS7_ILi64EEENS7_ILi128EEENS7_ILi96EEEEEENS_6half_tEfNS_4arch4Sm90ELb1ELb0ELb1ELb0ELb1ELb1ELb0ELb0ELi2ELi1ELi2ELi1ELb1EEENS1_21CollectiveEpilogueBwdISD_SE_SG_Li256ELb0ELb0ELi1EEENS1_25SingleTileBwdLPTSchedulerILb0ELi128ELb1EEEEEEEEEvNT_6ParamsE)
        /*0344*/ 	.word	0x00000000


	//----- nvinfo : EIATTR_REGCOUNT
	.align		4
.L_150:
        /*0348*/ 	.byte	0x04, 0x2f
        /*034a*/ 	.short	(.L_152 - .L_151)
	.align		4
.L_151:
        /*034c*/ 	.word	index@(_ZN7cutlass13device_kernelIN5flash11enable_sm90INS1_16FlashAttnBwdSm90INS1_25CollectiveMainloopBwdSm90ILi2ELi2ELi2EN4cute5tupleIJNS5_1CILi1EEES8_S8_EEENS6_IJNS7_ILi64EEENS7_ILi128EEENS7_ILi96EEEEEENS_6half_tEfNS_4arch4Sm90ELb1ELb0ELb1ELb0ELb0ELb1ELb0ELb0ELi2ELi1ELi2ELi1ELb1EEENS1_21CollectiveEpilogueBwdISD_SE_SG_Li256ELb0ELb0ELi1EEENS1_25SingleTileBwdLPTSchedulerILb0ELi128ELb0EEEEEEEEEvNT_6ParamsE)
        /*0350*/ 	.word	0x00000004


	//----- nvinfo : EIATTR_FRAME_SIZE
	.align		4
.L_152:
        /*0354*/ 	.byte	0x04, 0x11
        /*0356*/ 	.short	(.L_154 - .L_153)
	.align		4
.L_153:
        /*0358*/ 	.word	index@(_ZN7cutlass13device_kernelIN5flash11enable_sm90INS1_16FlashAttnBwdSm90INS1_25CollectiveMainloopBwdSm90ILi2ELi2ELi2EN4cute5tupleIJNS5_1CILi1EEES8_S8_EEENS6_IJNS7_ILi64EEENS7_ILi128EEENS7_ILi96EEEEEENS_6half_tEfNS_4arch4Sm90ELb1ELb0ELb1ELb0ELb0ELb1ELb0ELb0ELi2ELi1ELi2ELi1ELb1EEENS1_21CollectiveEpilogueBwdISD_SE_SG_Li256ELb0ELb0ELi1EEENS1_25SingleTileBwdLPTSchedulerILb0ELi128ELb0EEEEEEEEEvNT_6ParamsE)
        /*035c*/ 	.word	0x00000000


	//----- nvinfo : EIATTR_REGCOUNT
	.align		4
.L_154:
        /*0360*/ 	.byte	0x04, 0x2f
        /*0362*/ 	.short	(.L_156 - .L_155)
	.align		4
.L_155:
        /*0364*/ 	.word	index@(_ZN7cutlass13device_kernelIN5flash11enable_sm90INS1_16FlashAttnBwdSm90INS1_25CollectiveMainloopBwdSm90ILi2ELi2ELi2EN4cute5tupleIJNS5_1CILi1EEES8_S8_EEENS6_IJNS7_ILi64EEENS7_ILi128EEENS7_ILi96EEEEEENS_6half_tEfNS_4arch4Sm90ELb0ELb1ELb1ELb1ELb1ELb1ELb0ELb0ELi2ELi1ELi2ELi1ELb1EEENS1_24CollectiveEpilogueBwdGQAISD_fSG_Li256ELb1ELb1EEENS1_19SingleTileSchedulerILb1ELb0ELb0ELi128EEEEEEEEEvNT_6ParamsE)
        /*0368*/ 	.word	0x00000004


	//----- nvinfo : EIATTR_FRAME_SIZE
	.align		4
.L_156:
        /*036c*/ 	.byte	0x04, 0x11
        /*036e*/ 	.short	(.L_158 - .L_157)
	.align		4
.L_157:
        /*0370*/ 	.word	index@(_ZN7cutlass13device_kernelIN5flash11enable_sm90INS1_16FlashAttnBwdSm90INS1_25CollectiveMainloopBwdSm90ILi2ELi2ELi2EN4cute5tupleIJNS5_1CILi1EEES8_S8_EEENS6_IJNS7_ILi64EEENS7_ILi128EEENS7_ILi96EEEEEENS_6half_tEfNS_4arch4Sm90ELb0ELb1ELb1ELb1ELb1ELb1ELb0ELb0ELi2ELi1ELi2ELi1ELb1EEENS1_24CollectiveEpilogueBwdGQAISD_fSG_Li256ELb1ELb1EEENS1_19SingleTileSchedulerILb1ELb0ELb0ELi128EEEEEEEEEvNT_6ParamsE)
        /*0374*/ 	.word	0x00000000


	//----- nvinfo : EIATTR_REGCOUNT
	.align		4
.L_158:
        /*0378*/ 	.byte	0x04, 0x2f
        /*037a*/ 	.short	(.L_160 - .L_159)
	.align		4
.L_159:
        /*037c*/ 	.word	index@(_ZN7cutlass13device_kernelIN5flash11enable_sm90INS1_16FlashAttnBwdSm90INS1_25CollectiveMainloopBwdSm90ILi2ELi2ELi2EN4cute5tupleIJNS5_1CILi1EEES8_S8_EEENS6_IJNS7_ILi64EEENS7_ILi128EEENS7_ILi96EEEEEENS_6half_tEfNS_4arch4Sm90ELb0ELb1ELb1ELb1ELb0ELb1ELb0ELb0ELi2ELi1ELi2ELi1ELb1EEENS1_24CollectiveEpilogueBwdGQAISD_fSG_Li256ELb1ELb0EEENS1_19SingleTileSchedulerILb1ELb0ELb0ELi128EEEEEEEEEvNT_6ParamsE)
        /*0380*/ 	.word	0x00000004


	//----- nvinfo : EIATTR_FRAME_SIZE
	.align		4
.L_160:
        /*0384*/ 	.byte	0x04, 0x11
        /*0386*/ 	.short	(.L_162 - .L_161)
	.align		4
.L_161:
        /*0388*/ 	.word	index@(_ZN7cutlass13device_kernelIN5flash11enable_sm90INS1_16FlashAttnBwdSm90INS1_25CollectiveMainloopBwdSm90ILi2ELi2ELi2EN4cute5tupleIJNS5_1CILi1EEES8_S8_EEENS6_IJNS7_ILi64EEENS7_ILi128EEENS7_ILi96EEEEEENS_6half_tEfNS_4arch4Sm90ELb0ELb1ELb1ELb1ELb0ELb1ELb0ELb0ELi2ELi1ELi2ELi1ELb1EEENS1_24CollectiveEpilogueBwdGQAISD_fSG_Li256ELb1ELb0EEENS1_19SingleTileSchedulerILb1ELb0ELb0ELi128EEEEEEEEEvNT_6ParamsE)
        /*038c*/ 	.word	0x00000000


	//----- nvinfo : EIATTR_REGCOUNT
	.align		4
.L_162:
        /*0390*/ 	.byte	0x04, 0x2f
        /*0392*/ 	.short	(.L_164 - .L_163)
	.align		4
.L_163:
        /*0394*/ 	.word	index@(_ZN7cutlass13device_kernelIN5flash11enable_sm90INS1_16FlashAttnBwdSm90INS1_25CollectiveMainloopBwdSm90ILi2ELi2ELi2EN4cute5tupleIJNS5_1CILi1EEES8_S8_EEENS6_IJNS7_ILi64EEENS7_ILi128EEENS7_ILi96EEEEEENS_6half_tEfNS_4arch4Sm90ELb0ELb1ELb1ELb1ELb1ELb1ELb0ELb0ELi2ELi1ELi2ELi1ELb1EEENS1_21CollectiveEpilogueBwdISD_SE_SG_Li256ELb1ELb0ELi1EEENS1_19SingleTileSchedulerILb1ELb0ELb0ELi128EEEEEEEEEvNT_6ParamsE)
        /*0398*/ 	.word	0x00000004


	//----- nvinfo : EIATTR_FRAME_SIZE
	.align		4
.L_164:
        /*039c*/ 	.byte	0x04, 0x11
        /*039e*/ 	.short	(.L_166 - .L_165)
	.align		4
.L_165:
        /*03a0*/ 	.word	index@(_ZN7cutlass13device_kernelIN5flash11enable_sm90INS1_16FlashAttnBwdSm90INS1_25CollectiveMainloopBwdSm90ILi2ELi2ELi2EN4cute5tupleIJNS5_1CILi1EEES8_S8_EEENS6_IJNS7_ILi64EEENS7_ILi128EEENS7_ILi96EEEEEENS_6half_tEfNS_4arch4Sm90ELb0ELb1ELb1ELb1ELb1ELb1ELb0ELb0ELi2ELi1ELi2ELi1ELb1EEENS1_21CollectiveEpilogueBwdISD_SE_SG_Li256ELb1ELb0ELi1EEENS1_19SingleTileSchedulerILb1ELb0ELb0ELi128EEEEEEEEEvNT_6ParamsE)
        /*03a4*/ 	.word	0x00000000


	//----- nvinfo : EIATTR_REGCOUNT
	.align		4
.L_166:
        /*03a8*/ 	.byte	0x04, 0x2f
        /*03aa*/ 	.short	(.L_168 - .L_167)
	.align		4
.L_167:
        /*03ac*/ 	.word	index@(_ZN7cutlass13device_kernelIN5flash11enable_sm90INS1_16FlashAttnBwdSm90INS1_25CollectiveMainloopBwdSm90ILi2ELi2ELi2EN4cute5tupleIJNS5_1CILi1EEES8_S8_EEENS6_IJNS7_ILi64EEENS7_ILi128EEENS7_ILi96EEEEEENS_6half_tEfNS_4arch4Sm90ELb0ELb1ELb1ELb1ELb0ELb1ELb0ELb0ELi2ELi1ELi2ELi1ELb1EEENS1_21CollectiveEpilogueBwdISD_SE_SG_Li256ELb1ELb0ELi1EEENS1_19SingleTileSchedulerILb1ELb0ELb0ELi128EEEEEEEEEvNT_6ParamsE)
        /*03b0*/ 	.word	0x00000004


	//----- nvinfo : EIATTR_FRAME_SIZE
	.align		4
.L_168:
        /*03b4*/ 	.byte	0x04, 0x11
        /*03b6*/ 	.short	(.L_170 - .L_169)
	.align		4
.L_169:
        /*03b8*/ 	.word	index@(_ZN7cutlass13device_kernelIN5flash11enable_sm90INS1_16FlashAttnBwdSm90INS1_25CollectiveMainloopBwdSm90ILi2ELi2ELi2EN4cute5tupleIJNS5_1CILi1EEES8_S8_EEENS6_IJNS7_ILi64EEENS7_ILi128EEENS7_ILi96EEEEEENS_6half_tEfNS_4arch4Sm90ELb0ELb1ELb1ELb1ELb0ELb1ELb0ELb0ELi2ELi1ELi2ELi1ELb1EEENS1_21CollectiveEpilogueBwdISD_SE_SG_Li256ELb1ELb0ELi1EEENS1_19SingleTileSchedulerILb1ELb0ELb0ELi128EEEEEEEEEvNT_6ParamsE)
        /*03bc*/ 	.word	0x00000000


	//----- nvinfo : EIATTR_REGCOUNT
	.align		4
.L_170:
        /*03c0*/ 	.byte	0x04, 0x2f
        /*03c2*/ 	.short	(.L_172 - .L_171)
	.align		4
.L_171:
        /*03c4*/ 	.word	index@(_ZN7cutlass13device_kernelIN5flash11enable_sm90INS1_16FlashAttnBwdSm90INS1_25CollectiveMainloopBwdSm90ILi2ELi2ELi2EN4cute5tupleIJNS5_1CILi1EEES8_S8_EEENS6_IJNS7_ILi64EEENS7_ILi128EEENS7_ILi96EEEEEENS_6half_tEfNS_4arch4Sm90ELb0ELb1ELb1ELb0ELb1ELb1ELb0ELb0ELi2ELi1ELi2ELi1ELb1EEENS1_24CollectiveEpilogueBwdGQAISD_fSG_Li256ELb0ELb1EEENS1_19SingleTileSchedulerILb0ELb0ELb0ELi128EEEEEEEEEvNT_6ParamsE)
        /*03c8*/ 	.word	0x00000004


	//----- nvinfo : EIATTR_FRAME_SIZE
	.align		4
.L_172:
        /*03cc*/ 	.byte	0x04, 0x11
        /*03ce*/ 	.short	(.L_174 - .L_173)
	.align		4
.L_173:
        /*03d0*/ 	.word	index@(_ZN7cutlass13device_kernelIN5flash11enable_sm90INS1_16FlashAttnBwdSm90INS1_25CollectiveMainloopBwdSm90ILi2ELi2ELi2EN4cute5tupleIJNS5_1CILi1EEES8_S8_EEENS6_IJNS7_ILi64EEENS7_ILi128EEENS7_ILi96EEEEEENS_6half_tEfNS_4arch4Sm90ELb0ELb1ELb1ELb0ELb1ELb1ELb0ELb0ELi2ELi1ELi2ELi1ELb1EEENS1_24CollectiveEpilogueBwdGQAISD_fSG_Li256ELb0ELb1EEENS1_19SingleTileSchedulerILb0ELb0ELb0ELi128EEEEEEEEEvNT_6ParamsE)
        /*03d4*/ 	.word	0x00000000


	//----- nvinfo : EIATTR_REGCOUNT
	.align		4
.L_174:
        /*03d8*/ 	.byte	0x04, 0x2f
        /*03da*/ 	.short	(.L_176 - .L_175)
	.align		4
.L_175:
        /*03dc*/ 	.word	index@(_ZN7cutlass13device_kernelIN5flash11enable_sm90INS1_16FlashAttnBwdSm90INS1_25CollectiveMainloopBwdSm90ILi2ELi2ELi2EN4cute5tupleIJNS5_1CILi1EEES8_S8_EEENS6_IJNS7_ILi64EEENS7_ILi128EEENS7_ILi96EEEEEENS_6half_tEfNS_4arch4Sm90ELb0ELb1ELb1ELb0ELb0ELb1ELb0ELb0ELi2ELi1ELi2ELi1ELb1EEENS1_24CollectiveEpilogueBwdGQAISD_fSG_Li256ELb0ELb0EEENS1_19SingleTileSchedulerILb0ELb0ELb0ELi128EEEEEEEEEvNT_6ParamsE)
        /*03e0*/ 	.word	0x00000004


	//----- nvinfo : EIATTR_FRAME_SIZE
	.align		4
.L_176:
        /*03e4*/ 	.byte	0x04, 0x11
        /*03e6*/ 	.short	(.L_178 - .L_177)
	.align		4
.L_177:
        /*03e8*/ 	.word	index@(_ZN7cutlass13device_kernelIN5flash11enable_sm90INS1_16FlashAttnBwdSm90INS1_25CollectiveMainloopBwdSm90ILi2ELi2ELi2EN4cute5tupleIJNS5_1CILi1EEES8_S8_EEENS6_IJNS7_ILi64EEENS7_ILi128EEENS7_ILi96EEEEEENS_6half_tEfNS_4arch4Sm90ELb0ELb1ELb1ELb0ELb0ELb1ELb0ELb0ELi2ELi1ELi2ELi1ELb1EEENS1_24CollectiveEpilogueBwdGQAISD_fSG_Li256ELb0ELb0EEENS1_19SingleTileSchedulerILb0ELb0ELb0ELi128EEEEEEEEEvNT_6ParamsE)
        /*03ec*/ 	.word	0x00000000


	//----- nvinfo : EIATTR_REGCOUNT
	.align		4
.L_178:
        /*03f0*/ 	.byte	0x04, 0x2f
        /*03f2*/ 	.short	(.L_180 - .L_179)
	.align		4
.L_179:
        /*03f4*/ 	.word	index@(_ZN7cutlass13device_kernelIN5flash11enable_sm90INS1_16FlashAttnBwdSm90INS1_25CollectiveMainloopBwdSm90ILi2ELi2ELi2EN4cute5tupleIJNS5_1CILi1EEES8_S8_EEENS6_IJNS7_ILi64EEENS7_ILi128EEENS7_ILi96EEEEEENS_6half_tEfNS_4arch4Sm90ELb0ELb1ELb1ELb0ELb1ELb1ELb0ELb0ELi2ELi1ELi2ELi1ELb1EEENS1_21CollectiveEpilogueBwdISD_SE_SG_Li256ELb0ELb0ELi1EEENS1_19SingleTileSchedulerILb0ELb0ELb0ELi128EEEEEEEEEvNT_6ParamsE)
        /*03f8*/ 	.word	0x00000004


	//----- nvinfo : EIATTR_FRAME_SIZE
	.align		4
.L_180:
        /*03fc*/ 	.byte	0x04, 0x11
        /*03fe*/ 	.short	(.L_182 - .L_181)
	.align		4
.L_181:
        /*0400*/ 	.word	index@(_ZN7cutlass13device_kernelIN5flash11enable_sm90INS1_16FlashAttnBwdSm90INS1_25CollectiveMainloopBwdSm90ILi2ELi2ELi2EN4cute5tupleIJNS5_1CILi1EEES8_S8_EEENS6_IJNS7_ILi64EEENS7_ILi128EEENS7_ILi96EEEEEENS_6half_tEfNS_4arch4Sm90ELb0ELb1ELb1ELb0ELb1ELb1ELb0ELb0ELi2ELi1ELi2ELi1ELb1EEENS1_21CollectiveEpilogueBwdISD_SE_SG_Li256ELb0ELb0ELi1EEENS1_19SingleTileSchedulerILb0ELb0ELb0ELi128EEEEEEEEEvNT_6ParamsE)
        /*0404*/ 	.word	0x00000000


	//----- nvinfo : EIATTR_REGCOUNT
	.align		4
.L_182:
        /*0408*/ 	.byte	0x04, 0x2f
        /*040a*/ 	.short	(.L_184 - .L_183)
	.align		4
.L_183:
        /*040c*/ 	.word	index@(_ZN7cutlass13device_kernelIN5flash11enable_sm90INS1_16FlashAttnBwdSm90INS1_25CollectiveMainloopBwdSm90ILi2ELi2ELi2EN4cute5tupleIJNS5_1CILi1EEES8_S8_EEENS6_IJNS7_ILi64EEENS7_ILi128EEENS7_ILi96EEEEEENS_6half_tEfNS_4arch4Sm90ELb0ELb1ELb1ELb0ELb0ELb1ELb0ELb0ELi2ELi1ELi2ELi1ELb1EEENS1_21CollectiveEpilogueBwdISD_SE_SG_Li256ELb0ELb0ELi1EEENS1_19SingleTileSchedulerILb0ELb0ELb0ELi128EEEEEEEEEvNT_6ParamsE)
        /*0410*/ 	.word	0x00000004


	//----- nvinfo : EIATTR_FRAME_SIZE
	.align		4
.L_184:
        /*0414*/ 	.byte	0x04, 0x11
        /*0416*/ 	.short	(.L_186 - .L_185)
	.align		4
.L_185:
        /*0418*/ 	.word	index@(_ZN7cutlass13device_kernelIN5flash11enable_sm90INS1_16FlashAttnBwdSm90INS1_25CollectiveMainloopBwdSm90ILi2ELi2ELi2EN4cute5tupleIJNS5_1CILi1EEES8_S8_EEENS6_IJNS7_ILi64EEENS7_ILi128EEENS7_ILi96EEEEEENS_6half_tEfNS_4arch4Sm90ELb0ELb1ELb1ELb0ELb0ELb1ELb0ELb0ELi2ELi1ELi2ELi1ELb1EEENS1_21CollectiveEpilogueBwdISD_SE_SG_Li256ELb0ELb0ELi1EEENS1_19SingleTileSchedulerILb0ELb0ELb0ELi128EEEEEEEEEvNT_6ParamsE)
        /*041c*/ 	.word	0x00000000


	//----- nvinfo : EIATTR_REGCOUNT
	.align		4
.L_186:
        /*0420*/ 	.byte	0x04, 0x2f
        /*0422*/ 	.short	(.L_188 - .L_187)
	.align		4
.L_187:
        /*0424*/ 	.word	index@(_ZN7cutlass13device_kernelIN5flash11enable_sm90INS1_16FlashAttnBwdSm90INS1_25CollectiveMainloopBwdSm90ILi2ELi2ELi2EN4cute5tupleIJNS5_1CILi1EEES8_S8_EEENS6_IJNS7_ILi64EEENS7_ILi128EEENS7_ILi96EEEEEENS_6half_tEfNS_4arch4Sm90ELb0ELb0ELb1ELb1ELb1ELb1ELb0ELb0ELi2ELi1ELi2ELi1ELb1EEENS1_24CollectiveEpilogueBwdGQAISD_fSG_Li256ELb1ELb1EEENS1_19SingleTileSchedulerILb1ELb0ELb0ELi128EEEEEEEEEvNT_6ParamsE)
        /*0428*/ 	.word	0x00000004


	//----- nvinfo : EIATTR_FRAME_SIZE
	.align		4
.L_188:
        /*042c*/ 	.byte	0x04, 0x11
        /*042e*/ 	.short	(.L_190 - .L_189)
	.align		4
.L_189:
        /*0430*/ 	.word	index@(_ZN7cutlass13device_kernelIN5flash11enable_sm90INS1_16FlashAttnBwdSm90INS1_25CollectiveMainloopBwdSm90ILi2ELi2ELi2EN4cute5tupleIJNS5_1CILi1EEES8_S8_EEENS6_IJNS7_ILi64EEENS7_ILi128EEENS7_ILi96EEEEEENS_6half_tEfNS_4arch4Sm90ELb0ELb0ELb1ELb1ELb1ELb1ELb0ELb0ELi2ELi1ELi2ELi1ELb1EEENS1_24CollectiveEpilogueBwdGQAISD_fSG_Li256ELb1ELb1EEENS1_19SingleTileSchedulerILb1ELb0ELb0ELi128EEEEEEEEEvNT_6ParamsE)
        /*0434*/ 	.word	0x00000000


	//----- nvinfo : EIATTR_REGCOUNT
	.align		4
.L_190:
        /*0438*/ 	.byte	0x04, 0x2f
        /*043a*/ 	.short	(.L_192 - .L_191)
	.align		4
.L_191:
        /*043c*/ 	.word	index@(_ZN7cutlass13device_kernelIN5flash11enable_sm90INS1_16FlashAttnBwdSm90INS1_25CollectiveMainloopBwdSm90ILi2ELi2ELi2EN4cute5tupleIJNS5_1CILi1EEES8_S8_EEENS6_IJNS7_ILi64EEENS7_ILi128EEENS7_ILi96EEEEEENS_6half_tEfNS_4arch4Sm90ELb0ELb0ELb1ELb1ELb0ELb1ELb0ELb0ELi2ELi1ELi2ELi1ELb1EEENS1_24CollectiveEpilogueBwdGQAISD_fSG_Li256ELb1ELb0EEENS1_19SingleTileSchedulerILb1ELb0ELb0ELi128EEEEEEEEEvNT_6ParamsE)
        /*0440*/ 	.word	0x00000004


	//----- nvinfo : EIATTR_FRAME_SIZE
	.align		4
.L_192:
        /*0444*/ 	.byte	0x04, 0x11
        /*0446*/ 	.short	(.L_194 - .L_193)
	.align		4
.L_193:
        /*0448*/ 	.word	index@(_ZN7cutlass13device_kernelIN5flash11enable_sm90INS1_16FlashAttnBwdSm90INS1_25CollectiveMainloopBwdSm90ILi2ELi2ELi2EN4cute5tupleIJNS5_1CILi1EEES8_S8_EEENS6_IJNS7_ILi64EEENS7_ILi128EEENS7_ILi96EEEEEENS_6half_tEfNS_4arch4Sm90ELb0ELb0ELb1ELb1ELb0ELb1ELb0ELb0ELi2ELi1ELi2ELi1ELb1EEENS1_24CollectiveEpilogueBwdGQAISD_fSG_Li256ELb1ELb0EEENS1_19SingleTileSchedulerILb1ELb0ELb0ELi128EEEEEEEEEvNT_6ParamsE)
        /*044c*/ 	.word	0x00000000


	//----- nvinfo : EIATTR_REGCOUNT
	.align		4
.L_194:
        /*0450*/ 	.byte	0x04, 0x2f
        /*0452*/ 	.short	(.L_196 - .L_195)
	.align		4
.L_195:
        /*0454*/ 	.word	index@(_ZN7cutlass13device_kernelIN5flash11enable_sm90INS1_16FlashAttnBwdSm90INS1_25CollectiveMainloopBwdSm90ILi2ELi2ELi2EN4cute5tupleIJNS5_1CILi1EEES8_S8_EEENS6_IJNS7_ILi64EEENS7_ILi128EEENS7_ILi96EEEEEENS_6half_tEfNS_4arch4Sm90ELb0ELb0ELb1ELb1ELb1ELb1ELb0ELb0ELi2ELi1ELi2ELi1ELb1EEENS1_21CollectiveEpilogueBwdISD_SE_SG_Li256ELb1ELb0ELi1EEENS1_19SingleTileSchedulerILb1ELb0ELb0ELi128EEEEEEEEEvNT_6ParamsE)
        /*0458*/ 	.word	0x00000004


	//----- nvinfo : EIATTR_FRAME_SIZE
	.align		4
.L_196:
        /*045c*/ 	.byte	0x04, 0x11
        /*045e*/ 	.short	(.L_198 - .L_197)
	.align		4
.L_197:
        /*0460*/ 	.word	index@(_ZN7cutlass13device_kernelIN5flash11enable_sm90INS1_16FlashAttnBwdSm90INS1_25CollectiveMainloopBwdSm90ILi2ELi2ELi2EN4cute5tupleIJNS5_1CILi1EEES8_S8_EEENS6_IJNS7_ILi64EEENS7_ILi128EEENS7_ILi96EEEEEENS_6half_tEfNS_4arch4Sm90ELb0ELb0ELb1ELb1ELb1ELb1ELb0ELb0ELi2ELi1ELi2ELi1ELb1EEENS1_21CollectiveEpilogueBwdISD_SE_SG_Li256ELb1ELb0ELi1EEENS1_19SingleTileSchedulerILb1ELb0ELb0ELi128EEEEEEEEEvNT_6ParamsE)
        /*0464*/ 	.word	0x00000000


	//----- nvinfo : EIATTR_REGCOUNT
	.align		4
.L_198:
        /*0468*/ 	.byte	0x04, 0x2f
        /*046a*/ 	.short	(.L_200 - .L_199)
	.align		4
.L_199:
        /*046c*/ 	.word	index@(_ZN7cutlass13device_kernelIN5flash11enable_sm90INS1_16FlashAttnBwdSm90INS1_25CollectiveMainloopBwdSm90ILi2ELi2ELi2EN4cute5tupleIJNS5_1CILi1EEES8_S8_EEENS6_IJNS7_ILi64EEENS7_ILi128EEENS7_ILi96EEEEEENS_6half_tEfNS_4arch4Sm90ELb0ELb0ELb1ELb1ELb0ELb1ELb0ELb0ELi2ELi1ELi2ELi1ELb1EEENS1_21CollectiveEpilogueBwdISD_SE_SG_Li256ELb1ELb0ELi1EEENS1_19SingleTileSchedulerILb1ELb0ELb0ELi128EEEEEEEEEvNT_6ParamsE)
        /*0470*/ 	.word	0x00000004


	//----- nvinfo : EIATTR_FRAME_SIZE
	.align		4
.L_200:
        /*0474*/ 	.byte	0x04, 0x11
        /*0476*/ 	.short	(.L_202 - .L_201)
	.align		4
.L_201:
        /*0478*/ 	.word	index@(_ZN7cutlass13device_kernelIN5flash11enable_sm90INS1_16FlashAttnBwdSm90INS1_25CollectiveMainloopBwdSm90ILi2ELi2ELi2EN4cute5tupleIJNS5_1CILi1EEES8_S8_EEENS6_IJNS7_ILi64EEENS7_ILi128EEENS7_ILi96EEEEEENS_6half_tEfNS_4arch4Sm90ELb0ELb0ELb1ELb1ELb0ELb1ELb0ELb0ELi2ELi1ELi2ELi1ELb1EEENS1_21CollectiveEpilogueBwdISD_SE_SG_Li256ELb1ELb0ELi1EEENS1_19SingleTileSchedulerILb1ELb0ELb0ELi128EEEEEEEEEvNT_6ParamsE)
        /*047c*/ 	.word	0x00000000


	//----- nvinfo : EIATTR_REGCOUNT
	.align		4
.L_202:
        /*0480*/ 	.byte	0x04, 0x2f
        /*0482*/ 	.short	(.L_204 - .L_203)
	.align		4
.L_203:
        /*0484*/ 	.word	index@(_ZN7cutlass13device_kernelIN5flash11enable_sm90INS1_16FlashAttnBwdSm90INS1_25CollectiveMainloopBwdSm90ILi2ELi2ELi2EN4cute5tupleIJNS5_1CILi1EEES8_S8_EEENS6_IJNS7_ILi64EEENS7_ILi128EEENS7_ILi96EEEEEENS_6half_tEfNS_4arch4Sm90ELb0ELb0ELb1ELb0ELb1ELb1ELb0ELb0ELi2ELi1ELi2ELi1ELb1EEENS1_24CollectiveEpilogueBwdGQAISD_fSG_Li256ELb0ELb1EEENS1_19SingleTileSchedulerILb0ELb0ELb0ELi128EEEEEEEEEvNT_6ParamsE)
        /*0488*/ 	.word	0x00000004


	//----- nvinfo : EIATTR_FRAME_SIZE
	.align		4
.L_204:
        /*048c*/ 	.byte	0x04, 0x11
        /*048e*/ 	.short	(.L_206 - .L_205)
	.align		4
.L_205:
        /*0490*/ 	.word	index@(_ZN7cutlass13device_kernelIN5flash11enable_sm90INS1_16FlashAttnBwdSm90INS1_25CollectiveMainloopBwdSm90ILi2ELi2ELi2EN4cute5tupleIJNS5_1CILi1EEES8_S8_EEENS6_IJNS7_ILi64EEENS7_ILi128EEENS7_ILi96EEEEEENS_6half_tEfNS_4arch4Sm90ELb0ELb0ELb1ELb0ELb1ELb1ELb0ELb0ELi2ELi1ELi2ELi1ELb1EEENS1_24CollectiveEpilogueBwdGQAISD_fSG_Li256ELb0ELb1EEENS1_19SingleTileSchedulerILb0ELb0ELb0ELi128EEEEEEEEEvNT_6ParamsE)
        /*0494*/ 	.word	0x00000000


	//----- nvinfo : EIATTR_REGCOUNT
	.align		4
.L_206:
        /*0498*/ 	.byte	0x04, 0x2f
        /*049a*/ 	.short	(.L_208 - .L_207)
	.align		4
.L_207:
        /*049c*/ 	.word	index@(_ZN7cutlass13device_kernelIN5flash11enable_sm90INS1_16FlashAttnBwdSm90INS1_25CollectiveMainloopBwdSm90ILi2ELi2ELi2EN4cute5tupleIJNS5_1CILi1EEES8_S8_EEENS6_IJNS7_ILi64EEENS7_ILi128EEENS7_ILi96EEEEEENS_6half_tEfNS_4arch4Sm90ELb0ELb0ELb1ELb0ELb0ELb1ELb0ELb0ELi2ELi1ELi2ELi1ELb1EEENS1_24CollectiveEpilogueBwdGQAISD_fSG_Li256ELb0ELb0EEENS1_19SingleTileSchedulerILb0ELb0ELb0ELi128EEEEEEEEEvNT_6ParamsE)
        /*04a0*/ 	.word	0x00000004


	//----- nvinfo : EIATTR_FRAME_SIZE
	.align		4
.L_208:
        /*04a4*/ 	.byte	0x04, 0x11
        /*04a6*/ 	.short	(.L_210 - .L_209)
	.align		4
.L_209:
        /*04a8*/ 	.word	index@(_ZN7cutlass13device_kernelIN5flash11enable_sm90INS1_16FlashAttnBwdSm90INS1_25CollectiveMainloopBwdSm90ILi2ELi2ELi2EN4cute5tupleIJNS5_1CILi1EEES8_S8_EEENS6_IJNS7_ILi64EEENS7_ILi128EEENS7_ILi96EEEEEENS_6half_tEfNS_4arch4Sm90ELb0ELb0ELb1ELb0ELb0ELb1ELb0ELb0ELi2ELi1ELi2ELi1ELb1EEENS1_24CollectiveEpilogueBwdGQAISD_fSG_Li256ELb0ELb0EEENS1_19SingleTileSchedulerILb0ELb0ELb0ELi128EEEEEEEEEvNT_6ParamsE)
        /*04ac*/ 	.word	0x00000000


	//----- nvinfo : EIATTR_REGCOUNT
	.align		4
.L_210:
        /*04b0*/ 	.byte	0x04, 0x2f
        /*04b2*/ 	.short	(.L_212 - .L_211)
	.align		4
.L_211:
        /*04b4*/ 	.word	index@(_ZN7cutlass13device_kernelIN5flash11enable_sm90INS1_16FlashAttnBwdSm90INS1_25CollectiveMainloopBwdSm90ILi2ELi2ELi2EN4cute5tupleIJNS5_1CILi1EEES8_S8_EEENS6_IJNS7_ILi64EEENS7_ILi128EEENS7_ILi96EEEEEENS_6half_tEfNS_4arch4Sm90ELb0ELb0ELb1ELb0ELb1ELb1ELb0ELb0ELi2ELi1ELi2ELi1ELb1EEENS1_21CollectiveEpilogueBwdISD_SE_SG_Li256ELb0ELb0ELi1EEENS1_19SingleTileSchedulerILb0ELb0ELb0ELi128EEEEEEEEEvNT_6ParamsE)
        /*04b8*/ 	.word	0x00000004


	//----- nvinfo : EIATTR_FRAME_SIZE
	.align		4
.L_212:
        /*04bc*/ 	.byte	0x04, 0x11
        /*04be*/ 	.short	(.L_214 - .L_213)
	.align		4
.L_213:
        /*04c0*/ 	.word	index@(_ZN7cutlass13device_kernelIN5flash11enable_sm90INS1_16FlashAttnBwdSm90INS1_25CollectiveMainloopBwdSm90ILi2ELi2ELi2EN4cute5tupleIJNS5_1CILi1EEES8_S8_EEENS6_IJNS7_ILi64EEENS7_ILi128EEENS7_ILi96EEEEEENS_6half_tEfNS_4arch4Sm90ELb0ELb0ELb1ELb0ELb1ELb1ELb0ELb0ELi2ELi1ELi2ELi1ELb1EEENS1_21CollectiveEpilogueBwdISD_SE_SG_Li256ELb0ELb0ELi1EEENS1_19SingleTileSchedulerILb0ELb0ELb0ELi128EEEEEEEEEvNT_6ParamsE)
        /*04c4*/ 	.word	0x00000000


	//----- nvinfo : EIATTR_REGCOUNT
	.align		4
.L_214:
        /*04c8*/ 	.byte	0x04, 0x2f
        /*04ca*/ 	.short	(.L_216 - .L_215)
	.align		4
.L_215:
        /*04cc*/ 	.word	index@(_ZN7cutlass13device_kernelIN5flash11enable_sm90INS1_16FlashAttnBwdSm90INS1_25CollectiveMainloopBwdSm90ILi2ELi2ELi2EN4cute5tupleIJNS5_1CILi1EEES8_S8_EEENS6_IJNS7_ILi64EEENS7_ILi128EEENS7_ILi96EEEEEENS_6half_tEfNS_4arch4Sm90ELb0ELb0ELb1ELb0ELb0ELb1ELb0ELb0ELi2ELi1ELi2ELi1ELb1EEENS1_21CollectiveEpilogueBwdISD_SE_SG_Li256ELb0ELb0ELi1EEENS1_19SingleTileSchedulerILb0ELb0ELb0ELi128EEEEEEEEEvNT_6ParamsE)
        /*04d0*/ 	.word	0x00000004


	//----- nvinfo : EIATTR_FRAME_SIZE
	.align		4
.L_216:
        /*04d4*/ 	.byte	0x04, 0x11
        /*04d6*/ 	.short	(.L_218 - .L_217)
	.align		4
.L_217:
        /*04d8*/ 	.word	index@(_ZN7cutlass13device_kernelIN5flash11enable_sm90INS1_16FlashAttnBwdSm90INS1_25CollectiveMainloopBwdSm90ILi2ELi2ELi2EN4cute5tupleIJNS5_1CILi1EEES8_S8_EEENS6_IJNS7_ILi64EEENS7_ILi128EEENS7_ILi96EEEEEENS_6half_tEfNS_4arch4Sm90ELb0ELb0ELb1ELb0ELb0ELb1ELb0ELb0ELi2ELi1ELi2ELi1ELb1EEENS1_21CollectiveEpilogueBwdISD_SE_SG_Li256ELb0ELb0ELi1EEENS1_19SingleTileSchedulerILb0ELb0ELb0ELi128EEEEEEEEEvNT_6ParamsE)
        /*04dc*/ 	.word	0x00000000


	//----- nvinfo : EIATTR_MIN_STACK_SIZE
	.align		4
.L_218:
        /*04e0*/ 	.byte	0x04, 0x12
        /*04e2*/ 	.short	(.L_220 - .L_219)
	.align		4
.L_219:
        /*04e4*/ 	.word	index@(_ZN7cutlass13device_kernelIN5flash11enable_sm90INS1_16FlashAttnBwdSm90INS1_25CollectiveMainloopBwdSm90ILi2ELi2ELi2EN4cute5tupleIJNS5_1CILi1EEES8_S8_EEENS6_IJNS7_ILi64EEENS7_ILi128EEENS7_ILi96EEEEEENS_6half_tEfNS_4arch4Sm90ELb0ELb0ELb1ELb0ELb0ELb1ELb0ELb0ELi2ELi1ELi2ELi1ELb1EEENS1_21CollectiveEpilogueBwdISD_SE_SG_Li256ELb0ELb0ELi1EEENS1_19SingleTileSchedulerILb0ELb0ELb0ELi128EEEEEEEEEvNT_6ParamsE)
        /*04e8*/ 	.word	0x00000000


	//----- nvinfo : EIATTR_MIN_STACK_SIZE
	.align		4
.L_220:
        /*04ec*/ 	.byte	0x04, 0x12
        /*04ee*/ 	.short	(.L_222 - .L_221)
	.align		4
.L_221:
        /*04f0*/ 	.word	index@(_ZN7cutlass13device_kernelIN5flash11enable_sm90INS1_16FlashAttnBwdSm90INS1_25CollectiveMainloopBwdSm90ILi2ELi2ELi2EN4cute5tupleIJNS5_1CILi1EEES8_S8_EEENS6_IJNS7_ILi64EEENS7_ILi128EEENS7_ILi96EEEEEENS_6half_tEfNS_4arch4Sm90ELb0ELb0ELb1ELb0ELb1ELb1ELb0ELb0ELi2ELi1ELi2ELi1ELb1EEENS1_21CollectiveEpilogueBwdISD_SE_SG_Li256ELb0ELb0ELi1EEENS1_19SingleTileSchedulerILb0ELb0ELb0ELi128EEEEEEEEEvNT_6ParamsE)
        /*04f4*/ 	.word	0x00000000


	//----- nvinfo : EIATTR_MIN_STACK_SIZE
	.align		4
.L_222:
        /*04f8*/ 	.byte	0x04, 0x12
        /*04fa*/ 	.short	(.L_224 - .L_223)
	.align		4
.L_223:
        /*04fc*/ 	.word	index@(_ZN7cutlass13device_kernelIN5flash11enable_sm90INS1_16FlashAttnBwdSm90INS1_25CollectiveMainloopBwdSm90ILi2ELi2ELi2EN4cute5tupleIJNS5_1CILi1EEES8_S8_EEENS6_IJNS7_ILi64EEENS7_ILi128EEENS7_ILi96EEEEEENS_6half_tEfNS_4arch4Sm90ELb0ELb0ELb1ELb0ELb0ELb1ELb0ELb0ELi2ELi1ELi2ELi1ELb1EEENS1_24CollectiveEpilogueBwdGQAISD_fSG_Li256ELb0ELb0EEENS1_19SingleTileSchedulerILb0ELb0ELb0ELi128EEEEEEEEEvNT_6ParamsE)
        /*0500*/ 	.word	0x00000000


	//----- nvinfo : EIATTR_MIN_STACK_SIZE
	.align		4
.L_224:
        /*0504*/ 	.byte	0x04, 0x12
        /*0506*/ 	.short	(.L_226 - .L_225)
	.align		4
.L_225:
        /*0508*/ 	.word	index@(_ZN7cutlass13device_kernelIN5flash11enable_sm90INS1_16FlashAttnBwdSm90INS1_25CollectiveMainloopBwdSm90ILi2ELi2ELi2EN4cute5tupleIJNS5_1CILi1EEES8_S8_EEENS6_IJNS7_ILi64EEENS7_ILi128EEENS7_ILi96EEEEEENS_6half_tEfNS_4arch4Sm90ELb0ELb0ELb1ELb0ELb1ELb1ELb0ELb0ELi2ELi1ELi2ELi1ELb1EEENS1_24CollectiveEpilogueBwdGQAISD_fSG_Li256ELb0ELb1EEENS1_19SingleTileSchedulerILb0ELb0ELb0ELi128EEEEEEEEEvNT_6ParamsE)
        /*050c*/ 	.word	0x00000000


	//----- nvinfo : EIATTR_MIN_STACK_SIZE
	.align		4
.L_226:
        /*0510*/ 	.byte	0x04, 0x12
        /*0512*/ 	.short	(.L_228 - .L_227)
	.align		4
.L_227:
        /*0514*/ 	.word	index@(_ZN7cutlass13device_kernelIN5flash11enable_sm90INS1_16FlashAttnBwdSm90INS1_25CollectiveMainloopBwdSm90ILi2ELi2ELi2EN4cute5tupleIJNS5_1CILi1EEES8_S8_EEENS6_IJNS7_ILi64EEENS7_ILi128EEENS7_ILi96EEEEEENS_6half_tEfNS_4arch4Sm90ELb0ELb0ELb1ELb1ELb0ELb1ELb0ELb0ELi2ELi1ELi2ELi1ELb1EEENS1_21CollectiveEpilogueBwdISD_SE_SG_Li256ELb1ELb0ELi1EEENS1_19SingleTileSchedulerILb1ELb0ELb0ELi128EEEEEEEEEvNT_6ParamsE)
        /*0518*/ 	.word	0x00000000


	//----- nvinfo : EIATTR_MIN_STACK_SIZE
	.align		4
.L_228:
        /*051c*/ 	.byte	0x04, 0x12
        /*051e*/ 	.short	(.L_230 - .L_229)
	.align		4
.L_229:
        /*0520*/ 	.word	index@(_ZN7cutlass13device_kernelIN5flash11enable_sm90INS1_16FlashAttnBwdSm90INS1_25CollectiveMainloopBwdSm90ILi2ELi2ELi2EN4cute5tupleIJNS5_1CILi1EEES8_S8_EEENS6_IJNS7_ILi64EEENS7_ILi128EEENS7_ILi96EEEEEENS_6half_tEfNS_4arch4Sm90ELb0ELb0ELb1ELb1ELb1ELb1ELb0ELb0ELi2ELi1ELi2ELi1ELb1EEENS1_21CollectiveEpilogueBwdISD_SE_SG_Li256ELb1ELb0ELi1EEENS1_19SingleTileSchedulerILb1ELb0ELb0ELi128EEEEEEEEEvNT_6ParamsE)
        /*0524*/ 	.word	0x00000000


	//----- nvinfo : EIATTR_MIN_STACK_SIZE
	.align		4
.L_230:
        /*0528*/ 	.byte	0x04, 0x12
        /*052a*/ 	.short	(.L_232 - .L_231)
	.align		4
.L_231:
        /*052c*/ 	.word	index@(_ZN7cutlass13device_kernelIN5flash11enable_sm90INS1_16FlashAttnBwdSm90INS1_25CollectiveMainloopBwdSm90ILi2ELi2ELi2EN4cute5tupleIJNS5_1CILi1EEES8_S8_EEENS6_IJNS7_ILi64EEENS7_ILi128EEENS7_ILi96EEEEEENS_6half_tEfNS_4arch4Sm90ELb0ELb0ELb1ELb1ELb0ELb1ELb0ELb0ELi2ELi1ELi2ELi1ELb1EEENS1_24CollectiveEpilogueBwdGQAISD_fSG_Li256ELb1ELb0EEENS1_19SingleTileSchedulerILb1ELb0ELb0ELi128EEEEEEEEEvNT_6ParamsE)
        /*0530*/ 	.word	0x00000000


	//----- nvinfo : EIATTR_MIN_STACK_SIZE
	.align		4
.L_232:
        /*0534*/ 	.byte	0x04, 0x12
        /*0536*/ 	.short	(.L_234 - .L_233)
	.align		4
.L_233:
        /*0538*/ 	.word	index@(_ZN7cutlass13device_kernelIN5flash11enable_sm90INS1_16FlashAttnBwdSm90INS1_25CollectiveMainloopBwdSm90ILi2ELi2ELi2EN4cute5tupleIJNS5_1CILi1EEES8_S8_EEENS6_IJNS7_ILi64EEENS7_ILi128EEENS7_ILi96EEEEEENS_6half_tEfNS_4arch4Sm90ELb0ELb0ELb1ELb1ELb1ELb1ELb0ELb0ELi2ELi1ELi2ELi1ELb1EEENS1_24CollectiveEpilogueBwdGQAISD_fSG_Li256ELb1ELb1EEENS1_19SingleTileSchedulerILb1ELb0ELb0ELi128EEEEEEEEEvNT_6ParamsE)
        /*053c*/ 	.word	0x00000000


	//----- nvinfo : EIATTR_MIN_STACK_SIZE
	.align		4
.L_234:
        /*0540*/ 	.byte	0x04, 0x12
        /*0542*/ 	.short	(.L_236 - .L_235)
	.align		4
.L_235:
        /*0544*/ 	.word	index@(_ZN7cutlass13device_kernelIN5flash11enable_sm90INS1_16FlashAttnBwdSm90INS1_25CollectiveMainloopBwdSm90ILi2ELi2ELi2EN4cute5tupleIJNS5_1CILi1EEES8_S8_EEENS6_IJNS7_ILi64EEENS7_ILi128EEENS7_ILi96EEEEEENS_6half_tEfNS_4arch4Sm90ELb0ELb1ELb1ELb0ELb0ELb1ELb0ELb0ELi2ELi1ELi2ELi1ELb1EEENS1_21CollectiveEpilogueBwdISD_SE_SG_Li256ELb0ELb0ELi1EEENS1_19SingleTileSchedulerILb0ELb0ELb0ELi128EEEEEEEEEvNT_6ParamsE)
        /*0548*/ 	.word	0x00000000


	//----- nvinfo : EIATTR_MIN_STACK_SIZE
	.align		4
.L_236:
        /*054c*/ 	.byte	0x04, 0x12
        /*054e*/ 	.short	(.L_238 - .L_237)
	.align		4
.L_237:
        /*0550*/ 	.word	index@(_ZN7cutlass13device_kernelIN5flash11enable_sm90INS1_16FlashAttnBwdSm90INS1_25CollectiveMainloopBwdSm90ILi2ELi2ELi2EN4cute5tupleIJNS5_1CILi1EEES8_S8_EEENS6_IJNS7_ILi64EEENS7_ILi128EEENS7_ILi96EEEEEENS_6half_tEfNS_4arch4Sm90ELb0ELb1ELb1ELb0ELb1ELb1ELb0ELb0ELi2ELi1ELi2ELi1ELb1EEENS1_21CollectiveEpilogueBwdISD_SE_SG_Li256ELb0ELb0ELi1EEENS1_19SingleTileSchedulerILb0ELb0ELb0ELi128EEEEEEEEEvNT_6ParamsE)
        /*0554*/ 	.word	0x00000000


	//----- nvinfo : EIATTR_MIN_STACK_SIZE
	.align		4
.L_238:
        /*0558*/ 	.byte	0x04, 0x12
        /*055a*/ 	.short	(.L_240 - .L_239)
	.align		4
.L_239:
        /*055c*/ 	.word	index@(_ZN7cutlass13device_kernelIN5flash11enable_sm90INS1_16FlashAttnBwdSm90INS1_25CollectiveMainloopBwdSm90ILi2ELi2ELi2EN4cute5tupleIJNS5_1CILi1EEES8_S8_EEENS6_IJNS7_ILi64EEENS7_ILi128EEENS7_ILi96EEEEEENS_6half_tEfNS_4arch4Sm90ELb0ELb1ELb1ELb0ELb0ELb1ELb0ELb0ELi2ELi1ELi2ELi1ELb1EEENS1_24CollectiveEpilogueBwdGQAISD_fSG_Li256ELb0ELb0EEENS1_19SingleTileSchedulerILb0ELb0ELb0ELi128EEEEEEEEEvNT_6ParamsE)
        /*0560*/ 	.word	0x00000000


	//----- nvinfo : EIATTR_MIN_STACK_SIZE
	.align		4
.L_240:
        /*0564*/ 	.byte	0x04, 0x12
        /*0566*/ 	.short	(.L_242 - .L_241)
	.align		4
.L_241:
        /*0568*/ 	.word	index@(_ZN7cutlass13device_kernelIN5flash11enable_sm90INS1_16FlashAttnBwdSm90INS1_25CollectiveMainloopBwdSm90ILi2ELi2ELi2EN4cute5tupleIJNS5_1CILi1EEES8_S8_EEENS6_IJNS7_ILi64EEENS7_ILi128EEENS7_ILi96EEEEEENS_6half_tEfNS_4arch4Sm90ELb0ELb1ELb1ELb0ELb1ELb1ELb0ELb0ELi2ELi1ELi2ELi1ELb1EEENS1_24CollectiveEpilogueBwdGQAISD_fSG_Li256ELb0ELb1EEENS1_19SingleTileSchedulerILb0ELb0ELb0ELi128EEEEEEEEEvNT_6ParamsE)
        /*056c*/ 	.word	0x00000000


	//----- nvinfo : EIATTR_MIN_STACK_SIZE
	.align		4
.L_242:
        /*0570*/ 	.byte	0x04, 0x12
        /*0572*/ 	.short	(.L_244 - .L_243)
	.align		4
.L_243:
        /*0574*/ 	.word	index@(_ZN7cutlass13device_kernelIN5flash11enable_sm90INS1_16FlashAttnBwdSm90INS1_25CollectiveMainloopBwdSm90ILi2ELi2ELi2EN4cute5tupleIJNS5_1CILi1EEES8_S8_EEENS6_IJNS7_ILi64EEENS7_ILi128EEENS7_ILi96EEEEEENS_6half_tEfNS_4arch4Sm90ELb0ELb1ELb1ELb1ELb0ELb1ELb0ELb0ELi2ELi1ELi2ELi1ELb1EEENS1_21CollectiveEpilogueBwdISD_SE_SG_Li256ELb1ELb0ELi1EEENS1_19SingleTileSchedulerILb1ELb0ELb0ELi128EEEEEEEEEvNT_6ParamsE)
        /*0578*/ 	.word	0x00000000


	//----- nvinfo : EIATTR_MIN_STACK_SIZE
	.align		4
.L_244:
        /*057c*/ 	.byte	0x04, 0x12
        /*057e*/ 	.short	(.L_246 - .L_245)
	.align		4
.L_245:
        /*0580*/ 	.word	index@(_ZN7cutlass13device_kernelIN5flash11enable_sm90INS1_16FlashAttnBwdSm90INS1_25CollectiveMainloopBwdSm90ILi2ELi2ELi2EN4cute5tupleIJNS5_1CILi1EEES8_S8_EEENS6_IJNS7_ILi64EEENS7_ILi128EEENS7_ILi96EEEEEENS_6half_tEfNS_4arch4Sm90ELb0ELb1ELb1ELb1ELb1ELb1ELb0ELb0ELi2ELi1ELi2ELi1ELb1EEENS1_21CollectiveEpilogueBwdISD_SE_SG_Li256ELb1ELb0ELi1EEENS1_19SingleTileSchedulerILb1ELb0ELb0ELi128EEEEEEEEEvNT_6ParamsE)
        /*0584*/ 	.word	0x00000000


	//----- nvinfo : EIATTR_MIN_STACK_SIZE
	.align		4
.L_246:
        /*0588*/ 	.byte	0x04, 0x12
        /*058a*/ 	.short	(.L_248 - .L_247)
	.align		4
.L_247:
        /*058c*/ 	.word	index@(_ZN7cutlass13device_kernelIN5flash11enable_sm90INS1_16FlashAttnBwdSm90INS1_25CollectiveMainloopBwdSm90ILi2ELi2ELi2EN4cute5tupleIJNS5_1CILi1EEES8_S8_EEENS6_IJNS7_ILi64EEENS7_ILi128EEENS7_ILi96EEEEEENS_6half_tEfNS_4arch4Sm90ELb0ELb1ELb1ELb1ELb0ELb1ELb0ELb0ELi2ELi1ELi2ELi1ELb1EEENS1_24CollectiveEpilogueBwdGQAISD_fSG_Li256ELb1ELb0EEENS1_19SingleTileSchedulerILb1ELb0ELb0ELi128EEEEEEEEEvNT_6ParamsE)
        /*0590*/ 	.word	0x00000000


	//----- nvinfo : EIATTR_MIN_STACK_SIZE
	.align		4
.L_248:
        /*0594*/ 	.byte	0x04, 0x12
        /*0596*/ 	.short	(.L_250 - .L_249)
	.align		4
.L_249:
        /*0598*/ 	.word	index@(_ZN7cutlass13device_kernelIN5flash11enable_sm90INS1_16FlashAttnBwdSm90INS1_25CollectiveMainloopBwdSm90ILi2ELi2ELi2EN4cute5tupleIJNS5_1CILi1EEES8_S8_EEENS6_IJNS7_ILi64EEENS7_ILi128EEENS7_ILi96EEEEEENS_6half_tEfNS_4arch4Sm90ELb0ELb1ELb1ELb1ELb1ELb1ELb0ELb0ELi2ELi1ELi2ELi1ELb1EEENS1_24CollectiveEpilogueBwdGQAISD_fSG_Li256ELb1ELb1EEENS1_19SingleTileSchedulerILb1ELb0ELb0ELi128EEEEEEEEEvNT_6ParamsE)
        /*059c*/ 	.word	0x00000000


	//----- nvinfo : EIATTR_MIN_STACK_SIZE
	.align		4
.L_250:
        /*05a0*/ 	.byte	0x04, 0x12
        /*05a2*/ 	.short	(.L_252 - .L_251)
	.align		4
.L_251:
        /*05a4*/ 	.word	index@(_ZN7cutlass13device_kernelIN5flash11enable_sm90INS1_16FlashAttnBwdSm90INS1_25CollectiveMainloopBwdSm90ILi2ELi2ELi2EN4cute5tupleIJNS5_1CILi1EEES8_S8_EEENS6_IJNS7_ILi64EEENS7_ILi128EEENS7_ILi96EEEEEENS_6half_tEfNS_4arch4Sm90ELb1ELb0ELb1ELb0ELb0ELb1ELb0ELb0ELi2ELi1ELi2ELi1ELb1EEENS1_21CollectiveEpilogueBwdISD_SE_SG_Li256ELb0ELb0ELi1EEENS1_25SingleTileBwdLPTSchedulerILb0ELi128ELb0EEEEEEEEEvNT_6ParamsE)
        /*05a8*/ 	.word	0x00000000


	//----- nvinfo : EIATTR_MIN_STACK_SIZE
	.align		4
.L_252:
        /*05ac*/ 	.byte	0x04, 0x12
        /*05ae*/ 	.short	(.L_254 - .L_253)
	.align		4
.L_253:
        /*05b0*/ 	.word	index@(_ZN7cutlass13device_kernelIN5flash11enable_sm90INS1_16FlashAttnBwdSm90INS1_25CollectiveMainloopBwdSm90ILi2ELi2ELi2EN4cute5tupleIJNS5_1CILi1EEES8_S8_EEENS6_IJNS7_ILi64EEENS7_ILi128EEENS7_ILi96EEEEEENS_6half_tEfNS_4arch4Sm90ELb1ELb0ELb1ELb0ELb1ELb1ELb0ELb0ELi2ELi1ELi2ELi1ELb1EEENS1_21CollectiveEpilogueBwdISD_SE_SG_Li256ELb0ELb0ELi1EEENS1_25SingleTileBwdLPTSchedulerILb0ELi128ELb1EEEEEEEEEvNT_6ParamsE)
        /*05b4*/ 	.word	0x00000000


	//----- nvinfo : EIATTR_MIN_STACK_SIZE
	.align		4
.L_254:
        /*05b8*/ 	.byte	0x04, 0x12
        /*05ba*/ 	.short	(.L_256 - .L_255)
	.align		4
.L_255:
        /*05bc*/ 	.word	index@(_ZN7cutlass13device_kernelIN5flash11enable_sm90INS1_16FlashAttnBwdSm90INS1_25CollectiveMainloopBwdSm90ILi2ELi2ELi2EN4cute5tupleIJNS5_1CILi1EEES8_S8_EEENS6_IJNS7_ILi64EEENS7_ILi128EEENS7_ILi96EEEEEENS_6half_tEfNS_4arch4Sm90ELb1ELb0ELb1ELb0ELb0ELb1ELb0ELb0ELi2ELi1ELi2ELi1ELb1EEENS1_24CollectiveEpilogueBwdGQAISD_fSG_Li256ELb0ELb0EEENS1_25SingleTileBwdLPTSchedulerILb0ELi128ELb0EEEEEEEEEvNT_6ParamsE)
        /*05c0*/ 	.word	0x00000000


	//----- nvinfo : EIATTR_MIN_STACK_SIZE
	.align		4
.L_256:
        /*05c4*/ 	.byte	0x04, 0x12
        /*05c6*/ 	.short	(.L_258 - .L_257)
	.align		4
.L_257:
        /*05c8*/ 	.word	index@(_ZN7cutlass13device_kernelIN5flash11enable_sm90INS1_16FlashAttnBwdSm90INS1_25CollectiveMainloopBwdSm90ILi2ELi2ELi2EN4cute5tupleIJNS5_1CILi1EEES8_S8_EEENS6_IJNS7_ILi64EEENS7_ILi128EEENS7_ILi96EEEEEENS_6half_tEfNS_4arch4Sm90ELb1ELb0ELb1ELb0ELb1ELb1ELb0ELb0ELi2ELi1ELi2ELi1ELb1EEENS1_24CollectiveEpilogueBwdGQAISD_fSG_Li256ELb0ELb1EEENS1_25SingleTileBwdLPTSchedulerILb0ELi128ELb1EEEEEEEEEvNT_6ParamsE)
        /*05cc*/ 	.word	0x00000000


	//----- nvinfo : EIATTR_MIN_STACK_SIZE
	.align		4
.L_258:
        /*05d0*/ 	.byte	0x04, 0x12
        /*05d2*/ 	.short	(.L_260 - .L_259)
	.align		4
.L_259:
        /*05d4*/ 	.word	index@(_ZN7cutlass13device_kernelIN5flash11enable_sm90INS1_16FlashAttnBwdSm90INS1_25CollectiveMainloopBwdSm90ILi2ELi2ELi2EN4cute5tupleIJNS5_1CILi1EEES8_S8_EEENS6_IJNS7_ILi64EEENS7_ILi128EEENS7_ILi96EEEEEENS_6half_tEfNS_4arch4Sm90ELb1ELb0ELb1ELb1ELb0ELb1ELb0ELb0ELi2ELi1ELi2ELi1ELb1EEENS1_21CollectiveEpilogueBwdISD_SE_SG_Li256ELb1ELb0ELi1EEENS1_25SingleTileBwdLPTSchedulerILb1ELi128ELb0EEEEEEEEEvNT_6ParamsE)
        /*05d8*/ 	.word	0x00000000


	//----- nvinfo : EIATTR_MIN_STACK_SIZE
	.align		4
.L_260:
        /*05dc*/ 	.byte	0x04, 0x12
        /*05de*/ 	.short	(.L_262 - .L_261)
	.align		4
.L_261:
        /*05e0*/ 	.word	index@(_ZN7cutlass13device_kernelIN5flash11enable_sm90INS1_16FlashAttnBwdSm90INS1_25CollectiveMainloopBwdSm90ILi2ELi2ELi2EN4cute5tupleIJNS5_1CILi1EEES8_S8_EEENS6_IJNS7_ILi64EEENS7_ILi128EEENS7_ILi96EEEEEENS_6half_tEfNS_4arch4Sm90ELb1ELb0ELb1ELb1ELb1ELb1ELb0ELb0ELi2ELi1ELi2ELi1ELb1EEENS1_21CollectiveEpilogueBwdISD_SE_SG_Li256ELb1ELb0ELi1EEENS1_25SingleTileBwdLPTSchedulerILb1ELi128ELb1EEEEEEEEEvNT_6ParamsE)
        /*05e4*/ 	.word	0x00000000


	//----- nvinfo : EIATTR_MIN_STACK_SIZE
	.align		4
.L_262:
        /*05e8*/ 	.byte	0x04, 0x12
        /*05ea*/ 	.short	(.L_264 - .L_263)
	.align		4
.L_263:
        /*05ec*/ 	.word	index@(_ZN7cutlass13device_kernelIN5flash11enable_sm90INS1_16FlashAttnBwdSm90INS1_25CollectiveMainloopBwdSm90ILi2ELi2ELi2EN4cute5tupleIJNS5_1CILi1EEES8_S8_EEENS6_IJNS7_ILi64EEENS7_ILi128EEENS7_ILi96EEEEEENS_6half_tEfNS_4arch4Sm90ELb1ELb0ELb1ELb1ELb0ELb1ELb0ELb0ELi2ELi1ELi2ELi1ELb1EEENS1_24CollectiveEpilogueBwdGQAISD_fSG_Li256ELb1ELb0EEENS1_25SingleTileBwdLPTSchedulerILb1ELi128ELb0EEEEEEEEEvNT_6ParamsE)
        /*05f0*/ 	.word	0x00000000


	//----- nvinfo : EIATTR_MIN_STACK_SIZE
	.align		4
.L_264:
        /*05f4*/ 	.byte	0x04, 0x12
        /*05f6*/ 	.short	(.L_266 - .L_265)
	.align		4
.L_265:
        /*05f8*/ 	.word	index@(_ZN7cutlass13device_kernelIN5flash11enable_sm90INS1_16FlashAttnBwdSm90INS1_25CollectiveMainloopBwdSm90ILi2ELi2ELi2EN4cute5tupleIJNS5_1CILi1EEES8_S8_EEENS6_IJNS7_ILi64EEENS7_ILi128EEENS7_ILi96EEEEEENS_6half_tEfNS_4arch4Sm90ELb1ELb0ELb1ELb1ELb1ELb1ELb0ELb0ELi2ELi1ELi2ELi1ELb1EEENS1_24CollectiveEpilogueBwdGQAISD_fSG_Li256ELb1ELb1EEENS1_25SingleTileBwdLPTSchedulerILb1ELi128ELb1EEEEEEEEEvNT_6ParamsE)
        /*05fc*/ 	.word	0x00000000


	//----- nvinfo : EIATTR_MIN_STACK_SIZE
	.align		4
.L_266:
        /*0600*/ 	.byte	0x04, 0x12
        /*0602*/ 	.short	(.L_268 - .L_267)
	.align		4
.L_267:
        /*0604*/ 	.word	index@(_ZN7cutlass13device_kernelIN5flash11enable_sm90INS1_16FlashAttnBwdSm90INS1_25CollectiveMainloopBwdSm90ILi2ELi2ELi2EN4cute5tupleIJNS5_1CILi1EEES8_S8_EEENS6_IJNS7_ILi64EEENS7_ILi128EEENS7_ILi96EEEEEENS_6half_tEfNS_4arch4Sm90ELb0ELb0ELb0ELb0ELb0ELb1ELb0ELb0ELi2ELi1ELi2ELi1ELb1EEENS1_21CollectiveEpilogueBwdISD_SE_SG_Li256ELb0ELb0ELi1EEENS1_19SingleTileSchedulerILb0ELb0ELb0ELi128EEEEEEEEEvNT_6ParamsE)
        /*0608*/ 	.word	0x00000000


	//----- nvinfo : EIATTR_MIN_STACK_SIZE
	.align		4
.L_268:
        /*060c*/ 	.byte	0x04, 0x12
        /*060e*/ 	.short	(.L_270 - .L_269)
	.align		4
.L_269:
        /*0610*/ 	.word	index@(_ZN7cutlass13device_kernelIN5flash11enable_sm90INS1_16FlashAttnBwdSm90INS1_25CollectiveMainloopBwdSm90ILi2ELi2ELi2EN4cute5tupleIJNS5_1CILi1EEES8_S8_EEENS6_IJNS7_ILi64EEENS7_ILi128EEENS7_ILi96EEEEEENS_6half_tEfNS_4arch4Sm90ELb0ELb0ELb0ELb0ELb1ELb1ELb0ELb0ELi2ELi1ELi2ELi1ELb1EEENS1_21CollectiveEpilogueBwdISD_SE_SG_Li256ELb0ELb0ELi1EEENS1_19SingleTileSchedulerILb0ELb0ELb0ELi128EEEEEEEEEvNT_6ParamsE)
        /*0614*/ 	.word	0x00000000


	//----- nvinfo : EIATTR_MIN_STACK_SIZE
	.align		4
.L_270:
        /*0618*/ 	.byte	0x04, 0x12
        /*061a*/ 	.short	(.L_272 - .L_271)
	.align		4
.L_271:
        /*061c*/ 	.word	index@(_ZN7cutlass13device_kernelIN5flash11enable_sm90INS1_16FlashAttnBwdSm90INS1_25CollectiveMainloopBwdSm90ILi2ELi2ELi2EN4cute5tupleIJNS5_1CILi1EEES8_S8_EEENS6_IJNS7_ILi64EEENS7_ILi128EEENS7_ILi96EEEEEENS_6half_tEfNS_4arch4Sm90ELb0ELb0ELb0ELb0ELb0ELb1ELb0ELb0ELi2ELi1ELi2ELi1ELb1EEENS1_24CollectiveEpilogueBwdGQAISD_fSG_Li256ELb0ELb0EEENS1_19SingleTileSchedulerILb0ELb0ELb0ELi128EEEEEEEEEvNT_6ParamsE)
        /*0620*/ 	.word	0x00000000


	//----- nvinfo : EIATTR_MIN_STACK_SIZE
	.align		4
.L_272:
        /*0624*/ 	.byte	0x04, 0x12
        /*0626*/ 	.short	(.L_274 - .L_273)
	.align		4
.L_273:
        /*0628*/ 	.word	index@(_ZN7cutlass13device_kernelIN5flash11enable_sm90INS1_16FlashAttnBwdSm90INS1_25CollectiveMainloopBwdSm90ILi2ELi2ELi2EN4cute5tupleIJNS5_1CILi1EEES8_S8_EEENS6_IJNS7_ILi64EEENS7_ILi128EEENS7_ILi96EEEEEENS_6half_tEfNS_4arch4Sm90ELb0ELb0ELb0ELb0ELb1ELb1ELb0ELb0ELi2ELi1ELi2ELi1ELb1EEENS1_24CollectiveEpilogueBwdGQAISD_fSG_Li256ELb0ELb1EEENS1_19SingleTileSchedulerILb0ELb0ELb0ELi128EEEEEEEEEvNT_6ParamsE)
        /*062c*/ 	.word	0x00000000


	//----- nvinfo : EIATTR_MIN_STACK_SIZE
	.align		4
.L_274:
        /*0630*/ 	.byte	0x04, 0x12
        /*0632*/ 	.short	(.L_276 - .L_275)
	.align		4
.L_275:
        /*0634*/ 	.word	index@(_ZN7cutlass13device_kernelIN5flash11enable_sm90INS1_16FlashAttnBwdSm90INS1_25CollectiveMainloopBwdSm90ILi2ELi2ELi2EN4cute5tupleIJNS5_1CILi1EEES8_S8_EEENS6_IJNS7_ILi64EEENS7_ILi128EEENS7_ILi96EEEEEENS_6half_tEfNS_4arch4Sm90ELb0ELb0ELb0ELb1ELb0ELb1ELb0ELb0ELi2ELi1ELi2ELi1ELb1EEENS1_21CollectiveEpilogueBwdISD_SE_SG_Li256ELb1ELb0ELi1EEENS1_19SingleTileSchedulerILb1ELb0ELb0ELi128EEEEEEEEEvNT_6ParamsE)
        /*0638*/ 	.word	0x00000000


	//----- nvinfo : EIATTR_MIN_STACK_SIZE
	.align		4
.L_276:
        /*063c*/ 	.byte	0x04, 0x12
        /*063e*/ 	.short	(.L_278 - .L_277)
	.align		4
.L_277:
        /*0640*/ 	.word	index@(_ZN7cutlass13device_kernelIN5flash11enable_sm90INS1_16FlashAttnBwdSm90INS1_25CollectiveMainloopBwdSm90ILi2ELi2ELi2EN4cute5tupleIJNS5_1CILi1EEES8_S8_EEENS6_IJNS7_ILi64EEENS7_ILi128EEENS7_ILi96EEEEEENS_6half_tEfNS_4arch4Sm90ELb0ELb0ELb0ELb1ELb1ELb1ELb0ELb0ELi2ELi1ELi2ELi1ELb1EEENS1_21CollectiveEpilogueBwdISD_SE_SG_Li256ELb1ELb0ELi1EEENS1_19SingleTileSchedulerILb1ELb0ELb0ELi128EEEEEEEEEvNT_6ParamsE)
        /*0644*/ 	.word	0x00000000


	//----- nvinfo : EIATTR_MIN_STACK_SIZE
	.align		4
.L_278:
        /*0648*/ 	.byte	0x04, 0x12
        /*064a*/ 	.short	(.L_280 - .L_279)
	.align		4
.L_279:
        /*064c*/ 	.word	index@(_ZN7cutlass13device_kernelIN5flash11enable_sm90INS1_16FlashAttnBwdSm90INS1_25CollectiveMainloopBwdSm90ILi2ELi2ELi2EN4cute5tupleIJNS5_1CILi1EEES8_S8_EEENS6_IJNS7_ILi64EEENS7_ILi128EEENS7_ILi96EEEEEENS_6half_tEfNS_4arch4Sm90ELb0ELb0ELb0ELb1ELb0ELb1ELb0ELb0ELi2ELi1ELi2ELi1ELb1EEENS1_24CollectiveEpilogueBwdGQAISD_fSG_Li256ELb1ELb0EEENS1_19SingleTileSchedulerILb1ELb0ELb0ELi128EEEEEEEEEvNT_6ParamsE)
        /*0650*/ 	.word	0x00000000


	//----- nvinfo : EIATTR_MIN_STACK_SIZE
	.align		4
.L_280:
        /*0654*/ 	.byte	0x04, 0x12
        /*0656*/ 	.short	(.L_282 - .L_281)
	.align		4
.L_281:
        /*0658*/ 	.word	index@(_ZN7cutlass13device_kernelIN5flash11enable_sm90INS1_16FlashAttnBwdSm90INS1_25CollectiveMainloopBwdSm90ILi2ELi2ELi2EN4cute5tupleIJNS5_1CILi1EEES8_S8_EEENS6_IJNS7_ILi64EEENS7_ILi128EEENS7_ILi96EEEEEENS_6half_tEfNS_4arch4Sm90ELb0ELb0ELb0ELb1ELb1ELb1ELb0ELb0ELi2ELi1ELi2ELi1ELb1EEENS1_24CollectiveEpilogueBwdGQAISD_fSG_Li256ELb1ELb1EEENS1_19SingleTileSchedulerILb1ELb0ELb0ELi128EEEEEEEEEvNT_6ParamsE)
        /*065c*/ 	.word	0x00000000


	//----- nvinfo : EIATTR_MIN_STACK_SIZE
	.align		4
.L_282:
        /*0660*/ 	.byte	0x04, 0x12
        /*0662*/ 	.short	(.L_284 - .L_283)
	.align		4
.L_283:
        /*0664*/ 	.word	index@(_ZN7cutlass13device_kernelIN5flash11enable_sm90INS1_16FlashAttnBwdSm90INS1_25CollectiveMainloopBwdSm90ILi2ELi2ELi2EN4cute5tupleIJNS5_1CILi1EEES8_S8_EEENS6_IJNS7_ILi64EEENS7_ILi128EEENS7_ILi96EEEEEENS_6half_tEfNS_4arch4Sm90ELb0ELb1ELb0ELb0ELb0ELb1ELb0ELb0ELi2ELi1ELi2ELi1ELb1EEENS1_21CollectiveEpilogueBwdISD_SE_SG_Li256ELb0ELb0ELi1EEENS1_19SingleTileSchedulerILb0ELb0ELb0ELi128EEEEEEEEEvNT_6ParamsE)
        /*0668*/ 	.word	0x00000000


	//----- nvinfo : EIATTR_MIN_STACK_SIZE
	.align		4
.L_284:
        /*066c*/ 	.byte	0x04, 0x12
        /*066e*/ 	.short	(.L_286 - .L_285)
	.align		4
.L_285:
        /*0670*/ 	.word	index@(_ZN7cutlass13device_kernelIN5flash11enable_sm90INS1_16FlashAttnBwdSm90INS1_25CollectiveMainloopBwdSm90ILi2ELi2ELi2EN4cute5tupleIJNS5_1CILi1EEES8_S8_EEENS6_IJNS7_ILi64EEENS7_ILi128EEENS7_ILi96EEEEEENS_6half_tEfNS_4arch4Sm90ELb0ELb1ELb0ELb0ELb1ELb1ELb0ELb0ELi2ELi1ELi2ELi1ELb1EEENS1_21CollectiveEpilogueBwdISD_SE_SG_Li256ELb0ELb0ELi1EEENS1_19SingleTileSchedulerILb0ELb0ELb0ELi128EEEEEEEEEvNT_6ParamsE)
        /*0674*/ 	.word	0x00000000


	//----- nvinfo : EIATTR_MIN_STACK_SIZE
	.align		4
.L_286:
        /*0678*/ 	.byte	0x04, 0x12
        /*067a*/ 	.short	(.L_288 - .L_287)
	.align		4
.L_287:
        /*067c*/ 	.word	index@(_ZN7cutlass13device_kernelIN5flash11enable_sm90INS1_16FlashAttnBwdSm90INS1_25CollectiveMainloopBwdSm90ILi2ELi2ELi2EN4cute5tupleIJNS5_1CILi1EEES8_S8_EEENS6_IJNS7_ILi64EEENS7_ILi128EEENS7_ILi96EEEEEENS_6half_tEfNS_4arch4Sm90ELb0ELb1ELb0ELb0ELb0ELb1ELb0ELb0ELi2ELi1ELi2ELi1ELb1EEENS1_24CollectiveEpilogueBwdGQAISD_fSG_Li256ELb0ELb0EEENS1_19SingleTileSchedulerILb0ELb0ELb0ELi128EEEEEEEEEvNT_6ParamsE)
        /*0680*/ 	.word	0x00000000


	//----- nvinfo : EIATTR_MIN_STACK_SIZE
	.align		4
.L_288:
        /*0684*/ 	.byte	0x04, 0x12
        /*0686*/ 	.short	(.L_290 - .L_289)
	.align		4
.L_289:
        /*0688*/ 	.word	index@(_ZN7cutlass13device_kernelIN5flash11enable_sm90INS1_16FlashAttnBwdSm90INS1_25CollectiveMainloopBwdSm90ILi2ELi2ELi2EN4cute5tupleIJNS5_1CILi1EEES8_S8_EEENS6_IJNS7_ILi64EEENS7_ILi128EEENS7_ILi96EEEEEENS_6half_tEfNS_4arch4Sm90ELb0ELb1ELb0ELb0ELb1ELb1ELb0ELb0ELi2ELi1ELi2ELi1ELb1EEENS1_24CollectiveEpilogueBwdGQAISD_fSG_Li256ELb0ELb1EEENS1_19SingleTileSchedulerILb0ELb0ELb0ELi128EEEEEEEEEvNT_6ParamsE)
        /*068c*/ 	.word	0x00000000


	//----- nvinfo : EIATTR_MIN_STACK_SIZE
	.align		4
.L_290:
        /*0690*/ 	.byte	0x04, 0x12
        /*0692*/ 	.short	(.L_292 - .L_291)
	.align		4
.L_291:
        /*0694*/ 	.word	index@(_ZN7cutlass13device_kernelIN5flash11enable_sm90INS1_16FlashAttnBwdSm90INS1_25CollectiveMainloopBwdSm90ILi2ELi2ELi2EN4cute5tupleIJNS5_1CILi1EEES8_S8_EEENS6_IJNS7_ILi64EEENS7_ILi128EEENS7_ILi96EEEEEENS_6half_tEfNS_4arch4Sm90ELb0ELb1ELb0ELb1ELb0ELb1ELb0ELb0ELi2ELi1ELi2ELi1ELb1EEENS1_21CollectiveEpilogueBwdISD_SE_SG_Li256ELb1ELb0ELi1EEENS1_19SingleTileSchedulerILb1ELb0ELb0ELi128EEEEEEEEEvNT_6ParamsE)
        /*0698*/ 	.word	0x00000000


	//----- nvinfo : EIATTR_MIN_STACK_SIZE
	.align		4
.L_292:
        /*069c*/ 	.byte	0x04, 0x12
        /*069e*/ 	.short	(.L_294 - .L_293)
	.align		4
.L_293:
        /*06a0*/ 	.word	index@(_ZN7cutlass13device_kernelIN5flash11enable_sm90INS1_16FlashAttnBwdSm90INS1_25CollectiveMainloopBwdSm90ILi2ELi2ELi2EN4cute5tupleIJNS5_1CILi1EEES8_S8_EEENS6_IJNS7_ILi64EEENS7_ILi128EEENS7_ILi96EEEEEENS_6half_tEfNS_4arch4Sm90ELb0ELb1ELb0ELb1ELb1ELb1ELb0ELb0ELi2ELi1ELi2ELi1ELb1EEENS1_21CollectiveEpilogueBwdISD_SE_SG_Li256ELb1ELb0ELi1EEENS1_19SingleTileSchedulerILb1ELb0ELb0ELi128EEEEEEEEEvNT_6ParamsE)
        /*06a4*/ 	.word	0x00000000


	//----- nvinfo : EIATTR_MIN_STACK_SIZE
	.align		4
.L_294:
        /*06a8*/ 	.byte	0x04, 0x12
        /*06aa*/ 	.short	(.L_296 - .L_295)
	.align		4
.L_295:
        /*06ac*/ 	.word	index@(_ZN7cutlass13device_kernelIN5flash11enable_sm90INS1_16FlashAttnBwdSm90INS1_25CollectiveMainloopBwdSm90ILi2ELi2ELi2EN4cute5tupleIJNS5_1CILi1EEES8_S8_EEENS6_IJNS7_ILi64EEENS7_ILi128EEENS7_ILi96EEEEEENS_6half_tEfNS_4arch4Sm90ELb0ELb1ELb0ELb1ELb0ELb1ELb0ELb0ELi2ELi1ELi2ELi1ELb1EEENS1_24CollectiveEpilogueBwdGQAISD_fSG_Li256ELb1ELb0EEENS1_19SingleTileSchedulerILb1ELb0ELb0ELi128EEEEEEEEEvNT_6ParamsE)
        /*06b0*/ 	.word	0x00000000


	//----- nvinfo : EIATTR_MIN_STACK_SIZE
	.align		4
.L_296:
        /*06b4*/ 	.byte	0x04, 0x12
        /*06b6*/ 	.short	(.L_298 - .L_297)
	.align		4
.L_297:
        /*06b8*/ 	.word	index@(_ZN7cutlass13device_kernelIN5flash11enable_sm90INS1_16FlashAttnBwdSm90INS1_25CollectiveMainloopBwdSm90ILi2ELi2ELi2EN4cute5tupleIJNS5_1CILi1EEES8_S8_EEENS6_IJNS7_ILi64EEENS7_ILi128EEENS7_ILi96EEEEEENS_6half_tEfNS_4arch4Sm90ELb0ELb1ELb0ELb1ELb1ELb1ELb0ELb0ELi2ELi1ELi2ELi1ELb1EEENS1_24CollectiveEpilogueBwdGQAISD_fSG_Li256ELb1ELb1EEENS1_19SingleTileSchedulerILb1ELb0ELb0ELi128EEEEEEEEEvNT_6ParamsE)
        /*06bc*/ 	.word	0x00000000


	//----- nvinfo : EIATTR_MIN_STACK_SIZE
	.align		4
.L_298:
        /*06c0*/ 	.byte	0x04, 0x12
        /*06c2*/ 	.short	(.L_300 - .L_299)
	.align		4
.L_299:
        /*06c4*/ 	.word	index@(_ZN7cutlass13device_kernelIN5flash11enable_sm90INS1_16FlashAttnBwdSm90INS1_25CollectiveMainloopBwdSm90ILi2ELi2ELi2EN4cute5tupleIJNS5_1CILi1EEES8_S8_EEENS6_IJNS7_ILi64EEENS7_ILi128EEENS7_ILi96EEEEEENS_6half_tEfNS_4arch4Sm90ELb1ELb0ELb0ELb0ELb0ELb1ELb0ELb0ELi2ELi1ELi2ELi1ELb1EEENS1_21CollectiveEpilogueBwdISD_SE_SG_Li256ELb0ELb0ELi1EEENS1_25SingleTileBwdLPTSchedulerILb0ELi128ELb0EEEEEEEEEvNT_6ParamsE)
        /*06c8*/ 	.word	0x00000000


	//----- nvinfo : EIATTR_MIN_STACK_SIZE
	.align		4
.L_300:
        /*06cc*/ 	.byte	0x04, 0x12
        /*06ce*/ 	.short	(.L_302 - .L_301)
	.align		4
.L_301:
        /*06d0*/ 	.word	index@(_ZN7cutlass13device_kernelIN5flash11enable_sm90INS1_16FlashAttnBwdSm90INS1_25CollectiveMainloopBwdSm90ILi2ELi2ELi2EN4cute5tupleIJNS5_1CILi1EEES8_S8_EEENS6_IJNS7_ILi64EEENS7_ILi128EEENS7_ILi96EEEEEENS_6half_tEfNS_4arch4Sm90ELb1ELb0ELb0ELb0ELb1ELb1ELb0ELb0ELi2ELi1ELi2ELi1ELb1EEENS1_21CollectiveEpilogueBwdISD_SE_SG_Li256ELb0ELb0ELi1EEENS1_25SingleTileBwdLPTSchedulerILb0ELi128ELb1EEEEEEEEEvNT_6ParamsE)
        /*06d4*/ 	.word	0x00000000


	//----- nvinfo : EIATTR_MIN_STACK_SIZE
	.align		4
.L_302:
        /*06d8*/ 	.byte	0x04, 0x12
        /*06da*/ 	.short	(.L_304 - .L_303)
	.align		4
.L_303:
        /*06dc*/ 	.word	index@(_ZN7cutlass13device_kernelIN5flash11enable_sm90INS1_16FlashAttnBwdSm90INS1_25CollectiveMainloopBwdSm90ILi2ELi2ELi2EN4cute5tupleIJNS5_1CILi1EEES8_S8_EEENS6_IJNS7_ILi64EEENS7_ILi128EEENS7_ILi96EEEEEENS_6half_tEfNS_4arch4Sm90ELb1ELb0ELb0ELb0ELb0ELb1ELb0ELb0ELi2ELi1ELi2ELi1ELb1EEENS1_24CollectiveEpilogueBwdGQAISD_fSG_Li256ELb0ELb0EEENS1_25SingleTileBwdLPTSchedulerILb0ELi128ELb0EEEEEEEEEvNT_6ParamsE)
        /*06e0*/ 	.word	0x00000000


	//----- nvinfo : EIATTR_MIN_STACK_SIZE
	.align		4
.L_304:
        /*06e4*/ 	.byte	0x04, 0x12
        /*06e6*/ 	.short	(.L_306 - .L_305)
	.align		4
.L_305:
        /*06e8*/ 	.word	index@(_ZN7cutlass13device_kernelIN5flash11enable_sm90INS1_16FlashAttnBwdSm90INS1_25CollectiveMainloopBwdSm90ILi2ELi2ELi2EN4cute5tupleIJNS5_1CILi1EEES8_S8_EEENS6_IJNS7_ILi64EEENS7_ILi128EEENS7_ILi96EEEEEENS_6half_tEfNS_4arch4Sm90ELb1ELb0ELb0ELb0ELb1ELb1ELb0ELb0ELi2ELi1ELi2ELi1ELb1EEENS1_24CollectiveEpilogueBwdGQAISD_fSG_Li256ELb0ELb1EEENS1_25SingleTileBwdLPTSchedulerILb0ELi128ELb1EEEEEEEEEvNT_6ParamsE)
        /*06ec*/ 	.word	0x00000000


	//----- nvinfo : EIATTR_MIN_STACK_SIZE
	.align		4
.L_306:
        /*06f0*/ 	.byte	0x04, 0x12
        /*06f2*/ 	.short	(.L_308 - .L_307)
	.align		4
.L_307:
        /*06f4*/ 	.word	index@(_ZN7cutlass13device_kernelIN5flash22FlashAttnBwdPreprocessIN4cute5tupleIJNS3_1CILi64EEENS5_ILi96EEEEEENS_6half_tEfNS_4arch4Sm90ELb1ELb0EEEEEvNT_6ParamsE)
        /*06f8*/ 	.word	0x00000000


	//----- nvinfo : EIATTR_MIN_STACK_SIZE
	.align		4
.L_308:
        /*06fc*/ 	.byte	0x04, 0x12
        /*06fe*/ 	.short	(.L_310 - .L_309)
	.align		4
.L_309:
        /*0700*/ 	.word	index@(_ZN7cutlass13device_kernelIN5flash11enable_sm90INS1_16FlashAttnBwdSm90INS1_25CollectiveMainloopBwdSm90ILi2ELi2ELi2EN4cute5tupleIJNS5_1CILi1EEES8_S8_EEENS6_IJNS7_ILi64EEENS7_ILi128EEENS7_ILi96EEEEEENS_6half_tEfNS_4arch4Sm90ELb1ELb0ELb0ELb1ELb0ELb1ELb0ELb0ELi2ELi1ELi2ELi1ELb1EEENS1_21CollectiveEpilogueBwdISD_SE_SG_Li256ELb1ELb0ELi1EEENS1_25SingleTileBwdLPTSchedulerILb1ELi128ELb0EEEEEEEEEvNT_6ParamsE)
        /*0704*/ 	.word	0x00000000


	//----- nvinfo : EIATTR_MIN_STACK_SIZE
	.align		4
.L_310:
        /*0708*/ 	.byte	0x04, 0x12
        /*070a*/ 	.short	(.L_312 - .L_311)
	.align		4
.L_311:
        /*070c*/ 	.word	index@(_ZN7cutlass13device_kernelIN5flash11enable_sm90INS1_16FlashAttnBwdSm90INS1_25CollectiveMainloopBwdSm90ILi2ELi2ELi2EN4cute5tupleIJNS5_1CILi1EEES8_S8_EEENS6_IJNS7_ILi64EEENS7_ILi128EEENS7_ILi96EEEEEENS_6half_tEfNS_4arch4Sm90ELb1ELb0ELb0ELb1ELb1ELb1ELb0ELb0ELi2ELi1ELi2ELi1ELb1EEENS1_21CollectiveEpilogueBwdISD_SE_SG_Li256ELb1ELb0ELi1EEENS1_25SingleTileBwdLPTSchedulerILb1ELi128ELb1EEEEEEEEEvNT_6ParamsE)
        /*0710*/ 	.word	0x00000000


	//----- nvinfo : EIATTR_MIN_STACK_SIZE
	.align		4
.L_312:
        /*0714*/ 	.byte	0x04, 0x12
        /*0716*/ 	.short	(.L_314 - .L_313)
	.align		4
.L_313:
        /*0718*/ 	.word	index@(_ZN7cutlass13device_kernelIN5flash11enable_sm90INS1_16FlashAttnBwdSm90INS1_25CollectiveMainloopBwdSm90ILi2ELi2ELi2EN4cute5tupleIJNS5_1CILi1EEES8_S8_EEENS6_IJNS7_ILi64EEENS7_ILi128EEENS7_ILi96EEEEEENS_6half_tEfNS_4arch4Sm90ELb1ELb0ELb0ELb1ELb0ELb1ELb0ELb0ELi2ELi1ELi2ELi1ELb1EEENS1_24CollectiveEpilogueBwdGQAISD_fSG_Li256ELb1ELb0EEENS1_25SingleTileBwdLPTSchedulerILb1ELi128ELb0EEEEEEEEEvNT_6ParamsE)
        /*071c*/ 	.word	0x00000000


	//----- nvinfo : EIATTR_MIN_STACK_SIZE
	.align		4
.L_314:
        /*0720*/ 	.byte	0x04, 0x12
        /*0722*/ 	.short	(.L_316 - .L_315)
	.align		4
.L_315:
        /*0724*/ 	.word	index@(_ZN7cutlass13device_kernelIN5flash32FlashAttnBwdPostprocessConvertdQIN4cute5tupleIJNS3_1CILi128EEENS5_ILi96EEEEEENS_6half_tEfNS_4arch4Sm90ELi256ENS3_8TiledMMAINS3_8MMA_AtomIJNS3_4SM904GMMA25MMA_64x96x16_F32F16F16_RSILNSF_5MajorE0ELSH_1ELNSF_7ScaleInE1ELSI_1EEEEEENS3_6LayoutINS4_IJNS5_ILi2EEENS5_ILi1EEESN_EEENS4_IJSN_NS5_ILi0EEESP_EEEEENS4_IJNS3_10UnderscoreESS_SS_EEEEELb0EEEEEvNT_6ParamsE)
        /*0728*/ 	.word	0x00000000


	//----- nvinfo : EIATTR_MIN_STACK_SIZE
	.align		4
.L_316:
        /*072c*/ 	.byte	0x04, 0x12
        /*072e*/ 	.short	(.L_318 - .L_317)
	.align		4
.L_317:
        /*0730*/ 	.word	index@(_ZN7cutlass13device_kernelIN5flash32FlashAttnBwdPostprocessConvertdQIN4cute5tupleIJNS3_1CILi64EEENS5_ILi96EEEEEENS_6half_tEfNS_4arch4Sm90ELi256ENS3_8TiledMMAINS3_8MMA_AtomIJNS3_4SM904GMMA25MMA_64x16x16_F32F16F16_SSILNSF_5MajorE0ELSH_1ELNSF_7ScaleInE1ELSI_1EEEEEENS3_6LayoutINS4_IJNS5_ILi1EEENS5_ILi2EEESM_EEENS4_IJNS5_ILi0EEESM_SP_EEEEENS4_IJNS3_10UnderscoreESS_SS_EEEEELb0EEEEEvNT_6ParamsE)
        /*0734*/ 	.word	0x00000000


	//----- nvinfo : EIATTR_MIN_STACK_SIZE
	.align		4
.L_318:
        /*0738*/ 	.byte	0x04, 0x12
        /*073a*/ 	.short	(.L_320 - .L_319)
	.align		4
.L_319:
        /*073c*/ 	.word	index@(_ZN7cutlass13device_kernelIN5flash11enable_sm90INS1_16FlashAttnBwdSm90INS1_25CollectiveMainloopBwdSm90ILi2ELi2ELi2EN4cute5tupleIJNS5_1CILi1EEES8_S8_EEENS6_IJNS7_ILi64EEENS7_ILi128EEENS7_ILi96EEEEEENS_6half_tEfNS_4arch4Sm90ELb1ELb0ELb0ELb1ELb1ELb1ELb0ELb0ELi2ELi1ELi2ELi1ELb1EEENS1_24CollectiveEpilogueBwdGQAISD_fSG_Li256ELb1ELb1EEENS1_25SingleTileBwdLPTSchedulerILb1ELi128ELb1EEEEEEEEEvNT_6ParamsE)
        /*0740*/ 	.word	0x00000000


	//----- nvinfo : EIATTR_MIN_STACK_SIZE
	.align		4
.L_320:
        /*0744*/ 	.byte	0x04, 0x12
        /*0746*/ 	.short	(.L_322 - .L_321)
	.align		4
.L_321:
        /*0748*/ 	.word	index@(_ZN7cutlass13device_kernelIN5flash22FlashAttnBwdPreprocessIN4cute5tupleIJNS3_1CILi64EEENS5_ILi96EEEEEENS_6half_tEfNS_4arch4Sm90ELb1ELb1EEEEEvNT_6ParamsE)
        /*074c*/ 	.word	0x00000000
.L_322:


//--------------------- .nv.compat                --------------------------
	.section	.nv.compat,"",@"SHT_CUDA_COMPAT_INFO"
	.align	4
        /*0000*/ 	.byte	0x02, 0x09, 0x01, 0x00, 0x02, 0x02, 0x02, 0x00, 0x02, 0x05, 0x05, 0x00, 0x03, 0x07, 0x01, 0x01
        /*0010*/ 	.byte	0x02, 0x03, 0x00, 0x00, 0x02, 0x06, 0x01, 0x00, 0x04, 0x0b, 0x08, 0x00, 0x01, 0x00, 0x00, 0x00
        /*0020*/ 	.byte	0x00, 0x00, 0x00, 0x00


//--------------------- .nv.info._ZN7cutlass13device_kernelIN5flash11enable_sm90INS1_16FlashAttnBwdSm90INS1_25CollectiveMainloopBwdSm90ILi2ELi2ELi2EN4cute5tupleIJNS5_1CILi1EEES8_S8_EEENS6_IJNS7_ILi64EEENS7_ILi128EEENS7_ILi96EEEEEENS_6half_tEfNS_4arch4Sm90ELb0ELb0ELb1ELb0ELb0ELb1ELb0ELb0ELi2ELi1ELi2ELi1ELb1EEENS1_21CollectiveEpilogueBwdISD_SE_SG_Li256ELb0ELb0ELi1EEENS1_19SingleTileSchedulerILb0ELb0ELb0ELi128EEEEEEEEEvNT_6ParamsE --------------------------
	.section	.nv.info._ZN7cutlass13device_kernelIN5flash11enable_sm90INS1_16FlashAttnBwdSm90INS1_25CollectiveMainloopBwdSm90ILi2ELi2ELi2EN4cute5tupleIJNS5_1CILi1EEES8_S8_EEENS6_IJNS7_ILi64EEENS7_ILi128EEENS7_ILi96EEEEEENS_6half_tEfNS_4arch4Sm90ELb0ELb0ELb1ELb0ELb0ELb1ELb0ELb0ELi2ELi1ELi2ELi1ELb1EEENS1_21CollectiveEpilogueBwdISD_SE_SG_Li256ELb0ELb0ELi1EEENS1_19SingleTileSchedulerILb0ELb0ELb0ELi128EEEEEEEEEvNT_6ParamsE,"",@"SHT_CUDA_INFO"
	.sectionflags	@""
	.align	4


	//----- nvinfo : EIATTR_CUDA_API_VERSION
	.align		4
        /*0000*/ 	.byte	0x04, 0x37
        /*0002*/ 	.short	(.L_324 - .L_323)
.L_323:
        /*0004*/ 	.word	0x00000082


	//----- nvinfo : EIATTR_KPARAM_INFO
	.align		4
.L_324:
        /*0008*/ 	.byte	0x04, 0x17
        /*000a*/ 	.short	(.L_326 - .L_325)
.L_325:
        /*000c*/ 	.word	0x00000000
        /*0010*/ 	.short	0x0000
        /*0012*/ 	.short	0x0000
        /*0014*/ 	.byte	0x00, 0xf0, 0x01, 0x24


	//----- nvinfo : EIATTR_SPARSE_MMA_MASK
	.align		4
.L_326:
        /*0018*/ 	.byte	0x03, 0x50
        /*001a*/ 	.short	0x0000


	//----- nvinfo : EIATTR_MAXREG_COUNT
	.align		4
        /*001c*/ 	.byte	0x03, 0x1b
        /*001e*/ 	.short	0x00a8


	//----- nvinfo : EIATTR_MERCURY_ISA_VERSION
	.align		4
        /*0020*/ 	.byte	0x03, 0x5f
        /*0022*/ 	.short	0x0101


	//----- nvinfo : EIATTR_VRC_CTA_INIT_COUNT
	.align		4
        /*0024*/ 	.byte	0x02, 0x4a
	.zero		1
	.zero		1


	//----- nvinfo : EIATTR_EXIT_INSTR_OFFSETS
	.align		4
        /*0028*/ 	.byte	0x04, 0x1c
        /*002a*/ 	.short	(.L_328 - .L_327)


	//   ....[0]....
.L_327:
        /*002c*/ 	.word	0x00000010


	//----- nvinfo : EIATTR_MAX_THREADS
	.align		4
.L_328:
        /*0030*/ 	.byte	0x04, 0x05
        /*0032*/ 	.short	(.L_330 - .L_329)
.L_329:
        /*0034*/ 	.word	0x00000180
        /*0038*/ 	.word	0x00000001
        /*003c*/ 	.word	0x00000001


	//----- nvinfo : EIATTR_CBANK_PARAM_SIZE
	.align		4
.L_330:
        /*0040*/ 	.byte	0x03, 0x19
        /*0042*/ 	.short	0x0900


	//----- nvinfo : EIATTR_PARAM_CBANK
	.align		4
        /*0044*/ 	.byte	0x04, 0x0a
        /*0046*/ 	.short	(.L_332 - .L_331)
	.align		4
.L_331:
        /*0048*/ 	.word	index@(.nv.constant0._ZN7cutlass13device_kernelIN5flash11enable_sm90INS1_16FlashAttnBwdSm90INS1_25CollectiveMainloopBwdSm90ILi2ELi2ELi2EN4cute5tupleIJNS5_1CILi1EEES8_S8_EEENS6_IJNS7_ILi64EEENS7_ILi128EEENS7_ILi96EEEEEENS_6half_tEfNS_4arch4Sm90ELb0ELb0ELb1ELb0ELb0ELb1ELb0ELb0ELi2ELi1ELi2ELi1ELb1EEENS1_21CollectiveEpilogueBwdISD_SE_SG_Li256ELb0ELb0ELi1EEENS1_19SingleTileSchedulerILb0ELb0ELb0ELi128EEEEEEEEEvNT_6ParamsE)
        /*004c*/ 	.short	0x0380
        /*004e*/ 	.short	0x0900


	//----- nvinfo : EIATTR_SW_WAR
	.align		4
.L_332:
        /*0050*/ 	.byte	0x04, 0x36
        /*0052*/ 	.short	(.L_334 - .L_333)
.L_333:
        /*0054*/ 	.word	0x00000008
.L_334:


//--------------------- .nv.info._ZN7cutlass13device_kernelIN5flash11enable_sm90INS1_16FlashAttnBwdSm90INS1_25CollectiveMainloopBwdSm90ILi2ELi2ELi2EN4cute5tupleIJNS5_1CILi1EEES8_S8_EEENS6_IJNS7_ILi64EEENS7_ILi128EEENS7_ILi96EEEEEENS_6half_tEfNS_4arch4Sm90ELb0ELb0ELb1ELb0ELb1ELb1ELb0ELb0ELi2ELi1ELi2ELi1ELb1EEENS1_21CollectiveEpilogueBwdISD_SE_SG_Li256ELb0ELb0ELi1EEENS1_19SingleTileSchedulerILb0ELb0ELb0ELi128EEEEEEEEEvNT_6ParamsE --------------------------
	.section	.nv.info._ZN7cutlass13device_kernelIN5flash11enable_sm90INS1_16FlashAttnBwdSm90INS1_25CollectiveMainloopBwdSm90ILi2ELi2ELi2EN4cute5tupleIJNS5_1CILi1EEES8_S8_EEENS6_IJNS7_ILi64EEENS7_ILi128EEENS7_ILi96EEEEEENS_6half_tEfNS_4arch4Sm90ELb0ELb0ELb1ELb0ELb1ELb1ELb0ELb0ELi2ELi1ELi2ELi1ELb1EEENS1_21CollectiveEpilogueBwdISD_SE_SG_Li256ELb0ELb0ELi1EEENS1_19SingleTileSchedulerILb0ELb0ELb0ELi128EEEEEEEEEvNT_6ParamsE,"",@"SHT_CUDA_INFO"
	.sectionflags	@""
	.align	4


	//----- nvinfo : EIATTR_CUDA_API_VERSION
	.align		4
        /*0000*/ 	.byte	0x04, 0x37
        /*0002*/ 	.short	(.L_336 - .L_335)
.L_335:
        /*0004*/ 	.word	0x00000082


	//----- nvinfo : EIATTR_KPARAM_INFO
	.align		4
.L_336:
        /*0008*/ 	.byte	0x04, 0x17
        /*000a*/ 	.short	(.L_338 - .L_337)
.L_337:
        /*000c*/ 	.word	0x00000000
        /*0010*/ 	.short	0x0000
        /*0012*/ 	.short	0x0000
        /*0014*/ 	.byte	0x00, 0xf0, 0x01, 0x24


	//----- nvinfo : EIATTR_SPARSE_MMA_MASK
	.align		4
.L_338:
        /*0018*/ 	.byte	0x03, 0x50
        /*001a*/ 	.short	0x0000


	//----- nvinfo : EIATTR_MAXREG_COUNT
	.align		4
        /*001c*/ 	.byte	0x03, 0x1b
        /*001e*/ 	.short	0x00a8


	//----- nvinfo : EIATTR_MERCURY_ISA_VERSION
	.align		4
        /*0020*/ 	.byte	0x03, 0x5f
        /*0022*/ 	.short	0x0101


	//----- nvinfo : EIATTR_VRC_CTA_INIT_COUNT
	.align		4
        /*0024*/ 	.byte	0x02, 0x4a
	.zero		1
	.zero		1


	//----- nvinfo : EIATTR_EXIT_INSTR_OFFSETS
	.align		4
        /*0028*/ 	.byte	0x04, 0x1c
        /*002a*/ 	.short	(.L_340 - .L_339)


	//   ....[0]....
.L_339:
        /*002c*/ 	.word	0x00000010


	//----- nvinfo : EIATTR_MAX_THREADS
	.align		4
.L_340:
        /*0030*/ 	.byte	0x04, 0x05
        /*0032*/ 	.short	(.L_342 - .L_341)
.L_341:
        /*0034*/ 	.word	0x00000180
        /*0038*/ 	.word	0x00000001
        /*003c*/ 	.word	0x00000001


	//----- nvinfo : EIATTR_CBANK_PARAM_SIZE
	.align		4
.L_342:
        /*0040*/ 	.byte	0x03, 0x19
        /*0042*/ 	.short	0x0900


	//----- nvinfo : EIATTR_PARAM_CBANK
	.align		4
        /*0044*/ 	.byte	0x04, 0x0a
        /*0046*/ 	.short	(.L_344 - .L_343)
	.align		4
.L_343:
        /*0048*/ 	.word	index@(.nv.constant0._ZN7cutlass13device_kernelIN5flash11enable_sm90INS1_16FlashAttnBwdSm90INS1_25CollectiveMainloopBwdSm90ILi2ELi2ELi2EN4cute5tupleIJNS5_1CILi1EEES8_S8_EEENS6_IJNS7_ILi64EEENS7_ILi128EEENS7_ILi96EEEEEENS_6half_tEfNS_4arch4Sm90ELb0ELb0ELb1ELb0ELb1ELb1ELb0ELb0ELi2ELi1ELi2ELi1ELb1EEENS1_21CollectiveEpilogueBwdISD_SE_SG_Li256ELb0ELb0ELi1EEENS1_19SingleTileSchedulerILb0ELb0ELb0ELi128EEEEEEEEEvNT_6ParamsE)
        /*004c*/ 	.short	0x0380
        /*004e*/ 	.short	0x0900


	//----- nvinfo : EIATTR_SW_WAR
	.align		4
.L_344:
        /*0050*/ 	.byte	0x04, 0x36
        /*0052*/ 	.short	(.L_346 - .L_345)
.L_345:
        /*0054*/ 	.word	0x00000008
.L_346:


//--------------------- .nv.info._ZN7cutlass13device_kernelIN5flash11enable_sm90INS1_16FlashAttnBwdSm90INS1_25CollectiveMainloopBwdSm90ILi2ELi2ELi2EN4cute5tupleIJNS5_1CILi1EEES8_S8_EEENS6_IJNS7_ILi64EEENS7_ILi128EEENS7_ILi96EEEEEENS_6half_tEfNS_4arch4Sm90ELb0ELb0ELb1ELb0ELb0ELb1ELb0ELb0ELi2ELi1ELi2ELi1ELb1EEENS1_24CollectiveEpilogueBwdGQAISD_fSG_Li256ELb0ELb0EEENS1_19SingleTileSchedulerILb0ELb0ELb0ELi128EEEEEEEEEvNT_6ParamsE --------------------------
	.section	.nv.info._ZN7cutlass13device_kernelIN5flash11enable_sm90INS1_16FlashAttnBwdSm90INS1_25CollectiveMainloopBwdSm90ILi2ELi2ELi2EN4cute5tupleIJNS5_1CILi1EEES8_S8_EEENS6_IJNS7_ILi64EEENS7_ILi128EEENS7_ILi96EEEEEENS_6half_tEfNS_4arch4Sm90ELb0ELb0ELb1ELb0ELb0ELb1ELb0ELb0ELi2ELi1ELi2ELi1ELb1EEENS1_24CollectiveEpilogueBwdGQAISD_fSG_Li256ELb0ELb0EEENS1_19SingleTileSchedulerILb0ELb0ELb0ELi128EEEEEEEEEvNT_6ParamsE,"",@"SHT_CUDA_INFO"
	.sectionflags	@""
	.align	4


	//----- nvinfo : EIATTR_CUDA_API_VERSION
	.align		4
        /*0000*/ 	.byte	0x04, 0x37
        /*0002*/ 	.short	(.L_348 - .L_347)
.L_347:
        /*0004*/ 	.word	0x00000082


	//----- nvinfo : EIATTR_KPARAM_INFO
	.align		4
.L_348:
        /*0008*/ 	.byte	0x04, 0x17
        /*000a*/ 	.short	(.L_350 - .L_349)
.L_349:
        /*000c*/ 	.word	0x00000000
        /*0010*/ 	.short	0x0000
        /*0012*/ 	.short	0x0000
        /*0014*/ 	.byte	0x00, 0xf0, 0x01, 0x1a


	//----- nvinfo : EIATTR_SPARSE_MMA_MASK
	.align		4
.L_350:
        /*0018*/ 	.byte	0x03, 0x50
        /*001a*/ 	.short	0x0000


	//----- nvinfo : EIATTR_MAXREG_COUNT
	.align		4
        /*001c*/ 	.byte	0x03, 0x1b
        /*001e*/ 	.short	0x00a8


	//----- nvinfo : EIATTR_MERCURY_ISA_VERSION
	.align		4
        /*0020*/ 	.byte	0x03, 0x5f
        /*0022*/ 	.short	0x0101


	//----- nvinfo : EIATTR_VRC_CTA_INIT_COUNT
	.align		4
        /*0024*/ 	.byte	0x02, 0x4a
	.zero		1
	.zero		1


	//----- nvinfo : EIATTR_EXIT_INSTR_OFFSETS
	.align		4
        /*0028*/ 	.byte	0x04, 0x1c
        /*002a*/ 	.short	(.L_352 - .L_351)


	//   ....[0]....
.L_351:
        /*002c*/ 	.word	0x00000010


	//----- nvinfo : EIATTR_MAX_THREADS
	.align		4
.L_352:
        /*0030*/ 	.byte	0x04, 0x05
        /*0032*/ 	.short	(.L_354 - .L_353)
.L_353:
        /*0034*/ 	.word	0x00000180
        /*0038*/ 	.word	0x00000001
        /*003c*/ 	.word	0x00000001


	//----- nvinfo : EIATTR_CBANK_PARAM_SIZE
	.align		4
.L_354:
        /*0040*/ 	.byte	0x03, 0x19
        /*0042*/ 	.short	0x0680


	//----- nvinfo : EIATTR_PARAM_CBANK
	.align		4
        /*0044*/ 	.byte	0x04, 0x0a
        /*0046*/ 	.short	(.L_356 - .L_355)
	.align		4
.L_355:
        /*0048*/ 	.word	index@(.nv.constant0._ZN7cutlass13device_kernelIN5flash11enable_sm90INS1_16FlashAttnBwdSm90INS1_25CollectiveMainloopBwdSm90ILi2ELi2ELi2EN4cute5tupleIJNS5_1CILi1EEES8_S8_EEENS6_IJNS7_ILi64EEENS7_ILi128EEENS7_ILi96EEEEEENS_6half_tEfNS_4arch4Sm90ELb0ELb0ELb1ELb0ELb0ELb1ELb0ELb0ELi2ELi1ELi2ELi1ELb1EEENS1_24CollectiveEpilogueBwdGQAISD_fSG_Li256ELb0ELb0EEENS1_19SingleTileSchedulerILb0ELb0ELb0ELi128EEEEEEEEEvNT_6ParamsE)
        /*004c*/ 	.short	0x0380
        /*004e*/ 	.short	0x0680


	//----- nvinfo : EIATTR_SW_WAR
	.align		4
.L_356:
        /*0050*/ 	.byte	0x04, 0x36
        /*0052*/ 	.short	(.L_358 - .L_357)
.L_357:
        /*0054*/ 	.word	0x00000008
.L_358:


//--------------------- .nv.info._ZN7cutlass13device_kernelIN5flash11enable_sm90INS1_16FlashAttnBwdSm90INS1_25CollectiveMainloopBwdSm90ILi2ELi2ELi2EN4cute5tupleIJNS5_1CILi1EEES8_S8_EEENS6_IJNS7_ILi64EEENS7_ILi128EEENS7_ILi96EEEEEENS_6half_tEfNS_4arch4Sm90ELb0ELb0ELb1ELb0ELb1ELb1ELb0ELb0ELi2ELi1ELi2ELi1ELb1EEENS1_24CollectiveEpilogueBwdGQAISD_fSG_Li256ELb0ELb1EEENS1_19SingleTileSchedulerILb0ELb0ELb0ELi128EEEEEEEEEvNT_6ParamsE --------------------------
	.section	.nv.info._ZN7cutlass13device_kernelIN5flash11enable_sm90INS1_16FlashAttnBwdSm90INS1_25CollectiveMainloopBwdSm90ILi2ELi2ELi2EN4cute5tupleIJNS5_1CILi1EEES8_S8_EEENS6_IJNS7_ILi64EEENS7_ILi128EEENS7_ILi96EEEEEENS_6half_tEfNS_4arch4Sm90ELb0ELb0ELb1ELb0ELb1ELb1ELb0ELb0ELi2ELi1ELi2ELi1ELb1EEENS1_24CollectiveEpilogueBwdGQAISD_fSG_Li256ELb0ELb1EEENS1_19SingleTileSchedulerILb0ELb0ELb0ELi128EEEEEEEEEvNT_6ParamsE,"",@"SHT_CUDA_INFO"
	.sectionflags	@""
	.align	4


	//----- nvinfo : EIATTR_CUDA_API_VERSION
	.align		4
        /*0000*/ 	.byte	0x04, 0x37
        /*0002*/ 	.short	(.L_360 - .L_359)
.L_359:
        /*0004*/ 	.word	0x00000082


	//----- nvinfo : EIATTR_KPARAM_INFO
	.align		4
.L_360:
        /*0008*/ 	.byte	0x04, 0x17
        /*000a*/ 	.short	(.L_362 - .L_361)
.L_361:
        /*000c*/ 	.word	0x00000000
        /*0010*/ 	.short	0x0000
        /*0012*/ 	.short	0x0000
        /*0014*/ 	.byte	0x00, 0xf0, 0x01, 0x1a


	//----- nvinfo : EIATTR_SPARSE_MMA_MASK
	.align		4
.L_362:
        /*0018*/ 	.byte	0x03, 0x50
        /*001a*/ 	.short	0x0000


	//----- nvinfo : EIATTR_MAXREG_COUNT
	.align		4
        /*001c*/ 	.byte	0x03, 0x1b
        /*001e*/ 	.short	0x00a8


	//----- nvinfo : EIATTR_MERCURY_ISA_VERSION
	.align		4
        /*0020*/ 	.byte	0x03, 0x5f
        /*0022*/ 	.short	0x0101


	//----- nvinfo : EIATTR_VRC_CTA_INIT_COUNT
	.align		4
        /*0024*/ 	.byte	0x02, 0x4a
	.zero		1
	.zero		1


	//----- nvinfo : EIATTR_EXIT_INSTR_OFFSETS
	.align		4
        /*0028*/ 	.byte	0x04, 0x1c
        /*002a*/ 	.short	(.L_364 - .L_363)


	//   ....[0]....
.L_363:
        /*002c*/ 	.word	0x00000010


	//----- nvinfo : EIATTR_MAX_THREADS
	.align		4
.L_364:
        /*0030*/ 	.byte	0x04, 0x05
        /*0032*/ 	.short	(.L_366 - .L_365)
.L_365:
        /*0034*/ 	.word	0x00000180
        /*0038*/ 	.word	0x00000001
        /*003c*/ 	.word	0x00000001


	//----- nvinfo : EIATTR_CBANK_PARAM_SIZE
	.align		4
.L_366:
        /*0040*/ 	.byte	0x03, 0x19
        /*0042*/ 	.short	0x0680


	//----- nvinfo : EIATTR_PARAM_CBANK
	.align		4
        /*0044*/ 	.byte	0x04, 0x0a
        /*0046*/ 	.short	(.L_368 - .L_367)
	.align		4
.L_367:
        /*0048*/ 	.word	index@(.nv.constant0._ZN7cutlass13device_kernelIN5flash11enable_sm90INS1_16FlashAttnBwdSm90INS1_25CollectiveMainloopBwdSm90ILi2ELi2ELi2EN4cute5tupleIJNS5_1CILi1EEES8_S8_EEENS6_IJNS7_ILi64EEENS7_ILi128EEENS7_ILi96EEEEEENS_6half_tEfNS_4arch4Sm90ELb0ELb0ELb1ELb0ELb1ELb1ELb0ELb0ELi2ELi1ELi2ELi1ELb1EEENS1_24CollectiveEpilogueBwdGQAISD_fSG_Li256ELb0ELb1EEENS1_19SingleTileSchedulerILb0ELb0ELb0ELi128EEEEEEEEEvNT_6ParamsE)
        /*004c*/ 	.short	0x0380
        /*004e*/ 	.short	0x0680


	//----- nvinfo : EIATTR_SW_WAR
	.align		4
.L_368:
        /*0050*/ 	.byte	0x04, 0x36
        /*0052*/ 	.short	(.L_370 - .L_369)
.L_369:
        /*0054*/ 	.word	0x00000008
.L_370:


//--------------------- .nv.info._ZN7cutlass13device_kernelIN5flash11enable_sm90INS1_16FlashAttnBwdSm90INS1_25CollectiveMainloopBwdSm90ILi2ELi2ELi2EN4cute5tupleIJNS5_1CILi1EEES8_S8_EEENS6_IJNS7_ILi64EEENS7_ILi128EEENS7_ILi96EEEEEENS_6half_tEfNS_4arch4Sm90ELb0ELb0ELb1ELb1ELb0ELb1ELb0ELb0ELi2ELi1ELi2ELi1ELb1EEENS1_21CollectiveEpilogueBwdISD_SE_SG_Li256ELb1ELb0ELi1EEENS1_19SingleTileSchedulerILb1ELb0ELb0ELi128EEEEEEEEEvNT_6ParamsE --------------------------
	.section	.nv.info._ZN7cutlass13device_kernelIN5flash11enable_sm90INS1_16FlashAttnBwdSm90INS1_25CollectiveMainloopBwdSm90ILi2ELi2ELi2EN4cute5tupleIJNS5_1CILi1EEES8_S8_EEENS6_IJNS7_ILi64EEENS7_ILi128EEENS7_ILi96EEEEEENS_6half_tEfNS_4arch4Sm90ELb0ELb0ELb1ELb1ELb0ELb1ELb0ELb0ELi2ELi1ELi2ELi1ELb1EEENS1_21CollectiveEpilogueBwdISD_SE_SG_Li256ELb1ELb0ELi1EEENS1_19SingleTileSchedulerILb1ELb0ELb0ELi128EEEEEEEEEvNT_6ParamsE,"",@"SHT_CUDA_INFO"
	.sectionflags	@""
	.align	4


	//----- nvinfo : EIATTR_CUDA_API_VERSION
	.align		4
        /*0000*/ 	.byte	0x04, 0x37
        /*0002*/ 	.short	(.L_372 - .L_371)
.L_371:
        /*0004*/ 	.word	0x00000082


	//----- nvinfo : EIATTR_KPARAM_INFO
	.align		4
.L_372:
        /*0008*/ 	.byte	0x04, 0x17
        /*000a*/ 	.short	(.L_374 - .L_373)
.L_373:
        /*000c*/ 	.word	0x00000000
        /*0010*/ 	.short	0x0000
        /*0012*/ 	.short	0x0000
        /*0014*/ 	.byte	0x00, 0xf0, 0x01, 0x1a


	//----- nvinfo : EIATTR_SPARSE_MMA_MASK
	.align		4
.L_374:
        /*0018*/ 	.byte	0x03, 0x50
        /*001a*/ 	.short	0x0000


	//----- nvinfo : EIATTR_MAXREG_COUNT
	.align		4
        /*001c*/ 	.byte	0x03, 0x1b
        /*001e*/ 	.short	0x00a8


	//----- nvinfo : EIATTR_MERCURY_ISA_VERSION
	.align		4
        /*0020*/ 	.byte	0x03, 0x5f
        /*0022*/ 	.short	0x0101


	//----- nvinfo : EIATTR_VRC_CTA_INIT_COUNT
	.align		4
        /*0024*/ 	.byte	0x02, 0x4a
	.zero		1
	.zero		1


	//----- nvinfo : EIATTR_EXIT_INSTR_OFFSETS
	.align		4
        /*0028*/ 	.byte	0x04, 0x1c
        /*002a*/ 	.short	(.L_376 - .L_375)


	//   ....[0]....
.L_375:
        /*002c*/ 	.word	0x00000010


	//----- nvinfo : EIATTR_MAX_THREADS
	.align		4
.L_376:
        /*0030*/ 	.byte	0x04, 0x05
        /*0032*/ 	.short	(.L_378 - .L_377)
.L_377:
        /*0034*/ 	.word	0x00000180
        /*0038*/ 	.word	0x00000001
        /*003c*/ 	.word	0x00000001


	//----- nvinfo : EIATTR_CBANK_PARAM_SIZE
	.align		4
.L_378:
        /*0040*/ 	.byte	0x03, 0x19
        /*0042*/ 	.short	0x0680


	//----- nvinfo : EIATTR_PARAM_CBANK
	.align		4
        /*0044*/ 	.byte	0x04, 0x0a
        /*0046*/ 	.short	(.L_380 - .L_379)
	.align		4
.L_379:
        /*0048*/ 	.word	index@(.nv.constant0._ZN7cutlass13device_kernelIN5flash11enable_sm90INS1_16FlashAttnBwdSm90INS1_25CollectiveMainloopBwdSm90ILi2ELi2ELi2EN4cute5tupleIJNS5_1CILi1EEES8_S8_EEENS6_IJNS7_ILi64EEENS7_ILi128EEENS7_ILi96EEEEEENS_6half_tEfNS_4arch4Sm90ELb0ELb0ELb1ELb1ELb0ELb1ELb0ELb0ELi2ELi1ELi2ELi1ELb1EEENS1_21CollectiveEpilogueBwdISD_SE_SG_Li256ELb1ELb0ELi1EEENS1_19SingleTileSchedulerILb1ELb0ELb0ELi128EEEEEEEEEvNT_6ParamsE)
        /*004c*/ 	.short	0x0380
        /*004e*/ 	.short	0x0680


	//----- nvinfo : EIATTR_SW_WAR
	.align		4
.L_380:
        /*0050*/ 	.byte	0x04, 0x36
        /*0052*/ 	.short	(.L_382 - .L_381)
.L_381:
        /*0054*/ 	.word	0x00000008
.L_382:


//--------------------- .nv.info._ZN7cutlass13device_kernelIN5flash11enable_sm90INS1_16FlashAttnBwdSm90INS1_25CollectiveMainloopBwdSm90ILi2ELi2ELi2EN4cute5tupleIJNS5_1CILi1EEES8_S8_EEENS6_IJNS7_ILi64EEENS7_ILi128EEENS7_ILi96EEEEEENS_6half_tEfNS_4arch4Sm90ELb0ELb0ELb1ELb1ELb1ELb1ELb0ELb0ELi2ELi1ELi2ELi1ELb1EEENS1_21CollectiveEpilogueBwdISD_SE_SG_Li256ELb1ELb0ELi1EEENS1_19SingleTileSchedulerILb1ELb0ELb0ELi128EEEEEEEEEvNT_6ParamsE --------------------------
	.section	.nv.info._ZN7cutlass13device_kernelIN5flash11enable_sm90INS1_16FlashAttnBwdSm90INS1_25CollectiveMainloopBwdSm90ILi2ELi2ELi2EN4cute5tupleIJNS5_1CILi1EEES8_S8_EEENS6_IJNS7_ILi64EEENS7_ILi128EEENS7_ILi96EEEEEENS_6half_tEfNS_4arch4Sm90ELb0ELb0ELb1ELb1ELb1ELb1ELb0ELb0ELi2ELi1ELi2ELi1ELb1EEENS1_21CollectiveEpilogueBwdISD_SE_SG_Li256ELb1ELb0ELi1EEENS1_19SingleTileSchedulerILb1ELb0ELb0ELi128EEEEEEEEEvNT_6ParamsE,"",@"SHT_CUDA_INFO"
	.sectionflags	@""
	.align	4


	//----- nvinfo : EIATTR_CUDA_API_VERSION
	.align		4
        /*0000*/ 	.byte	0x04, 0x37
        /*0002*/ 	.short	(.L_384 - .L_383)
.L_383:
        /*0004*/ 	.word	0x00000082


	//----- nvinfo : EIATTR_KPARAM_INFO
	.align		4
.L_384:
        /*0008*/ 	.byte	0x04, 0x17
        /*000a*/ 	.short	(.L_386 - .L_385)
.L_385:
        /*000c*/ 	.word	0x00000000
        /*0010*/ 	.short	0x0000
        /*0012*/ 	.short	0x0000
        /*0014*/ 	.byte	0x00, 0xf0, 0x01, 0x1a


	//----- nvinfo : EIATTR_SPARSE_MMA_MASK
	.align		4
.L_386:
        /*0018*/ 	.byte	0x03, 0x50
        /*001a*/ 	.short	0x0000


	//----- nvinfo : EIATTR_MAXREG_COUNT
	.align		4
        /*001c*/ 	.byte	0x03, 0x1b
        /*001e*/ 	.short	0x00a8


	//----- nvinfo : EIATTR_MERCURY_ISA_VERSION
	.align		4
        /*0020*/ 	.byte	0x03, 0x5f
        /*0022*/ 	.short	0x0101


	//----- nvinfo : EIATTR_VRC_CTA_INIT_COUNT
	.align		4
        /*0024*/ 	.byte	0x02, 0x4a
	.zero		1
	.zero		1


	//----- nvinfo : EIATTR_EXIT_INSTR_OFFSETS
	.align		4
        /*0028*/ 	.byte	0x04, 0x1c
        /*002a*/ 	.short	(.L_388 - .L_387)


	//   ....[0]....
.L_387:
        /*002c*/ 	.word	0x00000010


	//----- nvinfo : EIATTR_MAX_THREADS
	.align		4
.L_388:
        /*0030*/ 	.byte	0x04, 0x05
        /*0032*/ 	.short	(.L_390 - .L_389)
.L_389:
        /*0034*/ 	.word	0x00000180
        /*0038*/ 	.word	0x00000001
        /*003c*/ 	.word	0x00000001


	//----- nvinfo : EIATTR_CBANK_PARAM_SIZE
	.align		4
.L_390:
        /*0040*/ 	.byte	0x03, 0x19
        /*0042*/ 	.short	0x0680


	//----- nvinfo : EIATTR_PARAM_CBANK
	.align		4
        /*0044*/ 	.byte	0x04, 0x0a
        /*0046*/ 	.short	(.L_392 - .L_391)
	.align		4
.L_391:
        /*0048*/ 	.word	index@(.nv.constant0._ZN7cutlass13device_kernelIN5flash11enable_sm90INS1_16FlashAttnBwdSm90INS1_25CollectiveMainloopBwdSm90ILi2ELi2ELi2EN4cute5tupleIJNS5_1CILi1EEES8_S8_EEENS6_IJNS7_ILi64EEENS7_ILi128EEENS7_ILi96EEEEEENS_6half_tEfNS_4arch4Sm90ELb0ELb0ELb1ELb1ELb1ELb1ELb0ELb0ELi2ELi1ELi2ELi1ELb1EEENS1_21CollectiveEpilogueBwdISD_SE_SG_Li256ELb1ELb0ELi1EEENS1_19SingleTileSchedulerILb1ELb0ELb0ELi128EEEEEEEEEvNT_6ParamsE)
        /*004c*/ 	.short	0x0380
        /*004e*/ 	.short	0x0680


	//----- nvinfo : EIATTR_SW_WAR
	.align		4
.L_392:
        /*0050*/ 	.byte	0x04, 0x36
        /*0052*/ 	.short	(.L_394 - .L_393)
.L_393:
        /*0054*/ 	.word	0x00000008
.L_394:


//--------------------- .nv.info._ZN7cutlass13device_kernelIN5flash11enable_sm90INS1_16FlashAttnBwdSm90INS1_25CollectiveMainloopBwdSm90ILi2ELi2ELi2EN4cute5tupleIJNS5_1CILi1EEES8_S8_EEENS6_IJNS7_ILi64EEENS7_ILi128EEENS7_ILi96EEEEEENS_6half_tEfNS_4arch4Sm90ELb0ELb0ELb1ELb1ELb0ELb1ELb0ELb0ELi2ELi1ELi2ELi1ELb1EEENS1_24CollectiveEpilogueBwdGQAISD_fSG_Li256ELb1ELb0EEENS1_19SingleTileSchedulerILb1ELb0ELb0ELi128EEEEEEEEEvNT_6ParamsE --------------------------
	.section	.nv.info._ZN7cutlass13device_kernelIN5flash11enable_sm90INS1_16FlashAttnBwdSm90INS1_25CollectiveMainloopBwdSm90ILi2ELi2ELi2EN4cute5tupleIJNS5_1CILi1EEES8_S8_EEENS6_IJNS7_ILi64EEENS7_ILi128EEENS7_ILi96EEEEEENS_6half_tEfNS_4arch4Sm90ELb0ELb0ELb1ELb1ELb0ELb1ELb0ELb0ELi2ELi1ELi2ELi1ELb1EEENS1_24CollectiveEpilogueBwdGQAISD_fSG_Li256ELb1ELb0EEENS1_19SingleTileSchedulerILb1ELb0ELb0ELi128EEEEEEEEEvNT_6ParamsE,"",@"SHT_CUDA_INFO"
	.sectionflags	@""
	.align	4


	//----- nvinfo : EIATTR_CUDA_API_VERSION
	.align		4
        /*0000*/ 	.byte	0x04, 0x37
        /*0002*/ 	.short	(.L_396 - .L_395)
.L_395:
        /*0004*/ 	.word	0x00000082


	//----- nvinfo : EIATTR_KPARAM_INFO
	.align		4
.L_396:
        /*0008*/ 	.byte	0x04, 0x17
        /*000a*/ 	.short	(.L_398 - .L_397)
.L_397:
        /*000c*/ 	.word	0x00000000
        /*0010*/ 	.short	0x0000
        /*0012*/ 	.short	0x0000
        /*0014*/ 	.byte	0x00, 0xf0, 0x01, 0x1a


	//----- nvinfo : EIATTR_SPARSE_MMA_MASK
	.align		4
.L_398:
        /*0018*/ 	.byte	0x03, 0x50
        /*001a*/ 	.short	0x0000


	//----- nvinfo : EIATTR_MAXREG_COUNT
	.align		4
        /*001c*/ 	.byte	0x03, 0x1b
        /*001e*/ 	.short	0x00a8


	//----- nvinfo : EIATTR_MERCURY_ISA_VERSION
	.align		4
        /*0020*/ 	.byte	0x03, 0x5f
        /*0022*/ 	.short	0x0101


	//----- nvinfo : EIATTR_VRC_CTA_INIT_COUNT
	.align		4
        /*0024*/ 	.byte	0x02, 0x4a
	.zero		1
	.zero		1


	//----- nvinfo : EIATTR_EXIT_INSTR_OFFSETS
	.align		4
        /*0028*/ 	.byte	0x04, 0x1c
        /*002a*/ 	.short	(.L_400 - .L_399)


	//   ....[0]....
.L_399:
        /*002c*/ 	.word	0x00000010


	//----- nvinfo : EIATTR_MAX_THREADS
	.align		4
.L_400:
        /*0030*/ 	.byte	0x04, 0x05
        /*0032*/ 	.short	(.L_402 - .L_401)
.L_401:
        /*0034*/ 	.word	0x00000180
        /*0038*/ 	.word	0x00000001
        /*003c*/ 	.word	0x00000001


	//----- nvinfo : EIATTR_CBANK_PARAM_SIZE
	.align		4
.L_402:
        /*0040*/ 	.byte	0x03, 0x19
        /*0042*/ 	.short	0x0680


	//----- nvinfo : EIATTR_PARAM_CBANK
	.align		4
        /*0044*/ 	.byte	0x04, 0x0a
        /*0046*/ 	.short	(.L_404 - .L_403)
	.align		4
.L_403:
        /*0048*/ 	.word	index@(.nv.constant0._ZN7cutlass13device_kernelIN5flash11enable_sm90INS1_16FlashAttnBwdSm90INS1_25CollectiveMainloopBwdSm90ILi2ELi2ELi2EN4cute5tupleIJNS5_1CILi1EEES8_S8_EEENS6_IJNS7_ILi64EEENS7_ILi128EEENS7_ILi96EEEEEENS_6half_tEfNS_4arch4Sm90ELb0ELb0ELb1ELb1ELb0ELb1ELb0ELb0ELi2ELi1ELi2ELi1ELb1EEENS1_24CollectiveEpilogueBwdGQAISD_fSG_Li256ELb1ELb0EEENS1_19SingleTileSchedulerILb1ELb0ELb0ELi128EEEEEEEEEvNT_6ParamsE)
        /*004c*/ 	.short	0x0380
        /*004e*/ 	.short	0x0680


	//----- nvinfo : EIATTR_SW_WAR
	.align		4
.L_404:
        /*0050*/ 	.byte	0x04, 0x36
        /*0052*/ 	.short	(.L_406 - .L_405)
.L_405:
        /*0054*/ 	.word	0x00000008
.L_406:


//--------------------- .nv.info._ZN7cutlass13device_kernelIN5flash11enable_sm90INS1_16FlashAttnBwdSm90INS1_25CollectiveMainloopBwdSm90ILi2ELi2ELi2EN4cute5tupleIJNS5_1CILi1EEES8_S8_EEENS6_IJNS7_ILi64EEENS7_ILi128EEENS7_ILi96EEEEEENS_6half_tEfNS_4arch4Sm90ELb0ELb0ELb1ELb1ELb1ELb1ELb0ELb0ELi2ELi1ELi2ELi1ELb1EEENS1_24CollectiveEpilogueBwdGQAISD_fSG_Li256ELb1ELb1EEENS1_19SingleTileSchedulerILb1ELb0ELb0ELi128EEEEEEEEEvNT_6ParamsE --------------------------
	.section	.nv.info._ZN7cutlass13device_kernelIN5flash11enable_sm90INS1_16FlashAttnBwdSm90INS1_25CollectiveMainloopBwdSm90ILi2ELi2ELi2EN4cute5tupleIJNS5_1CILi1EEES8_S8_EEENS6_IJNS7_ILi64EEENS7_ILi128EEENS7_ILi96EEEEEENS_6half_tEfNS_4arch4Sm90ELb0ELb0ELb1ELb1ELb1ELb1ELb0ELb0ELi2ELi1ELi2ELi1ELb1EEENS1_24CollectiveEpilogueBwdGQAISD_fSG_Li256ELb1ELb1EEENS1_19SingleTileSchedulerILb1ELb0ELb0ELi128EEEEEEEEEvNT_6ParamsE,"",@"SHT_CUDA_INFO"
	.sectionflags	@""
	.align	4


	//----- nvinfo : EIATTR_CUDA_API_VERSION
	.align		4
        /*0000*/ 	.byte	0x04, 0x37
        /*0002*/ 	.short	(.L_408 - .L_407)
.L_407:
        /*0004*/ 	.word	0x00000082


	//----- nvinfo : EIATTR_KPARAM_INFO
	.align		4
.L_408:
        /*0008*/ 	.byte	0x04, 0x17
        /*000a*/ 	.short	(.L_410 - .L_409)
.L_409:
        /*000c*/ 	.word	0x00000000
        /*0010*/ 	.short	0x0000
        /*0012*/ 	.short	0x0000
        /*0014*/ 	.byte	0x00, 0xf0, 0x01, 0x1a


	//----- nvinfo : EIATTR_SPARSE_MMA_MASK
	.align		4
.L_410:
        /*0018*/ 	.byte	0x03, 0x50
        /*001a*/ 	.short	0x0000


	//----- nvinfo : EIATTR_MAXREG_COUNT
	.align		4
        /*001c*/ 	.byte	0x03, 0x1b
        /*001e*/ 	.short	0x00a8


	//----- nvinfo : EIATTR_MERCURY_ISA_VERSION
	.align		4
        /*0020*/ 	.byte	0x03, 0x5f
        /*0022*/ 	.short	0x0101


	//----- nvinfo : EIATTR_VRC_CTA_INIT_COUNT
	.align		4
        /*0024*/ 	.byte	0x02, 0x4a
	.zero		1
	.zero		1


	//----- nvinfo : EIATTR_EXIT_INSTR_OFFSETS
	.align		4
        /*0028*/ 	.byte	0x04, 0x1c
        /*002a*/ 	.short	(.L_412 - .L_411)


	//   ....[0]....
.L_411:
        /*002c*/ 	.word	0x00000010


	//----- nvinfo : EIATTR_MAX_THREADS
	.align		4
.L_412:
        /*0030*/ 	.byte	0x04, 0x05
        /*0032*/ 	.short	(.L_414 - .L_413)
.L_413:
        /*0034*/ 	.word	0x00000180
        /*0038*/ 	.word	0x00000001
        /*003c*/ 	.word	0x00000001


	//----- nvinfo : EIATTR_CBANK_PARAM_SIZE
	.align		4
.L_414:
        /*0040*/ 	.byte	0x03, 0x19
        /*0042*/ 	.short	0x0680


	//----- nvinfo : EIATTR_PARAM_CBANK
	.align		4
        /*0044*/ 	.byte	0x04, 0x0a
        /*0046*/ 	.short	(.L_416 - .L_415)
	.align		4
.L_415:
        /*0048*/ 	.word	index@(.nv.constant0._ZN7cutlass13device_kernelIN5flash11enable_sm90INS1_16FlashAttnBwdSm90INS1_25CollectiveMainloopBwdSm90ILi2ELi2ELi2EN4cute5tupleIJNS5_1CILi1EEES8_S8_EEENS6_IJNS7_ILi64EEENS7_ILi128EEENS7_ILi96EEEEEENS_6half_tEfNS_4arch4Sm90ELb0ELb0ELb1ELb1ELb1ELb1ELb0ELb0ELi2ELi1ELi2ELi1ELb1EEENS1_24CollectiveEpilogueBwdGQAISD_fSG_Li256ELb1ELb1EEENS1_19SingleTileSchedulerILb1ELb0ELb0ELi128EEEEEEEEEvNT_6ParamsE)
        /*004c*/ 	.short	0x0380
        /*004e*/ 	.short	0x0680


	//----- nvinfo : EIATTR_SW_WAR
	.align		4
.L_416:
        /*0050*/ 	.byte	0x04, 0x36
        /*0052*/ 	.short	(.L_418 - .L_417)
.L_417:
        /*0054*/ 	.word	0x00000008
.L_418:


//--------------------- .nv.info._ZN7cutlass13device_kernelIN5flash11enable_sm90INS1_16FlashAttnBwdSm90INS1_25CollectiveMainloopBwdSm90ILi2ELi2ELi2EN4cute5tupleIJNS5_1CILi1EEES8_S8_EEENS6_IJNS7_ILi64EEENS7_ILi128EEENS7_ILi96EEEEEENS_6half_tEfNS_4arch4Sm90ELb0ELb1ELb1ELb0ELb0ELb1ELb0ELb0ELi2ELi1ELi2ELi1ELb1EEENS1_21CollectiveEpilogueBwdISD_SE_SG_Li256ELb0ELb0ELi1EEENS1_19SingleTileSchedulerILb0ELb0ELb0ELi128EEEEEEEEEvNT_6ParamsE --------------------------
	.section	.nv.info._ZN7cutlass13device_kernelIN5flash11enable_sm90INS1_16FlashAttnBwdSm90INS1_25CollectiveMainloopBwdSm90ILi2ELi2ELi2EN4cute5tupleIJNS5_1CILi1EEES8_S8_EEENS6_IJNS7_ILi64EEENS7_ILi128EEENS7_ILi96EEEEEENS_6half_tEfNS_4arch4Sm90ELb0ELb1ELb1ELb0ELb0ELb1ELb0ELb0ELi2ELi1ELi2ELi1ELb1EEENS1_21CollectiveEpilogueBwdISD_SE_SG_Li256ELb0ELb0ELi1EEENS1_19SingleTileSchedulerILb0ELb0ELb0ELi128EEEEEEEEEvNT_6ParamsE,"",@"SHT_CUDA_INFO"
	.sectionflags	@""
	.align	4


	//----- nvinfo : EIATTR_CUDA_API_VERSION
	.align		4
        /*0000*/ 	.byte	0x04, 0x37
        /*0002*/ 	.short	(.L_420 - .L_419)
.L_419:
        /*0004*/ 	.word	0x00000082


	//----- nvinfo : EIATTR_KPARAM_INFO
	.align		4
.L_420:
        /*0008*/ 	.byte	0x04, 0x17
        /*000a*/ 	.short	(.L_422 - .L_421)
.L_421:
        /*000c*/ 	.word	0x00000000
        /*0010*/ 	.short	0x0000
        /*0012*/ 	.short	0x0000
        /*0014*/ 	.byte	0x00, 0xf0, 0x01, 0x24


	//----- nvinfo : EIATTR_SPARSE_MMA_MASK
	.align		4
.L_422:
        /*0018*/ 	.byte	0x03, 0x50
        /*001a*/ 	.short	0x0000


	//----- nvinfo : EIATTR_MAXREG_COUNT
	.align		4
        /*001c*/ 	.byte	0x03, 0x1b
        /*001e*/ 	.short	0x00a8


	//----- nvinfo : EIATTR_MERCURY_ISA_VERSION
	.align		4
        /*0020*/ 	.byte	0x03, 0x5f
        /*0022*/ 	.short	0x0101


	//----- nvinfo : EIATTR_VRC_CTA_INIT_COUNT
	.align		4
        /*0024*/ 	.byte	0x02, 0x4a
	.zero		1
	.zero		1


	//----- nvinfo : EIATTR_EXIT_INSTR_OFFSETS
	.align		4
        /*0028*/ 	.byte	0x04, 0x1c
        /*002a*/ 	.short	(.L_424 - .L_423)


	//   ....[0]....
.L_423:
        /*002c*/ 	.word	0x00000010


	//----- nvinfo : EIATTR_MAX_THREADS
	.align		4
.L_424:
        /*0030*/ 	.byte	0x04, 0x05
        /*0032*/ 	.short	(.L_426 - .L_425)
.L_425:
        /*0034*/ 	.word	0x00000180
        /*0038*/ 	.word	0x00000001
        /*003c*/ 	.word	0x00000001


	//----- nvinfo : EIATTR_CBANK_PARAM_SIZE
	.align		4
.L_426:
        /*0040*/ 	.byte	0x03, 0x19
        /*0042*/ 	.short	0x0900


	//----- nvinfo : EIATTR_PARAM_CBANK
	.align		4
        /*0044*/ 	.byte	0x04, 0x0a
        /*0046*/ 	.short	(.L_428 - .L_427)
	.align		4
.L_427:
        /*0048*/ 	.word	index@(.nv.constant0._ZN7cutlass13device_kernelIN5flash11enable_sm90INS1_16FlashAttnBwdSm90INS1_25CollectiveMainloopBwdSm90ILi2ELi2ELi2EN4cute5tupleIJNS5_1CILi1EEES8_S8_EEENS6_IJNS7_ILi64EEENS7_ILi128EEENS7_ILi96EEEEEENS_6half_tEfNS_4arch4Sm90ELb0ELb1ELb1ELb0ELb0ELb1ELb0ELb0ELi2ELi1ELi2ELi1ELb1EEENS1_21CollectiveEpilogueBwdISD_SE_SG_Li256ELb0ELb0ELi1EEENS1_19SingleTileSchedulerILb0ELb0ELb0ELi128EEEEEEEEEvNT_6ParamsE)
        /*004c*/ 	.short	0x0380
        /*004e*/ 	.short	0x0900


	//----- nvinfo : EIATTR_SW_WAR
	.align		4
.L_428:
        /*0050*/ 	.byte	0x04, 0x36
        /*0052*/ 	.short	(.L_430 - .L_429)
.L_429:
        /*0054*/ 	.word	0x00000008
.L_430:


//--------------------- .nv.info._ZN7cutlass13device_kernelIN5flash11enable_sm90INS1_16FlashAttnBwdSm90INS1_25CollectiveMainloopBwdSm90ILi2ELi2ELi2EN4cute5tupleIJNS5_1CILi1EEES8_S8_EEENS6_IJNS7_ILi64EEENS7_ILi128EEENS7_ILi96EEEEEENS_6half_tEfNS_4arch4Sm90ELb0ELb1ELb1ELb0ELb1ELb1ELb0ELb0ELi2ELi1ELi2ELi1ELb1EEENS1_21CollectiveEpilogueBwdISD_SE_SG_Li256ELb0ELb0ELi1EEENS1_19SingleTileSchedulerILb0ELb0ELb0ELi128EEEEEEEEEvNT_6ParamsE --------------------------
	.section	.nv.info._ZN7cutlass13device_kernelIN5flash11enable_sm90INS1_16FlashAttnBwdSm90INS1_25CollectiveMainloopBwdSm90ILi2ELi2ELi2EN4cute5tupleIJNS5_1CILi1EEES8_S8_EEENS6_IJNS7_ILi64EEENS7_ILi128EEENS7_ILi96EEEEEENS_6half_tEfNS_4arch4Sm90ELb0ELb1ELb1ELb0ELb1ELb1ELb0ELb0ELi2ELi1ELi2ELi1ELb1EEENS1_21CollectiveEpilogueBwdISD_SE_SG_Li256ELb0ELb0ELi1EEENS1_19SingleTileSchedulerILb0ELb0ELb0ELi128EEEEEEEEEvNT_6ParamsE,"",@"SHT_CUDA_INFO"
	.sectionflags	@""
	.align	4


	//----- nvinfo : EIATTR_CUDA_API_VERSION
	.align		4
        /*0000*/ 	.byte	0x04, 0x37
        /*0002*/ 	.short	(.L_432 - .L_431)
.L_431:
        /*0004*/ 	.word	0x00000082


	//----- nvinfo : EIATTR_KPARAM_INFO
	.align		4
.L_432:
        /*0008*/ 	.byte	0x04, 0x17
        /*000a*/ 	.short	(.L_434 - .L_433)
.L_433:
        /*000c*/ 	.word	0x00000000
        /*0010*/ 	.short	0x0000
        /*0012*/ 	.short	0x0000
        /*0014*/ 	.byte	0x00, 0xf0, 0x01, 0x24


	//----- nvinfo : EIATTR_SPARSE_MMA_MASK
	.align		4
.L_434:
        /*0018*/ 	.byte	0x03, 0x50
        /*001a*/ 	.short	0x0000


	//----- nvinfo : EIATTR_MAXREG_COUNT
	.align		4
        /*001c*/ 	.byte	0x03, 0x1b
        /*001e*/ 	.short	0x00a8


	//----- nvinfo : EIATTR_MERCURY_ISA_VERSION
	.align		4
        /*0020*/ 	.byte	0x03, 0x5f
        /*0022*/ 	.short	0x0101


	//----- nvinfo : EIATTR_VRC_CTA_INIT_COUNT
	.align		4
        /*0024*/ 	.byte	0x02, 0x4a
	.zero		1
	.zero		1


	//----- nvinfo : EIATTR_EXIT_INSTR_OFFSETS
	.align		4
        /*0028*/ 	.byte	0x04, 0x1c
        /*002a*/ 	.short	(.L_436 - .L_435)


	//   ....[0]....
.L_435:
        /*002c*/ 	.word	0x00000010


	//----- nvinfo : EIATTR_MAX_THREADS
	.align		4
.L_436:
        /*0030*/ 	.byte	0x04, 0x05
        /*0032*/ 	.short	(.L_438 - .L_437)
.L_437:
        /*0034*/ 	.word	0x00000180
        /*0038*/ 	.word	0x00000001
        /*003c*/ 	.word	0x00000001


	//----- nvinfo : EIATTR_CBANK_PARAM_SIZE
	.align		4
.L_438:
        /*0040*/ 	.byte	0x03, 0x19
        /*0042*/ 	.short	0x0900


	//----- nvinfo : EIATTR_PARAM_CBANK
	.align		4
        /*0044*/ 	.byte	0x04, 0x0a
        /*0046*/ 	.short	(.L_440 - .L_439)
	.align		4
.L_439:
        /*0048*/ 	.word	index@(.nv.constant0._ZN7cutlass13device_kernelIN5flash11enable_sm90INS1_16FlashAttnBwdSm90INS1_25CollectiveMainloopBwdSm90ILi2ELi2ELi2EN4cute5tupleIJNS5_1CILi1EEES8_S8_EEENS6_IJNS7_ILi64EEENS7_ILi128EEENS7_ILi96EEEEEENS_6half_tEfNS_4arch4Sm90ELb0ELb1ELb1ELb0ELb1ELb1ELb0ELb0ELi2ELi1ELi2ELi1ELb1EEENS1_21CollectiveEpilogueBwdISD_SE_SG_Li256ELb0ELb0ELi1EEENS1_19SingleTileSchedulerILb0ELb0ELb0ELi128EEEEEEEEEvNT_6ParamsE)
        /*004c*/ 	.short	0x0380
        /*004e*/ 	.short	0x0900


	//----- nvinfo : EIATTR_SW_WAR
	.align		4
.L_440:
        /*0050*/ 	.byte	0x04, 0x36
        /*0052*/ 	.short	(.L_442 - .L_441)
.L_441:
        /*0054*/ 	.word	0x00000008
.L_442:


//--------------------- .nv.info._ZN7cutlass13device_kernelIN5flash11enable_sm90INS1_16FlashAttnBwdSm90INS1_25CollectiveMainloopBwdSm90ILi2ELi2ELi2EN4cute5tupleIJNS5_1CILi1EEES8_S8_EEENS6_IJNS7_ILi64EEENS7_ILi128EEENS7_ILi96EEEEEENS_6half_tEfNS_4arch4Sm90ELb0ELb1ELb1ELb0ELb0ELb1ELb0ELb0ELi2ELi1ELi2ELi1ELb1EEENS1_24CollectiveEpilogueBwdGQAISD_fSG_Li256ELb0ELb0EEENS1_19SingleTileSchedulerILb0ELb0ELb0ELi128EEEEEEEEEvNT_6ParamsE --------------------------
	.section	.nv.info._ZN7cutlass13device_kernelIN5flash11enable_sm90INS1_16FlashAttnBwdSm90INS1_25CollectiveMainloopBwdSm90ILi2ELi2ELi2EN4cute5tupleIJNS5_1CILi1EEES8_S8_EEENS6_IJNS7_ILi64EEENS7_ILi128EEENS7_ILi96EEEEEENS_6half_tEfNS_4arch4Sm90ELb0ELb1ELb1ELb0ELb0ELb1ELb0ELb0ELi2ELi1ELi2ELi1ELb1EEENS1_24CollectiveEpilogueBwdGQAISD_fSG_Li256ELb0ELb0EEENS1_19SingleTileSchedulerILb0ELb0ELb0ELi128EEEEEEEEEvNT_6ParamsE,"",@"SHT_CUDA_INFO"
	.sectionflags	@""
	.align	4


	//----- nvinfo : EIATTR_CUDA_API_VERSION
	.align		4
        /*0000*/ 	.byte	0x04, 0x37
        /*0002*/ 	.short	(.L_444 - .L_443)
.L_443:
        /*0004*/ 	.word	0x00000082


	//----- nvinfo : EIATTR_KPARAM_INFO
	.align		4
.L_444:
        /*0008*/ 	.byte	0x04, 0x17
        /*000a*/ 	.short	(.L_446 - .L_445)
.L_445:
        /*000c*/ 	.word	0x00000000
        /*0010*/ 	.short	0x0000
        /*0012*/ 	.short	0x0000
        /*0014*/ 	.byte	0x00, 0xf0, 0x01, 0x1a


	//----- nvinfo : EIATTR_SPARSE_MMA_MASK
	.align		4
.L_446:
        /*0018*/ 	.byte	0x03, 0x50
        /*001a*/ 	.short	0x0000


	//----- nvinfo : EIATTR_MAXREG_COUNT
	.align		4
        /*001c*/ 	.byte	0x03, 0x1b
        /*001e*/ 	.short	0x00a8


	//----- nvinfo : EIATTR_MERCURY_ISA_VERSION
	.align		4
        /*0020*/ 	.byte	0x03, 0x5f
        /*0022*/ 	.short	0x0101


	//----- nvinfo : EIATTR_VRC_CTA_INIT_COUNT
	.align		4
        /*0024*/ 	.byte	0x02, 0x4a
	.zero		1
	.zero		1


	//----- nvinfo : EIATTR_EXIT_INSTR_OFFSETS
	.align		4
        /*0028*/ 	.byte	0x04, 0x1c
        /*002a*/ 	.short	(.L_448 - .L_447)


	//   ....[0]....
.L_447:
        /*002c*/ 	.word	0x00000010


	//----- nvinfo : EIATTR_MAX_THREADS
	.align		4
.L_448:
        /*0030*/ 	.byte	0x04, 0x05
        /*0032*/ 	.short	(.L_450 - .L_449)
.L_449:
        /*0034*/ 	.word	0x00000180
        /*0038*/ 	.word	0x00000001
        /*003c*/ 	.word	0x00000001


	//----- nvinfo : EIATTR_CBANK_PARAM_SIZE
	.align		4
.L_450:
        /*0040*/ 	.byte	0x03, 0x19
        /*0042*/ 	.short	0x0680


	//----- nvinfo : EIATTR_PARAM_CBANK
	.align		4
        /*0044*/ 	.byte	0x04, 0x0a
        /*0046*/ 	.short	(.L_452 - .L_451)
	.align		4
.L_451:
        /*0048*/ 	.word	index@(.nv.constant0._ZN7cutlass13device_kernelIN5flash11enable_sm90INS1_16FlashAttnBwdSm90INS1_25CollectiveMainloopBwdSm90ILi2ELi2ELi2EN4cute5tupleIJNS5_1CILi1EEES8_S8_EEENS6_IJNS7_ILi64EEENS7_ILi128EEENS7_ILi96EEEEEENS_6half_tEfNS_4arch4Sm90ELb0ELb1ELb1ELb0ELb0ELb1ELb0ELb0ELi2ELi1ELi2ELi1ELb1EEENS1_24CollectiveEpilogueBwdGQAISD_fSG_Li256ELb0ELb0EEENS1_19SingleTileSchedulerILb0ELb0ELb0ELi128EEEEEEEEEvNT_6ParamsE)
        /*004c*/ 	.short	0x0380
        /*004e*/ 	.short	0x0680


	//----- nvinfo : EIATTR_SW_WAR
	.align		4
.L_452:
        /*0050*/ 	.byte	0x04, 0x36
        /*0052*/ 	.short	(.L_454 - .L_453)
.L_453:
        /*0054*/ 	.word	0x00000008
.L_454:


//--------------------- .nv.info._ZN7cutlass13device_kernelIN5flash11enable_sm90INS1_16FlashAttnBwdSm90INS1_25CollectiveMainloopBwdSm90ILi2ELi2ELi2EN4cute5tupleIJNS5_1CILi1EEES8_S8_EEENS6_IJNS7_ILi64EEENS7_ILi128EEENS7_ILi96EEEEEENS_6half_tEfNS_4arch4Sm90ELb0ELb1ELb1ELb0ELb1ELb1ELb0ELb0ELi2ELi1ELi2ELi1ELb1EEENS1_24CollectiveEpilogueBwdGQAISD_fSG_Li256ELb0ELb1EEENS1_19SingleTileSchedulerILb0ELb0ELb0ELi128EEEEEEEEEvNT_6ParamsE --------------------------
	.section	.nv.info._ZN7cutlass13device_kernelIN5flash11enable_sm90INS1_16FlashAttnBwdSm90INS1_25CollectiveMainloopBwdSm90ILi2ELi2ELi2EN4cute5tupleIJNS5_1CILi1EEES8_S8_EEENS6_IJNS7_ILi64EEENS7_ILi128EEENS7_ILi96EEEEEENS_6half_tEfNS_4arch4Sm90ELb0ELb1ELb1ELb0ELb1ELb1ELb0ELb0ELi2ELi1ELi2ELi1ELb1EEENS1_24CollectiveEpilogueBwdGQAISD_fSG_Li256ELb0ELb1EEENS1_19SingleTileSchedulerILb0ELb0ELb0ELi128EEEEEEEEEvNT_6ParamsE,"",@"SHT_CUDA_INFO"
	.sectionflags	@""
	.align	4


	//----- nvinfo : EIATTR_CUDA_API_VERSION
	.align		4
        /*0000*/ 	.byte	0x04, 0x37
        /*0002*/ 	.short	(.L_456 - .L_455)
.L_455:
        /*0004*/ 	.word	0x00000082


	//----- nvinfo : EIATTR_KPARAM_INFO
	.align		4
.L_456:
        /*0008*/ 	.byte	0x04, 0x17
        /*000a*/ 	.short	(.L_458 - .L_457)
.L_457:
        /*000c*/ 	.word	0x00000000
        /*0010*/ 	.short	0x0000
        /*0012*/ 	.short	0x0000
        /*0014*/ 	.byte	0x00, 0xf0, 0x01, 0x1a


	//----- nvinfo : EIATTR_SPARSE_MMA_MASK
	.align		4
.L_458:
        /*0018*/ 	.byte	0x03, 0x50
        /*001a*/ 	.short	0x0000


	//----- nvinfo : EIATTR_MAXREG_COUNT
	.align		4
        /*001c*/ 	.byte	0x03, 0x1b
        /*001e*/ 	.short	0x00a8


	//----- nvinfo : EIATTR_MERCURY_ISA_VERSION
	.align		4
        /*0020*/ 	.byte	0x03, 0x5f
        /*0022*/ 	.short	0x0101


	//----- nvinfo : EIATTR_VRC_CTA_INIT_COUNT
	.align		4
        /*0024*/ 	.byte	0x02, 0x4a
	.zero		1
	.zero		1


	//----- nvinfo : EIATTR_EXIT_INSTR_OFFSETS
	.align		4
        /*0028*/ 	.byte	0x04, 0x1c
        /*002a*/ 	.short	(.L_460 - .L_459)


	//   ....[0]....
.L_459:
        /*002c*/ 	.word	0x00000010


	//----- nvinfo : EIATTR_MAX_THREADS
	.align		4
.L_460:
        /*0030*/ 	.byte	0x04, 0x05
        /*0032*/ 	.short	(.L_462 - .L_461)
.L_461:
        /*0034*/ 	.word	0x00000180
        /*0038*/ 	.word	0x00000001
        /*003c*/ 	.word	0x00000001


	//----- nvinfo : EIATTR_CBANK_PARAM_SIZE
	.align		4
.L_462:
        /*0040*/ 	.byte	0x03, 0x19
        /*0042*/ 	.short	0x0680


	//----- nvinfo : EIATTR_PARAM_CBANK
	.align		4
        /*0044*/ 	.byte	0x04, 0x0a
        /*0046*/ 	.short	(.L_464 - .L_463)
	.align		4
.L_463:
        /*0048*/ 	.word	index@(.nv.constant0._ZN7cutlass13device_kernelIN5flash11enable_sm90INS1_16FlashAttnBwdSm90INS1_25CollectiveMainloopBwdSm90ILi2ELi2ELi2EN4cute5tupleIJNS5_1CILi1EEES8_S8_EEENS6_IJNS7_ILi64EEENS7_ILi128EEENS7_ILi96EEEEEENS_6half_tEfNS_4arch4Sm90ELb0ELb1ELb1ELb0ELb1ELb1ELb0ELb0ELi2ELi1ELi2ELi1ELb1EEENS1_24CollectiveEpilogueBwdGQAISD_fSG_Li256ELb0ELb1EEENS1_19SingleTileSchedulerILb0ELb0ELb0ELi128EEEEEEEEEvNT_6ParamsE)
        /*004c*/ 	.short	0x0380
        /*004e*/ 	.short	0x0680


	//----- nvinfo : EIATTR_SW_WAR
	.align		4
.L_464:
        /*0050*/ 	.byte	0x04, 0x36
        /*0052*/ 	.short	(.L_466 - .L_465)
.L_465:
        /*0054*/ 	.word	0x00000008
.L_466:


//--------------------- .nv.info._ZN7cutlass13device_kernelIN5flash11enable_sm90INS1_16FlashAttnBwdSm90INS1_25CollectiveMainloopBwdSm90ILi2ELi2ELi2EN4cute5tupleIJNS5_1CILi1EEES8_S8_EEENS6_IJNS7_ILi64EEENS7_ILi128EEENS7_ILi96EEEEEENS_6half_tEfNS_4arch4Sm90ELb0ELb1ELb1ELb1ELb0ELb1ELb0ELb0ELi2ELi1ELi2ELi1ELb1EEENS1_21CollectiveEpilogueBwdISD_SE_SG_Li256ELb1ELb0ELi1EEENS1_19SingleTileSchedulerILb1ELb0ELb0ELi128EEEEEEEEEvNT_6ParamsE --------------------------
	.section	.nv.info._ZN7cutlass13device_kernelIN5flash11enable_sm90INS1_16FlashAttnBwdSm90INS1_25CollectiveMainloopBwdSm90ILi2ELi2ELi2EN4cute5tupleIJNS5_1CILi1EEES8_S8_EEENS6_IJNS7_ILi64EEENS7_ILi128EEENS7_ILi96EEEEEENS_6half_tEfNS_4arch4Sm90ELb0ELb1ELb1ELb1ELb0ELb1ELb0ELb0ELi2ELi1ELi2ELi1ELb1EEENS1_21CollectiveEpilogueBwdISD_SE_SG_Li256ELb1ELb0ELi1EEENS1_19SingleTileSchedulerILb1ELb0ELb0ELi128EEEEEEEEEvNT_6ParamsE,"",@"SHT_CUDA_INFO"
	.sectionflags	@""
	.align	4


	//----- nvinfo : EIATTR_CUDA_API_VERSION
	.align		4
        /*0000*/ 	.byte	0x04, 0x37
        /*0002*/ 	.short	(.L_468 - .L_467)
.L_467:
        /*0004*/ 	.word	0x00000082


	//----- nvinfo : EIATTR_KPARAM_INFO
	.align		4
.L_468:
        /*0008*/ 	.byte	0x04, 0x17
        /*000a*/ 	.short	(.L_470 - .L_469)
.L_469:
        /*000c*/ 	.word	0x00000000
        /*0010*/ 	.short	0x0000
        /*0012*/ 	.short	0x0000
        /*0014*/ 	.byte	0x00, 0xf0, 0x01, 0x1a


	//----- nvinfo : EIATTR_SPARSE_MMA_MASK
	.align		4
.L_470:
        /*0018*/ 	.byte	0x03, 0x50
        /*001a*/ 	.short	0x0000


	//----- nvinfo : EIATTR_MAXREG_COUNT
	.align		4
        /*001c*/ 	.byte	0x03, 0x1b
        /*001e*/ 	.short	0x00a8


	//----- nvinfo : EIATTR_MERCURY_ISA_VERSION
	.align		4
        /*0020*/ 	.byte	0x03, 0x5f
        /*0022*/ 	.short	0x0101


	//----- nvinfo : EIATTR_VRC_CTA_INIT_COUNT
	.align		4
        /*0024*/ 	.byte	0x02, 0x4a
	.zero		1
	.zero		1


	//----- nvinfo : EIATTR_EXIT_INSTR_OFFSETS
	.align		4
        /*0028*/ 	.byte	0x04, 0x1c
        /*002a*/ 	.short	(.L_472 - .L_471)


	//   ....[0]....
.L_471:
        /*002c*/ 	.word	0x00000010


	//----- nvinfo : EIATTR_MAX_THREADS
	.align		4
.L_472:
        /*0030*/ 	.byte	0x04, 0x05
        /*0032*/ 	.short	(.L_474 - .L_473)
.L_473:
        /*0034*/ 	.word	0x00000180
        /*0038*/ 	.word	0x00000001
        /*003c*/ 	.word	0x00000001


	//----- nvinfo : EIATTR_CBANK_PARAM_SIZE
	.align		4
.L_474:
        /*0040*/ 	.byte	0x03, 0x19
        /*0042*/ 	.short	0x0680


	//----- nvinfo : EIATTR_PARAM_CBANK
	.align		4
        /*0044*/ 	.byte	0x04, 0x0a
        /*0046*/ 	.short	(.L_476 - .L_475)
	.align		4
.L_475:
        /*0048*/ 	.word	index@(.nv.constant0._ZN7cutlass13device_kernelIN5flash11enable_sm90INS1_16FlashAttnBwdSm90INS1_25CollectiveMainloopBwdSm90ILi2ELi2ELi2EN4cute5tupleIJNS5_1CILi1EEES8_S8_EEENS6_IJNS7_ILi64EEENS7_ILi128EEENS7_ILi96EEEEEENS_6half_tEfNS_4arch4Sm90ELb0ELb1ELb1ELb1ELb0ELb1ELb0ELb0ELi2ELi1ELi2ELi1ELb1EEENS1_21CollectiveEpilogueBwdISD_SE_SG_Li256ELb1ELb0ELi1EEENS1_19SingleTileSchedulerILb1ELb0ELb0ELi128EEEEEEEEEvNT_6ParamsE)
        /*004c*/ 	.short	0x0380
        /*004e*/ 	.short	0x0680


	//----- nvinfo : EIATTR_SW_WAR
	.align		4
.L_476:
        /*0050*/ 	.byte	0x04, 0x36
        /*0052*/ 	.short	(.L_478 - .L_477)
.L_477:
        /*0054*/ 	.word	0x00000008
.L_478:


//--------------------- .nv.info._ZN7cutlass13device_kernelIN5flash11enable_sm90INS1_16FlashAttnBwdSm90INS1_25CollectiveMainloopBwdSm90ILi2ELi2ELi2EN4cute5tupleIJNS5_1CILi1EEES8_S8_EEENS6_IJNS7_ILi64EEENS7_ILi128EEENS7_ILi96EEEEEENS_6half_tEfNS_4arch4Sm90ELb0ELb1ELb1ELb1ELb1ELb1ELb0ELb0ELi2ELi1ELi2ELi1ELb1EEENS1_21CollectiveEpilogueBwdISD_SE_SG_Li256ELb1ELb0ELi1EEENS1_19SingleTileSchedulerILb1ELb0ELb0ELi128EEEEEEEEEvNT_6ParamsE --------------------------
	.section	.nv.info._ZN7cutlass13device_kernelIN5flash11enable_sm90INS1_16FlashAttnBwdSm90INS1_25CollectiveMainloopBwdSm90ILi2ELi2ELi2EN4cute5tupleIJNS5_1CILi1EEES8_S8_EEENS6_IJNS7_ILi64EEENS7_ILi128EEENS7_ILi96EEEEEENS_6half_tEfNS_4arch4Sm90ELb0ELb1ELb1ELb1ELb1ELb1ELb0ELb0ELi2ELi1ELi2ELi1ELb1EEENS1_21CollectiveEpilogueBwdISD_SE_SG_Li256ELb1ELb0ELi1EEENS1_19SingleTileSchedulerILb1ELb0ELb0ELi128EEEEEEEEEvNT_6ParamsE,"",@"SHT_CUDA_INFO"
	.sectionflags	@""
	.align	4


	//----- nvinfo : EIATTR_CUDA_API_VERSION
	.align		4
        /*0000*/ 	.byte	0x04, 0x37
        /*0002*/ 	.short	(.L_480 - .L_479)
.L_479:
        /*0004*/ 	.word	0x00000082


	//----- nvinfo : EIATTR_KPARAM_INFO
	.align		4
.L_480:
        /*0008*/ 	.byte	0x04, 0x17
        /*000a*/ 	.short	(.L_482 - .L_481)
.L_481:
        /*000c*/ 	.word	0x00000000
        /*0010*/ 	.short	0x0000
        /*0012*/ 	.short	0x0000
        /*0014*/ 	.byte	0x00, 0xf0, 0x01, 0x1a


	//----- nvinfo : EIATTR_SPARSE_MMA_MASK
	.align		4
.L_482:
        /*0018*/ 	.byte	0x03, 0x50
        /*001a*/ 	.short	0x0000


	//----- nvinfo : EIATTR_MAXREG_COUNT
	.align		4
        /*001c*/ 	.byte	0x03, 0x1b
        /*001e*/ 	.short	0x00a8


	//----- nvinfo : EIATTR_MERCURY_ISA_VERSION
	.align		4
        /*0020*/ 	.byte	0x03, 0x5f
        /*0022*/ 	.short	0x0101


	//----- nvinfo : EIATTR_VRC_CTA_INIT_COUNT
	.align		4
        /*0024*/ 	.byte	0x02, 0x4a
	.zero		1
	.zero		1


	//----- nvinfo : EIATTR_EXIT_INSTR_OFFSETS
	.align		4
        /*0028*/ 	.byte	0x04, 0x1c
        /*002a*/ 	.short	(.L_484 - .L_483)


	//   ....[0]....
.L_483:
        /*002c*/ 	.word	0x00000010


	//----- nvinfo : EIATTR_MAX_THREADS
	.align		4
.L_484:
        /*0030*/ 	.byte	0x04, 0x05
        /*0032*/ 	.short	(.L_486 - .L_485)
.L_485:
        /*0034*/ 	.word	0x00000180
        /*0038*/ 	.word	0x00000001
        /*003c*/ 	.word	0x00000001


	//----- nvinfo : EIATTR_CBANK_PARAM_SIZE
	.align		4
.L_486:
        /*0040*/ 	.byte	0x03, 0x19
        /*0042*/ 	.short	0x0680


	//----- nvinfo : EIATTR_PARAM_CBANK
	.align		4
        /*0044*/ 	.byte	0x04, 0x0a
        /*0046*/ 	.short	(.L_488 - .L_487)
	.align		4
.L_487:
        /*0048*/ 	.word	index@(.nv.constant0._ZN7cutlass13device_kernelIN5flash11enable_sm90INS1_16FlashAttnBwdSm90INS1_25CollectiveMainloopBwdSm90ILi2ELi2ELi2EN4cute5tupleIJNS5_1CILi1EEES8_S8_EEENS6_IJNS7_ILi64EEENS7_ILi128EEENS7_ILi96EEEEEENS_6half_tEfNS_4arch4Sm90ELb0ELb1ELb1ELb1ELb1ELb1ELb0ELb0ELi2ELi1ELi2ELi1ELb1EEENS1_21CollectiveEpilogueBwdISD_SE_SG_Li256ELb1ELb0ELi1EEENS1_19SingleTileSchedulerILb1ELb0ELb0ELi128EEEEEEEEEvNT_6ParamsE)
        /*004c*/ 	.short	0x0380
        /*004e*/ 	.short	0x0680


	//----- nvinfo : EIATTR_SW_WAR
	.align		4
.L_488:
        /*0050*/ 	.byte	0x04, 0x36
        /*0052*/ 	.short	(.L_490 - .L_489)
.L_489:
        /*0054*/ 	.word	0x00000008
.L_490:


//--------------------- .nv.info._ZN7cutlass13device_kernelIN5flash11enable_sm90INS1_16FlashAttnBwdSm90INS1_25CollectiveMainloopBwdSm90ILi2ELi2ELi2EN4cute5tupleIJNS5_1CILi1EEES8_S8_EEENS6_IJNS7_ILi64EEENS7_ILi128EEENS7_ILi96EEEEEENS_6half_tEfNS_4arch4Sm90ELb0ELb1ELb1ELb1ELb0ELb1ELb0ELb0ELi2ELi1ELi2ELi1ELb1EEENS1_24CollectiveEpilogueBwdGQAISD_fSG_Li256ELb1ELb0EEENS1_19SingleTileSchedulerILb1ELb0ELb0ELi128EEEEEEEEEvNT_6ParamsE --------------------------
	.section	.nv.info._ZN7cutlass13device_kernelIN5flash11enable_sm90INS1_16FlashAttnBwdSm90INS1_25CollectiveMainloopBwdSm90ILi2ELi2ELi2EN4cute5tupleIJNS5_1CILi1EEES8_S8_EEENS6_IJNS7_ILi64EEENS7_ILi128EEENS7_ILi96EEEEEENS_6half_tEfNS_4arch4Sm90ELb0ELb1ELb1ELb1ELb0ELb1ELb0ELb0ELi2ELi1ELi2ELi1ELb1EEENS1_24CollectiveEpilogueBwdGQAISD_fSG_Li256ELb1ELb0EEENS1_19SingleTileSchedulerILb1ELb0ELb0ELi128EEEEEEEEEvNT_6ParamsE,"",@"SHT_CUDA_INFO"
	.sectionflags	@""
	.align	4


	//----- nvinfo : EIATTR_CUDA_API_VERSION
	.align		4
        /*0000*/ 	.byte	0x04, 0x37
        /*0002*/ 	.short	(.L_492 - .L_491)
.L_491:
        /*0004*/ 	.word	0x00000082


	//----- nvinfo : EIATTR_KPARAM_INFO
	.align		4
.L_492:
        /*0008*/ 	.byte	0x04, 0x17
        /*000a*/ 	.short	(.L_494 - .L_493)
.L_493:
        /*000c*/ 	.word	0x00000000
        /*0010*/ 	.short	0x0000
        /*0012*/ 	.short	0x0000
        /*0014*/ 	.byte	0x00, 0xf0, 0x01, 0x1a


	//----- nvinfo : EIATTR_SPARSE_MMA_MASK
	.align		4
.L_494:
        /*0018*/ 	.byte	0x03, 0x50
        /*001a*/ 	.short	0x0000


	//----- nvinfo : EIATTR_MAXREG_COUNT
	.align		4
        /*001c*/ 	.byte	0x03, 0x1b
        /*001e*/ 	.short	0x00a8


	//----- nvinfo : EIATTR_MERCURY_ISA_VERSION
	.align		4
        /*0020*/ 	.byte	0x03, 0x5f
        /*0022*/ 	.short	0x0101


	//----- nvinfo : EIATTR_VRC_CTA_INIT_COUNT
	.align		4
        /*0024*/ 	.byte	0x02, 0x4a
	.zero		1
	.zero		1


	//----- nvinfo : EIATTR_EXIT_INSTR_OFFSETS
	.align		4
        /*0028*/ 	.byte	0x04, 0x1c
        /*002a*/ 	.short	(.L_496 - .L_495)


	//   ....[0]....
.L_495:
        /*002c*/ 	.word	0x00000010


	//----- nvinfo : EIATTR_MAX_THREADS
	.align		4
.L_496:
        /*0030*/ 	.byte	0x04, 0x05
        /*0032*/ 	.short	(.L_498 - .L_497)
.L_497:
        /*0034*/ 	.word	0x00000180
        /*0038*/ 	.word	0x00000001
        /*003c*/ 	.word	0x00000001


	//----- nvinfo : EIATTR_CBANK_PARAM_SIZE
	.align		4
.L_498:
        /*0040*/ 	.byte	0x03, 0x19
        /*0042*/ 	.short	0x0680


	//----- nvinfo : EIATTR_PARAM_CBANK
	.align		4
        /*0044*/ 	.byte	0x04, 0x0a
        /*0046*/ 	.short	(.L_500 - .L_499)
	.align		4
.L_499:
        /*0048*/ 	.word	index@(.nv.constant0._ZN7cutlass13device_kernelIN5flash11enable_sm90INS1_16FlashAttnBwdSm90INS1_25CollectiveMainloopBwdSm90ILi2ELi2ELi2EN4cute5tupleIJNS5_1CILi1EEES8_S8_EEENS6_IJNS7_ILi64EEENS7_ILi128EEENS7_ILi96EEEEEENS_6half_tEfNS_4arch4Sm90ELb0ELb1ELb1ELb1ELb0ELb1ELb0ELb0ELi2ELi1ELi2ELi1ELb1EEENS1_24CollectiveEpilogueBwdGQAISD_fSG_Li256ELb1ELb0EEENS1_19SingleTileSchedulerILb1ELb0ELb0ELi128EEEEEEEEEvNT_6ParamsE)
        /*004c*/ 	.short	0x0380
        /*004e*/ 	.short	0x0680


	//----- nvinfo : EIATTR_SW_WAR
	.align		4
.L_500:
        /*0050*/ 	.byte	0x04, 0x36
        /*0052*/ 	.short	(.L_502 - .L_501)
.L_501:
        /*0054*/ 	.word	0x00000008
.L_502:


//--------------------- .nv.info._ZN7cutlass13device_kernelIN5flash11enable_sm90INS1_16FlashAttnBwdSm90INS1_25CollectiveMainloopBwdSm90ILi2ELi2ELi2EN4cute5tupleIJNS5_1CILi1EEES8_S8_EEENS6_IJNS7_ILi64EEENS7_ILi128EEENS7_ILi96EEEEEENS_6half_tEfNS_4arch4Sm90ELb0ELb1ELb1ELb1ELb1ELb1ELb0ELb0ELi2ELi1ELi2ELi1ELb1EEENS1_24CollectiveEpilogueBwdGQAISD_fSG_Li256ELb1ELb1EEENS1_19SingleTileSchedulerILb1ELb0ELb0ELi128EEEEEEEEEvNT_6ParamsE --------------------------
	.section	.nv.info._ZN7cutlass13device_kernelIN5flash11enable_sm90INS1_16FlashAttnBwdSm90INS1_25CollectiveMainloopBwdSm90ILi2ELi2ELi2EN4cute5tupleIJNS5_1CILi1EEES8_S8_EEENS6_IJNS7_ILi64EEENS7_ILi128EEENS7_ILi96EEEEEENS_6half_tEfNS_4arch4Sm90ELb0ELb1ELb1ELb1ELb1ELb1ELb0ELb0ELi2ELi1ELi2ELi1ELb1EEENS1_24CollectiveEpilogueBwdGQAISD_fSG_Li256ELb1ELb1EEENS1_19SingleTileSchedulerILb1ELb0ELb0ELi128EEEEEEEEEvNT_6ParamsE,"",@"SHT_CUDA_INFO"
	.sectionflags	@""
	.align	4


	//----- nvinfo : EIATTR_CUDA_API_VERSION
	.align		4
        /*0000*/ 	.byte	0x04, 0x37
        /*0002*/ 	.short	(.L_504 - .L_503)
.L_503:
        /*0004*/ 	.word	0x00000082


	//----- nvinfo : EIATTR_KPARAM_INFO
	.align		4
.L_504:
        /*0008*/ 	.byte	0x04, 0x17
        /*000a*/ 	.short	(.L_506 - .L_505)
.L_505:
        /*000c*/ 	.word	0x00000000
        /*0010*/ 	.short	0x0000
        /*0012*/ 	.short	0x0000
        /*0014*/ 	.byte	0x00, 0xf0, 0x01, 0x1a


	//----- nvinfo : EIATTR_SPARSE_MMA_MASK
	.align		4
.L_506:
        /*0018*/ 	.byte	0x03, 0x50
        /*001a*/ 	.short	0x0000


	//----- nvinfo : EIATTR_MAXREG_COUNT
	.align		4
        /*001c*/ 	.byte	0x03, 0x1b
        /*001e*/ 	.short	0x00a8


	//----- nvinfo : EIATTR_MERCURY_ISA_VERSION
	.align		4
        /*0020*/ 	.byte	0x03, 0x5f
        /*0022*/ 	.short	0x0101


	//----- nvinfo : EIATTR_VRC_CTA_INIT_COUNT
	.align		4
        /*0024*/ 	.byte	0x02, 0x4a
	.zero		1
	.zero		1


	//----- nvinfo : EIATTR_EXIT_INSTR_OFFSETS
	.align		4
        /*0028*/ 	.byte	0x04, 0x1c
        /*002a*/ 	.short	(.L_508 - .L_507)


	//   ....[0]....
.L_507:
        /*002c*/ 	.word	0x00000010


	//----- nvinfo : EIATTR_MAX_THREADS
	.align		4
.L_508:
        /*0030*/ 	.byte	0x04, 0x05
        /*0032*/ 	.short	(.L_510 - .L_509)
.L_509:
        /*0034*/ 	.word	0x00000180
        /*0038*/ 	.word	0x00000001
        /*003c*/ 	.word	0x00000001


	//----- nvinfo : EIATTR_CBANK_PARAM_SIZE
	.align		4
.L_510:
        /*0040*/ 	.byte	0x03, 0x19
        /*0042*/ 	.short	0x0680


	//----- nvinfo : EIATTR_PARAM_CBANK
	.align		4
        /*0044*/ 	.byte	0x04, 0x0a
        /*0046*/ 	.short	(.L_512 - .L_511)
	.align		4
.L_511:
        /*0048*/ 	.word	index@(.nv.constant0._ZN7cutlass13device_kernelIN5flash11enable_sm90INS1_16FlashAttnBwdSm90INS1_25CollectiveMainloopBwdSm90ILi2ELi2ELi2EN4cute5tupleIJNS5_1CILi1EEES8_S8_EEENS6_IJNS7_ILi64EEENS7_ILi128EEENS7_ILi96EEEEEENS_6half_tEfNS_4arch4Sm90ELb0ELb1ELb1ELb1ELb1ELb1ELb0ELb0ELi2ELi1ELi2ELi1ELb1EEENS1_24CollectiveEpilogueBwdGQAISD_fSG_Li256ELb1ELb1EEENS1_19SingleTileSchedulerILb1ELb0ELb0ELi128EEEEEEEEEvNT_6ParamsE)
        /*004c*/ 	.short	0x0380
        /*004e*/ 	.short	0x0680


	//----- nvinfo : EIATTR_SW_WAR
	.align		4
.L_512:
        /*0050*/ 	.byte	0x04, 0x36
        /*0052*/ 	.short	(.L_514 - .L_513)
.L_513:
        /*0054*/ 	.word	0x00000008
.L_514:


//--------------------- .nv.info._ZN7cutlass13device_kernelIN5flash11enable_sm90INS1_16FlashAttnBwdSm90INS1_25CollectiveMainloopBwdSm90ILi2ELi2ELi2EN4cute5tupleIJNS5_1CILi1EEES8_S8_EEENS6_IJNS7_ILi64EEENS7_ILi128EEENS7_ILi96EEEEEENS_6half_tEfNS_4arch4Sm90ELb1ELb0ELb1ELb0ELb0ELb1ELb0ELb0ELi2ELi1ELi2ELi1ELb1EEENS1_21CollectiveEpilogueBwdISD_SE_SG_Li256ELb0ELb0ELi1EEENS1_25SingleTileBwdLPTSchedulerILb0ELi128ELb0EEEEEEEEEvNT_6ParamsE --------------------------
	.section	.nv.info._ZN7cutlass13device_kernelIN5flash11enable_sm90INS1_16FlashAttnBwdSm90INS1_25CollectiveMainloopBwdSm90ILi2ELi2ELi2EN4cute5tupleIJNS5_1CILi1EEES8_S8_EEENS6_IJNS7_ILi64EEENS7_ILi128EEENS7_ILi96EEEEEENS_6half_tEfNS_4arch4Sm90ELb1ELb0ELb1ELb0ELb0ELb1ELb0ELb0ELi2ELi1ELi2ELi1ELb1EEENS1_21CollectiveEpilogueBwdISD_SE_SG_Li256ELb0ELb0ELi1EEENS1_25SingleTileBwdLPTSchedulerILb0ELi128ELb0EEEEEEEEEvNT_6ParamsE,"",@"SHT_CUDA_INFO"
	.sectionflags	@""
	.align	4


	//----- nvinfo : EIATTR_CUDA_API_VERSION
	.align		4
        /*0000*/ 	.byte	0x04, 0x37
        /*0002*/ 	.short	(.L_516 - .L_515)
.L_515:
        /*0004*/ 	.word	0x00000082


	//----- nvinfo : EIATTR_KPARAM_INFO
	.align		4
.L_516:
        /*0008*/ 	.byte	0x04, 0x17
        /*000a*/ 	.short	(.L_518 - .L_517)
.L_517:
        /*000c*/ 	.word	0x00000000
        /*0010*/ 	.short	0x0000
        /*0012*/ 	.short	0x0000
        /*0014*/ 	.byte	0x00, 0xf0, 0x01, 0x24


	//----- nvinfo : EIATTR_SPARSE_MMA_MASK
	.align		4
.L_518:
        /*0018*/ 	.byte	0x03, 0x50
        /*001a*/ 	.short	0x0000


	//----- nvinfo : EIATTR_MAXREG_COUNT
	.align		4
        /*001c*/ 	.byte	0x03, 0x1b
        /*001e*/ 	.short	0x00a8


	//----- nvinfo : EIATTR_MERCURY_ISA_VERSION
	.align		4
        /*0020*/ 	.byte	0x03, 0x5f
        /*0022*/ 	.short	0x0101


	//----- nvinfo : EIATTR_VRC_CTA_INIT_COUNT
	.align		4
        /*0024*/ 	.byte	0x02, 0x4a
	.zero		1
	.zero		1


	//----- nvinfo : EIATTR_EXIT_INSTR_OFFSETS
	.align		4
        /*0028*/ 	.byte	0x04, 0x1c
        /*002a*/ 	.short	(.L_520 - .L_519)


	//   ....[0]....
.L_519:
        /*002c*/ 	.word	0x00000010


	//----- nvinfo : EIATTR_MAX_THREADS
	.align		4
.L_520:
        /*0030*/ 	.byte	0x04, 0x05
        /*0032*/ 	.short	(.L_522 - .L_521)
.L_521:
        /*0034*/ 	.word	0x00000180
        /*0038*/ 	.word	0x00000001
        /*003c*/ 	.word	0x00000001


	//----- nvinfo : EIATTR_CBANK_PARAM_SIZE
	.align		4
.L_522:
        /*0040*/ 	.byte	0x03, 0x19
        /*0042*/ 	.short	0x0900


	//----- nvinfo : EIATTR_PARAM_CBANK
	.align		4
        /*0044*/ 	.byte	0x04, 0x0a
        /*0046*/ 	.short	(.L_524 - .L_523)
	.align		4
.L_523:
        /*0048*/ 	.word	index@(.nv.constant0._ZN7cutlass13device_kernelIN5flash11enable_sm90INS1_16FlashAttnBwdSm90INS1_25CollectiveMainloopBwdSm90ILi2ELi2ELi2EN4cute5tupleIJNS5_1CILi1EEES8_S8_EEENS6_IJNS7_ILi64EEENS7_ILi128EEENS7_ILi96EEEEEENS_6half_tEfNS_4arch4Sm90ELb1ELb0ELb1ELb0ELb0ELb1ELb0ELb0ELi2ELi1ELi2ELi1ELb1EEENS1_21CollectiveEpilogueBwdISD_SE_SG_Li256ELb0ELb0ELi1EEENS1_25SingleTileBwdLPTSchedulerILb0ELi128ELb0EEEEEEEEEvNT_6ParamsE)
        /*004c*/ 	.short	0x0380
        /*004e*/ 	.short	0x0900


	//----- nvinfo : EIATTR_SW_WAR
	.align		4
.L_524:
        /*0050*/ 	.byte	0x04, 0x36
        /*0052*/ 	.short	(.L_526 - .L_525)
.L_525:
        /*0054*/ 	.word	0x00000008
.L_526:


//--------------------- .nv.info._ZN7cutlass13device_kernelIN5flash11enable_sm90INS1_16FlashAttnBwdSm90INS1_25CollectiveMainloopBwdSm90ILi2ELi2ELi2EN4cute5tupleIJNS5_1CILi1EEES8_S8_EEENS6_IJNS7_ILi64EEENS7_ILi128EEENS7_ILi96EEEEEENS_6half_tEfNS_4arch4Sm90ELb1ELb0ELb1ELb0ELb1ELb1ELb0ELb0ELi2ELi1ELi2ELi1ELb1EEENS1_21CollectiveEpilogueBwdISD_SE_SG_Li256ELb0ELb0ELi1EEENS1_25SingleTileBwdLPTSchedulerILb0ELi128ELb1EEEEEEEEEvNT_6ParamsE --------------------------
	.section	.nv.info._ZN7cutlass13device_kernelIN5flash11enable_sm90INS1_16FlashAttnBwdSm90INS1_25CollectiveMainloopBwdSm90ILi2ELi2ELi2EN4cute5tupleIJNS5_1CILi1EEES8_S8_EEENS6_IJNS7_ILi64EEENS7_ILi128EEENS7_ILi96EEEEEENS_6half_tEfNS_4arch4Sm90ELb1ELb0ELb1ELb0ELb1ELb1ELb0ELb0ELi2ELi1ELi2ELi1ELb1EEENS1_21CollectiveEpilogueBwdISD_SE_SG_Li256ELb0ELb0ELi1EEENS1_25SingleTileBwdLPTSchedulerILb0ELi128ELb1EEEEEEEEEvNT_6ParamsE,"",@"SHT_CUDA_INFO"
	.sectionflags	@""
	.align	4


	//----- nvinfo : EIATTR_CUDA_API_VERSION
	.align		4
        /*0000*/ 	.byte	0x04, 0x37
        /*0002*/ 	.short	(.L_528 - .L_527)
.L_527:
        /*0004*/ 	.word	0x00000082


	//----- nvinfo : EIATTR_KPARAM_INFO
	.align		4
.L_528:
        /*0008*/ 	.byte	0x04, 0x17
        /*000a*/ 	.short	(.L_530 - .L_529)
.L_529:
        /*000c*/ 	.word	0x00000000
        /*0010*/ 	.short	0x0000
        /*0012*/ 	.short	0x0000
        /*0014*/ 	.byte	0x00, 0xf0, 0x01, 0x24


	//----- nvinfo : EIATTR_SPARSE_MMA_MASK
	.align		4
.L_530:
        /*0018*/ 	.byte	0x03, 0x50
        /*001a*/ 	.short	0x0000


	//----- nvinfo : EIATTR_MAXREG_COUNT
	.align		4
        /*001c*/ 	.byte	0x03, 0x1b
        /*001e*/ 	.short	0x00a8


	//----- nvinfo : EIATTR_MERCURY_ISA_VERSION
	.align		4
        /*0020*/ 	.byte	0x03, 0x5f
        /*0022*/ 	.short	0x0101


	//----- nvinfo : EIATTR_VRC_CTA_INIT_COUNT
	.align		4
        /*0024*/ 	.byte	0x02, 0x4a
	.zero		1
	.zero		1


	//----- nvinfo : EIATTR_EXIT_INSTR_OFFSETS
	.align		4
        /*0028*/ 	.byte	0x04, 0x1c
        /*002a*/ 	.short	(.L_532 - .L_531)


	//   ....[0]....
.L_531:
        /*002c*/ 	.word	0x00000010


	//----- nvinfo : EIATTR_MAX_THREADS
	.align		4
.L_532:
        /*0030*/ 	.byte	0x04, 0x05
        /*0032*/ 	.short	(.L_534 - .L_533)
.L_533:
        /*0034*/ 	.word	0x00000180
        /*0038*/ 	.word	0x00000001
        /*003c*/ 	.word	0x00000001


	//----- nvinfo : EIATTR_CBANK_PARAM_SIZE
	.align		4
.L_534:
        /*0040*/ 	.byte	0x03, 0x19
        /*0042*/ 	.short	0x0900


	//----- nvinfo : EIATTR_PARAM_CBANK
	.align		4
        /*0044*/ 	.byte	0x04, 0x0a
        /*0046*/ 	.short	(.L_536 - .L_535)
	.align		4
.L_535:
        /*0048*/ 	.word	index@(.nv.constant0._ZN7cutlass13device_kernelIN5flash11enable_sm90INS1_16FlashAttnBwdSm90INS1_25CollectiveMainloopBwdSm90ILi2ELi2ELi2EN4cute5tupleIJNS5_1CILi1EEES8_S8_EEENS6_IJNS7_ILi64EEENS7_ILi128EEENS7_ILi96EEEEEENS_6half_tEfNS_4arch4Sm90ELb1ELb0ELb1ELb0ELb1ELb1ELb0ELb0ELi2ELi1ELi2ELi1ELb1EEENS1_21CollectiveEpilogueBwdISD_SE_SG_Li256ELb0ELb0ELi1EEENS1_25SingleTileBwdLPTSchedulerILb0ELi128ELb1EEEEEEEEEvNT_6ParamsE)
        /*004c*/ 	.short	0x0380
        /*004e*/ 	.short	0x0900


	//----- nvinfo : EIATTR_SW_WAR
	.align		4
.L_536:
        /*0050*/ 	.byte	0x04, 0x36
        /*0052*/ 	.short	(.L_538 - .L_537)
.L_537:
        /*0054*/ 	.word	0x00000008
.L_538:


//--------------------- .nv.info._ZN7cutlass13device_kernelIN5flash11enable_sm90INS1_16FlashAttnBwdSm90INS1_25CollectiveMainloopBwdSm90ILi2ELi2ELi2EN4cute5tupleIJNS5_1CILi1EEES8_S8_EEENS6_IJNS7_ILi64EEENS7_ILi128EEENS7_ILi96EEEEEENS_6half_tEfNS_4arch4Sm90ELb1ELb0ELb1ELb0ELb0ELb1ELb0ELb0ELi2ELi1ELi2ELi1ELb1EEENS1_24CollectiveEpilogueBwdGQAISD_fSG_Li256ELb0ELb0EEENS1_25SingleTileBwdLPTSchedulerILb0ELi128ELb0EEEEEEEEEvNT_6ParamsE --------------------------
	.section	.nv.info._ZN7cutlass13device_kernelIN5flash11enable_sm90INS1_16FlashAttnBwdSm90INS1_25CollectiveMainloopBwdSm90ILi2ELi2ELi2EN4cute5tupleIJNS5_1CILi1EEES8_S8_EEENS6_IJNS7_ILi64EEENS7_ILi128EEENS7_ILi96EEEEEENS_6half_tEfNS_4arch4Sm90ELb1ELb0ELb1ELb0ELb0ELb1ELb0ELb0ELi2ELi1ELi2ELi1ELb1EEENS1_24CollectiveEpilogueBwdGQAISD_fSG_Li256ELb0ELb0EEENS1_25SingleTileBwdLPTSchedulerILb0ELi128ELb0EEEEEEEEEvNT_6ParamsE,"",@"SHT_CUDA_INFO"
	.sectionflags	@""
	.align	4


	//----- nvinfo : EIATTR_CUDA_API_VERSION
	.align		4
        /*0000*/ 	.byte	0x04, 0x37
        /*0002*/ 	.short	(.L_540 - .L_539)
.L_539:
        /*0004*/ 	.word	0x00000082


	//----- nvinfo : EIATTR_KPARAM_INFO
	.align		4
.L_540:
        /*0008*/ 	.byte	0x04, 0x17
        /*000a*/ 	.short	(.L_542 - .L_541)
.L_541:
        /*000c*/ 	.word	0x00000000
        /*0010*/ 	.short	0x0000
        /*0012*/ 	.short	0x0000
        /*0014*/ 	.byte	0x00, 0xf0, 0x01, 0x1c


	//----- nvinfo : EIATTR_SPARSE_MMA_MASK
	.align		4
.L_542:
        /*0018*/ 	.byte	0x03, 0x50
        /*001a*/ 	.short	0x0000


	//----- nvinfo : EIATTR_MAXREG_COUNT
	.align		4
        /*001c*/ 	.byte	0x03, 0x1b
        /*001e*/ 	.short	0x00a8


	//----- nvinfo : EIATTR_MERCURY_ISA_VERSION
	.align		4
        /*0020*/ 	.byte	0x03, 0x5f
        /*0022*/ 	.short	0x0101


	//----- nvinfo : EIATTR_VRC_CTA_INIT_COUNT
	.align		4
        /*0024*/ 	.byte	0x02, 0x4a
	.zero		1
	.zero		1


	//----- nvinfo : EIATTR_EXIT_INSTR_OFFSETS
	.align		4
        /*0028*/ 	.byte	0x04, 0x1c
        /*002a*/ 	.short	(.L_544 - .L_543)


	//   ....[0]....
.L_543:
        /*002c*/ 	.word	0x00000010


	//----- nvinfo : EIATTR_MAX_THREADS
	.align		4
.L_544:
        /*0030*/ 	.byte	0x04, 0x05
        /*0032*/ 	.short	(.L_546 - .L_545)
.L_545:
        /*0034*/ 	.word	0x00000180
        /*0038*/ 	.word	0x00000001
        /*003c*/ 	.word	0x00000001


	//----- nvinfo : EIATTR_CBANK_PARAM_SIZE
	.align		4
.L_546:
        /*0040*/ 	.byte	0x03, 0x19
        /*0042*/ 	.short	0x0700


	//----- nvinfo : EIATTR_PARAM_CBANK
	.align		4
        /*0044*/ 	.byte	0x04, 0x0a
        /*0046*/ 	.short	(.L_548 - .L_547)
	.align		4
.L_547:
        /*0048*/ 	.word	index@(.nv.constant0._ZN7cutlass13device_kernelIN5flash11enable_sm90INS1_16FlashAttnBwdSm90INS1_25CollectiveMainloopBwdSm90ILi2ELi2ELi2EN4cute5tupleIJNS5_1CILi1EEES8_S8_EEENS6_IJNS7_ILi64EEENS7_ILi128EEENS7_ILi96EEEEEENS_6half_tEfNS_4arch4Sm90ELb1ELb0ELb1ELb0ELb0ELb1ELb0ELb0ELi2ELi1ELi2ELi1ELb1EEENS1_24CollectiveEpilogueBwdGQAISD_fSG_Li256ELb0ELb0EEENS1_25SingleTileBwdLPTSchedulerILb0ELi128ELb0EEEEEEEEEvNT_6ParamsE)
        /*004c*/ 	.short	0x0380
        /*004e*/ 	.short	0x0700


	//----- nvinfo : EIATTR_SW_WAR
	.align		4
.L_548:
        /*0050*/ 	.byte	0x04, 0x36
        /*0052*/ 	.short	(.L_550 - .L_549)
.L_549:
        /*0054*/ 	.word	0x00000008
.L_550:


//--------------------- .nv.info._ZN7cutlass13device_kernelIN5flash11enable_sm90INS1_16FlashAttnBwdSm90INS1_25CollectiveMainloopBwdSm90ILi2ELi2ELi2EN4cute5tupleIJNS5_1CILi1EEES8_S8_EEENS6_IJNS7_ILi64EEENS7_ILi128EEENS7_ILi96EEEEEENS_6half_tEfNS_4arch4Sm90ELb1ELb0ELb1ELb0ELb1ELb1ELb0ELb0ELi2ELi1ELi2ELi1ELb1EEENS1_24CollectiveEpilogueBwdGQAISD_fSG_Li256ELb0ELb1EEENS1_25SingleTileBwdLPTSchedulerILb0ELi128ELb1EEEEEEEEEvNT_6ParamsE --------------------------
	.section	.nv.info._ZN7cutlass13device_kernelIN5flash11enable_sm90INS1_16FlashAttnBwdSm90INS1_25CollectiveMainloopBwdSm90ILi2ELi2ELi2EN4cute5tupleIJNS5_1CILi1EEES8_S8_EEENS6_IJNS7_ILi64EEENS7_ILi128EEENS7_ILi96EEEEEENS_6half_tEfNS_4arch4Sm90ELb1ELb0ELb1ELb0ELb1ELb1ELb0ELb0ELi2ELi1ELi2ELi1ELb1EEENS1_24CollectiveEpilogueBwdGQAISD_fSG_Li256ELb0ELb1EEENS1_25SingleTileBwdLPTSchedulerILb0ELi128ELb1EEEEEEEEEvNT_6ParamsE,"",@"SHT_CUDA_INFO"
	.sectionflags	@""
	.align	4


	//----- nvinfo : EIATTR_CUDA_API_VERSION
	.align		4
        /*0000*/ 	.byte	0x04, 0x37
        /*0002*/ 	.short	(.L_552 - .L_551)
.L_551:
        /*0004*/ 	.word	0x00000082


	//----- nvinfo : EIATTR_KPARAM_INFO
	.align		4
.L_552:
        /*0008*/ 	.byte	0x04, 0x17
        /*000a*/ 	.short	(.L_554 - .L_553)
.L_553:
        /*000c*/ 	.word	0x00000000
        /*0010*/ 	.short	0x0000
        /*0012*/ 	.short	0x0000
        /*0014*/ 	.byte	0x00, 0xf0, 0x01, 0x1c


	//----- nvinfo : EIATTR_SPARSE_MMA_MASK
	.align		4
.L_554:
        /*0018*/ 	.byte	0x03, 0x50
        /*001a*/ 	.short	0x0000


	//----- nvinfo : EIATTR_MAXREG_COUNT
	.align		4
        /*001c*/ 	.byte	0x03, 0x1b
        /*001e*/ 	.short	0x00a8


	//----- nvinfo : EIATTR_MERCURY_ISA_VERSION
	.align		4
        /*0020*/ 	.byte	0x03, 0x5f
        /*0022*/ 	.short	0x0101


	//----- nvinfo : EIATTR_VRC_CTA_INIT_COUNT
	.align		4
        /*0024*/ 	.byte	0x02, 0x4a
	.zero		1
	.zero		1


	//----- nvinfo : EIATTR_EXIT_INSTR_OFFSETS
	.align		4
        /*0028*/ 	.byte	0x04, 0x1c
        /*002a*/ 	.short	(.L_556 - .L_555)


	//   ....[0]....
.L_555:
        /*002c*/ 	.word	0x00000010


	//----- nvinfo : EIATTR_MAX_THREADS
	.align		4
.L_556:
        /*0030*/ 	.byte	0x04, 0x05
        /*0032*/ 	.short	(.L_558 - .L_557)
.L_557:
        /*0034*/ 	.word	0x00000180
        /*0038*/ 	.word	0x00000001
        /*003c*/ 	.word	0x00000001


	//----- nvinfo : EIATTR_CBANK_PARAM_SIZE
	.align		4
.L_558:
        /*0040*/ 	.byte	0x03, 0x19
        /*0042*/ 	.short	0x0700


	//----- nvinfo : EIATTR_PARAM_CBANK
	.align		4
        /*0044*/ 	.byte	0x04, 0x0a
        /*0046*/ 	.short	(.L_560 - .L_559)
	.align		4
.L_559:
        /*0048*/ 	.word	index@(.nv.constant0._ZN7cutlass13device_kernelIN5flash11enable_sm90INS1_16FlashAttnBwdSm90INS1_25CollectiveMainloopBwdSm90ILi2ELi2ELi2EN4cute5tupleIJNS5_1CILi1EEES8_S8_EEENS6_IJNS7_ILi64EEENS7_ILi128EEENS7_ILi96EEEEEENS_6half_tEfNS_4arch4Sm90ELb1ELb0ELb1ELb0ELb1ELb1ELb0ELb0ELi2ELi1ELi2ELi1ELb1EEENS1_24CollectiveEpilogueBwdGQAISD_fSG_Li256ELb0ELb1EEENS1_25SingleTileBwdLPTSchedulerILb0ELi128ELb1EEEEEEEEEvNT_6ParamsE)
        /*004c*/ 	.short	0x0380
        /*004e*/ 	.short	0x0700


	//----- nvinfo : EIATTR_SW_WAR
	.align		4
.L_560:
        /*0050*/ 	.byte	0x04, 0x36
        /*0052*/ 	.short	(.L_562 - .L_561)
.L_561:
        /*0054*/ 	.word	0x00000008
.L_562:


//--------------------- .nv.info._ZN7cutlass13device_kernelIN5flash11enable_sm90INS1_16FlashAttnBwdSm90INS1_25CollectiveMainloopBwdSm90ILi2ELi2ELi2EN4cute5tupleIJNS5_1CILi1EEES8_S8_EEENS6_IJNS7_ILi64EEENS7_ILi128EEENS7_ILi96EEEEEENS_6half_tEfNS_4arch4Sm90ELb1ELb0ELb1ELb1ELb0ELb1ELb0ELb0ELi2ELi1ELi2ELi1ELb1EEENS1_21CollectiveEpilogueBwdISD_SE_SG_Li256ELb1ELb0ELi1EEENS1_25SingleTileBwdLPTSchedulerILb1ELi128ELb0EEEEEEEEEvNT_6ParamsE --------------------------
	.section	.nv.info._ZN7cutlass13device_kernelIN5flash11enable_sm90INS1_16FlashAttnBwdSm90INS1_25CollectiveMainloopBwdSm90ILi2ELi2ELi2EN4cute5tupleIJNS5_1CILi1EEES8_S8_EEENS6_IJNS7_ILi64EEENS7_ILi128EEENS7_ILi96EEEEEENS_6half_tEfNS_4arch4Sm90ELb1ELb0ELb1ELb1ELb0ELb1ELb0ELb0ELi2ELi1ELi2ELi1ELb1EEENS1_21CollectiveEpilogueBwdISD_SE_SG_Li256ELb1ELb0ELi1EEENS1_25SingleTileBwdLPTSchedulerILb1ELi128ELb0EEEEEEEEEvNT_6ParamsE,"",@"SHT_CUDA_INFO"
	.sectionflags	@""
	.align	4


	//----- nvinfo : EIATTR_CUDA_API_VERSION
	.align		4
        /*0000*/ 	.byte	0x04, 0x37
        /*0002*/ 	.short	(.L_564 - .L_563)
.L_563:
        /*0004*/ 	.word	0x00000082


	//----- nvinfo : EIATTR_KPARAM_INFO
	.align		4
.L_564:
        /*0008*/ 	.byte	0x04, 0x17
        /*000a*/ 	.short	(.L_566 - .L_565)
.L_565:
        /*000c*/ 	.word	0x00000000
        /*0010*/ 	.short	0x0000
        /*0012*/ 	.short	0x0000
        /*0014*/ 	.byte	0x00, 0xf0, 0x01, 0x1a


	//----- nvinfo : EIATTR_SPARSE_MMA_MASK
	.align		4
.L_566:
        /*0018*/ 	.byte	0x03, 0x50
        /*001a*/ 	.short	0x0000


	//----- nvinfo : EIATTR_MAXREG_COUNT
	.align		4
        /*001c*/ 	.byte	0x03, 0x1b
        /*001e*/ 	.short	0x00a8


	//----- nvinfo : EIATTR_MERCURY_ISA_VERSION
	.align		4
        /*0020*/ 	.byte	0x03, 0x5f
        /*0022*/ 	.short	0x0101


	//----- nvinfo : EIATTR_VRC_CTA_INIT_COUNT
	.align		4
        /*0024*/ 	.byte	0x02, 0x4a
	.zero		1
	.zero		1


	//----- nvinfo : EIATTR_EXIT_INSTR_OFFSETS
	.align		4
        /*0028*/ 	.byte	0x04, 0x1c
        /*002a*/ 	.short	(.L_568 - .L_567)


	//   ....[0]....
.L_567:
        /*002c*/ 	.word	0x00000010


	//----- nvinfo : EIATTR_MAX_THREADS
	.align		4
.L_568:
        /*0030*/ 	.byte	0x04, 0x05
        /*0032*/ 	.short	(.L_570 - .L_569)
.L_569:
        /*0034*/ 	.word	0x00000180
        /*0038*/ 	.word	0x00000001
        /*003c*/ 	.word	0x00000001


	//----- nvinfo : EIATTR_CBANK_PARAM_SIZE
	.align		4
.L_570:
        /*0040*/ 	.byte	0x03, 0x19
        /*0042*/ 	.short	0x0680


	//----- nvinfo : EIATTR_PARAM_CBANK
	.align		4
        /*0044*/ 	.byte	0x04, 0x0a
        /*0046*/ 	.short	(.L_572 - .L_571)
	.align		4
.L_571:
        /*0048*/ 	.word	index@(.nv.constant0._ZN7cutlass13device_kernelIN5flash11enable_sm90INS1_16FlashAttnBwdSm90INS1_25CollectiveMainloopBwdSm90ILi2ELi2ELi2EN4cute5tupleIJNS5_1CILi1EEES8_S8_EEENS6_IJNS7_ILi64EEENS7_ILi128EEENS7_ILi96EEEEEENS_6half_tEfNS_4arch4Sm90ELb1ELb0ELb1ELb1ELb0ELb1ELb0ELb0ELi2ELi1ELi2ELi1ELb1EEENS1_21CollectiveEpilogueBwdISD_SE_SG_Li256ELb1ELb0ELi1EEENS1_25SingleTileBwdLPTSchedulerILb1ELi128ELb0EEEEEEEEEvNT_6ParamsE)
        /*004c*/ 	.short	0x0380
        /*004e*/ 	.short	0x0680


	//----- nvinfo : EIATTR_SW_WAR
	.align		4
.L_572:
        /*0050*/ 	.byte	0x04, 0x36
        /*0052*/ 	.short	(.L_574 - .L_573)
.L_573:
        /*0054*/ 	.word	0x00000008
.L_574:


//--------------------- .nv.info._ZN7cutlass13device_kernelIN5flash11enable_sm90INS1_16FlashAttnBwdSm90INS1_25CollectiveMainloopBwdSm90ILi2ELi2ELi2EN4cute5tupleIJNS5_1CILi1EEES8_S8_EEENS6_IJNS7_ILi64EEENS7_ILi128EEENS7_ILi96EEEEEENS_6half_tEfNS_4arch4Sm90ELb1ELb0ELb1ELb1ELb1ELb1ELb0ELb0ELi2ELi1ELi2ELi1ELb1EEENS1_21CollectiveEpilogueBwdISD_SE_SG_Li256ELb1ELb0ELi1EEENS1_25SingleTileBwdLPTSchedulerILb1ELi128ELb1EEEEEEEEEvNT_6ParamsE --------------------------
	.section	.nv.info._ZN7cutlass13device_kernelIN5flash11enable_sm90INS1_16FlashAttnBwdSm90INS1_25CollectiveMainloopBwdSm90ILi2ELi2ELi2EN4cute5tupleIJNS5_1CILi1EEES8_S8_EEENS6_IJNS7_ILi64EEENS7_ILi128EEENS7_ILi96EEEEEENS_6half_tEfNS_4arch4Sm90ELb1ELb0ELb1ELb1ELb1ELb1ELb0ELb0ELi2ELi1ELi2ELi1ELb1EEENS1_21CollectiveEpilogueBwdISD_SE_SG_Li256ELb1ELb0ELi1EEENS1_25SingleTileBwdLPTSchedulerILb1ELi128ELb1EEEEEEEEEvNT_6ParamsE,"",@"SHT_CUDA_INFO"
	.sectionflags	@""
	.align	4


	//----- nvinfo : EIATTR_CUDA_API_VERSION
	.align		4
        /*0000*/ 	.byte	0x04, 0x37
        /*0002*/ 	.short	(.L_576 - .L_575)
.L_575:
        /*0004*/ 	.word	0x00000082


	//----- nvinfo : EIATTR_KPARAM_INFO
	.align		4
.L_576:
        /*0008*/ 	.byte	0x04, 0x17
        /*000a*/ 	.short	(.L_578 - .L_577)
.L_577:
        /*000c*/ 	.word	0x00000000
        /*0010*/ 	.short	0x0000
        /*0012*/ 	.short	0x0000
        /*0014*/ 	.byte	0x00, 0xf0, 0x01, 0x1a


	//----- nvinfo : EIATTR_SPARSE_MMA_MASK
	.align		4
.L_578:
        /*0018*/ 	.byte	0x03, 0x50
        /*001a*/ 	.short	0x0000


	//----- nvinfo : EIATTR_MAXREG_COUNT
	.align		4
        /*001c*/ 	.byte	0x03, 0x1b
        /*001e*/ 	.short	0x00a8


	//----- nvinfo : EIATTR_MERCURY_ISA_VERSION
	.align		4
        /*0020*/ 	.byte	0x03, 0x5f
        /*0022*/ 	.short	0x0101


	//----- nvinfo : EIATTR_VRC_CTA_INIT_COUNT
	.align		4
        /*0024*/ 	.byte	0x02, 0x4a
	.zero		1
	.zero		1


	//----- nvinfo : EIATTR_EXIT_INSTR_OFFSETS
	.align		4
        /*0028*/ 	.byte	0x04, 0x1c
        /*002a*/ 	.short	(.L_580 - .L_579)


	//   ....[0]....
.L_579:
        /*002c*/ 	.word	0x00000010


	//----- nvinfo : EIATTR_MAX_THREADS
	.align		4
.L_580:
        /*0030*/ 	.byte	0x04, 0x05
        /*0032*/ 	.short	(.L_582 - .L_581)
.L_581:
        /*0034*/ 	.word	0x00000180
        /*0038*/ 	.word	0x00000001
        /*003c*/ 	.word	0x00000001


	//----- nvinfo : EIATTR_CBANK_PARAM_SIZE
	.align		4
.L_582:
        /*0040*/ 	.byte	0x03, 0x19
        /*0042*/ 	.short	0x0680


	//----- nvinfo : EIATTR_PARAM_CBANK
	.align		4
        /*0044*/ 	.byte	0x04, 0x0a
        /*0046*/ 	.short	(.L_584 - .L_583)
	.align		4
.L_583:
        /*0048*/ 	.word	index@(.nv.constant0._ZN7cutlass13device_kernelIN5flash11enable_sm90INS1_16FlashAttnBwdSm90INS1_25CollectiveMainloopBwdSm90ILi2ELi2ELi2EN4cute5tupleIJNS5_1CILi1EEES8_S8_EEENS6_IJNS7_ILi64EEENS7_ILi128EEENS7_ILi96EEEEEENS_6half_tEfNS_4arch4Sm90ELb1ELb0ELb1ELb1ELb1ELb1ELb0ELb0ELi2ELi1ELi2ELi1ELb1EEENS1_21CollectiveEpilogueBwdISD_SE_SG_Li256ELb1ELb0ELi1EEENS1_25SingleTileBwdLPTSchedulerILb1ELi128ELb1EEEEEEEEEvNT_6ParamsE)
        /*004c*/ 	.short	0x0380
        /*004e*/ 	.short	0x0680


	//----- nvinfo : EIATTR_SW_WAR
	.align		4
.L_584:
        /*0050*/ 	.byte	0x04, 0x36
        /*0052*/ 	.short	(.L_586 - .L_585)
.L_585:
        /*0054*/ 	.word	0x00000008
.L_586:


//--------------------- .nv.info._ZN7cutlass13device_kernelIN5flash11enable_sm90INS1_16FlashAttnBwdSm90INS1_25CollectiveMainloopBwdSm90ILi2ELi2ELi2EN4cute5tupleIJNS5_1CILi1EEES8_S8_EEENS6_IJNS7_ILi64EEENS7_ILi128EEENS7_ILi96EEEEEENS_6half_tEfNS_4arch4Sm90ELb1ELb0ELb1ELb1ELb0ELb1ELb0ELb0ELi2ELi1ELi2ELi1ELb1EEENS1_24CollectiveEpilogueBwdGQAISD_fSG_Li256ELb1ELb0EEENS1_25SingleTileBwdLPTSchedulerILb1ELi128ELb0EEEEEEEEEvNT_6ParamsE --------------------------
	.section	.nv.info._ZN7cutlass13device_kernelIN5flash11enable_sm90INS1_16FlashAttnBwdSm90INS1_25CollectiveMainloopBwdSm90ILi2ELi2ELi2EN4cute5tupleIJNS5_1CILi1EEES8_S8_EEENS6_IJNS7_ILi64EEENS7_ILi128EEENS7_ILi96EEEEEENS_6half_tEfNS_4arch4Sm90ELb1ELb0ELb1ELb1ELb0ELb1ELb0ELb0ELi2ELi1ELi2ELi1ELb1EEENS1_24CollectiveEpilogueBwdGQAISD_fSG_Li256ELb1ELb0EEENS1_25SingleTileBwdLPTSchedulerILb1ELi128ELb0EEEEEEEEEvNT_6ParamsE,"",@"SHT_CUDA_INFO"
	.sectionflags	@""
	.align	4


	//----- nvinfo : EIATTR_CUDA_API_VERSION
	.align		4
        /*0000*/ 	.byte	0x04, 0x37
        /*0002*/ 	.short	(.L_588 - .L_587)
.L_587:
        /*0004*/ 	.word	0x00000082


	//----- nvinfo : EIATTR_KPARAM_INFO
	.align		4
.L_588:
        /*0008*/ 	.byte	0x04, 0x17
        /*000a*/ 	.short	(.L_590 - .L_589)
.L_589:
        /*000c*/ 	.word	0x00000000
        /*0010*/ 	.short	0x0000
        /*0012*/ 	.short	0x0000
        /*0014*/ 	.byte	0x00, 0xf0, 0x01, 0x1c


	//----- nvinfo : EIATTR_SPARSE_MMA_MASK
	.align		4
.L_590:
        /*0018*/ 	.byte	0x03, 0x50
        /*001a*/ 	.short	0x0000


	//----- nvinfo : EIATTR_MAXREG_COUNT
	.align		4
        /*001c*/ 	.byte	0x03, 0x1b
        /*001e*/ 	.short	0x00a8


	//----- nvinfo : EIATTR_MERCURY_ISA_VERSION
	.align		4
        /*0020*/ 	.byte	0x03, 0x5f
        /*0022*/ 	.short	0x0101


	//----- nvinfo : EIATTR_VRC_CTA_INIT_COUNT
	.align		4
        /*0024*/ 	.byte	0x02, 0x4a
	.zero		1
	.zero		1


	//----- nvinfo : EIATTR_EXIT_INSTR_OFFSETS
	.align		4
        /*0028*/ 	.byte	0x04, 0x1c
        /*002a*/ 	.short	(.L_592 - .L_591)


	//   ....[0]....
.L_591:
        /*002c*/ 	.word	0x00000010


	//----- nvinfo : EIATTR_MAX_THREADS
	.align		4
.L_592:
        /*0030*/ 	.byte	0x04, 0x05
        /*0032*/ 	.short	(.L_594 - .L_593)
.L_593:
        /*0034*/ 	.word	0x00000180
        /*0038*/ 	.word	0x00000001
        /*003c*/ 	.word	0x00000001


	//----- nvinfo : EIATTR_CBANK_PARAM_SIZE
	.align		4
.L_594:
        /*0040*/ 	.byte	0x03, 0x19
        /*0042*/ 	.short	0x0700


	//----- nvinfo : EIATTR_PARAM_CBANK
	.align		4
        /*0044*/ 	.byte	0x04, 0x0a
        /*0046*/ 	.short	(.L_596 - .L_595)
	.align		4
.L_595:
        /*0048*/ 	.word	index@(.nv.constant0._ZN7cutlass13device_kernelIN5flash11enable_sm90INS1_16FlashAttnBwdSm90INS1_25CollectiveMainloopBwdSm90ILi2ELi2ELi2EN4cute5tupleIJNS5_1CILi1EEES8_S8_EEENS6_IJNS7_ILi64EEENS7_ILi128EEENS7_ILi96EEEEEENS_6half_tEfNS_4arch4Sm90ELb1ELb0ELb1ELb1ELb0ELb1ELb0ELb0ELi2ELi1ELi2ELi1ELb1EEENS1_24CollectiveEpilogueBwdGQAISD_fSG_Li256ELb1ELb0EEENS1_25SingleTileBwdLPTSchedulerILb1ELi128ELb0EEEEEEEEEvNT_6ParamsE)
        /*004c*/ 	.short	0x0380
        /*004e*/ 	.short	0x0700


	//----- nvinfo : EIATTR_SW_WAR
	.align		4
.L_596:
        /*0050*/ 	.byte	0x04, 0x36
        /*0052*/ 	.short	(.L_598 - .L_597)
.L_597:
        /*0054*/ 	.word	0x00000008
.L_598:


//--------------------- .nv.info._ZN7cutlass13device_kernelIN5flash11enable_sm90INS1_16FlashAttnBwdSm90INS1_25CollectiveMainloopBwdSm90ILi2ELi2ELi2EN4cute5tupleIJNS5_1CILi1EEES8_S8_EEENS6_IJNS7_ILi64EEENS7_ILi128EEENS7_ILi96EEEEEENS_6half_tEfNS_4arch4Sm90ELb1ELb0ELb1ELb1ELb1ELb1ELb0ELb0ELi2ELi1ELi2ELi1ELb1EEENS1_24CollectiveEpilogueBwdGQAISD_fSG_Li256ELb1ELb1EEENS1_25SingleTileBwdLPTSchedulerILb1ELi128ELb1EEEEEEEEEvNT_6ParamsE --------------------------
	.section	.nv.info._ZN7cutlass13device_kernelIN5flash11enable_sm90INS1_16FlashAttnBwdSm90INS1_25CollectiveMainloopBwdSm90ILi2ELi2ELi2EN4cute5tupleIJNS5_1CILi1EEES8_S8_EEENS6_IJNS7_ILi64EEENS7_ILi128EEENS7_ILi96EEEEEENS_6half_tEfNS_4arch4Sm90ELb1ELb0ELb1ELb1ELb1ELb1ELb0ELb0ELi2ELi1ELi2ELi1ELb1EEENS1_24CollectiveEpilogueBwdGQAISD_fSG_Li256ELb1ELb1EEENS1_25SingleTileBwdLPTSchedulerILb1ELi128ELb1EEEEEEEEEvNT_6ParamsE,"",@"SHT_CUDA_INFO"
	.sectionflags	@""
	.align	4


	//----- nvinfo : EIATTR_CUDA_API_VERSION
	.align		4
        /*0000*/ 	.byte	0x04, 0x37
        /*0002*/ 	.short	(.L_600 - .L_599)
.L_599:
        /*0004*/ 	.word	0x00000082


	//----- nvinfo : EIATTR_KPARAM_INFO
	.align		4
.L_600:
        /*0008*/ 	.byte	0x04, 0x17
        /*000a*/ 	.short	(.L_602 - .L_601)
.L_601:
        /*000c*/ 	.word	0x00000000
        /*0010*/ 	.short	0x0000
        /*0012*/ 	.short	0x0000
        /*0014*/ 	.byte	0x00, 0xf0, 0x01, 0x1c


	//----- nvinfo : EIATTR_SPARSE_MMA_MASK
	.align		4
.L_602:
        /*0018*/ 	.byte	0x03, 0x50
        /*001a*/ 	.short	0x0000


	//----- nvinfo : EIATTR_MAXREG_COUNT
	.align		4
        /*001c*/ 	.byte	0x03, 0x1b
        /*001e*/ 	.short	0x00a8


	//----- nvinfo : EIATTR_MERCURY_ISA_VERSION
	.align		4
        /*0020*/ 	.byte	0x03, 0x5f
        /*0022*/ 	.short	0x0101


	//----- nvinfo : EIATTR_VRC_CTA_INIT_COUNT
	.align		4
        /*0024*/ 	.byte	0x02, 0x4a
	.zero		1
	.zero		1


	//----- nvinfo : EIATTR_EXIT_INSTR_OFFSETS
	.align		4
        /*0028*/ 	.byte	0x04, 0x1c
        /*002a*/ 	.short	(.L_604 - .L_603)


	//   ....[0]....
.L_603:
        /*002c*/ 	.word	0x00000010


	//----- nvinfo : EIATTR_MAX_THREADS
	.align		4
.L_604:
        /*0030*/ 	.byte	0x04, 0x05
        /*0032*/ 	.short	(.L_606 - .L_605)
.L_605:
        /*0034*/ 	.word	0x00000180
        /*0038*/ 	.word	0x00000001
        /*003c*/ 	.word	0x00000001


	//----- nvinfo : EIATTR_CBANK_PARAM_SIZE
	.align		4
.L_606:
        /*0040*/ 	.byte	0x03, 0x19
        /*0042*/ 	.short	0x0700


	//----- nvinfo : EIATTR_PARAM_CBANK
	.align		4
        /*0044*/ 	.byte	0x04, 0x0a
        /*0046*/ 	.short	(.L_608 - .L_607)
	.align		4
.L_607:
        /*0048*/ 	.word	index@(.nv.constant0._ZN7cutlass13device_kernelIN5flash11enable_sm90INS1_16FlashAttnBwdSm90INS1_25CollectiveMainloopBwdSm90ILi2ELi2ELi2EN4cute5tupleIJNS5_1CILi1EEES8_S8_EEENS6_IJNS7_ILi64EEENS7_ILi128EEENS7_ILi96EEEEEENS_6half_tEfNS_4arch4Sm90ELb1ELb0ELb1ELb1ELb1ELb1ELb0ELb0ELi2ELi1ELi2ELi1ELb1EEENS1_24CollectiveEpilogueBwdGQAISD_fSG_Li256ELb1ELb1EEENS1_25SingleTileBwdLPTSchedulerILb1ELi128ELb1EEEEEEEEEvNT_6ParamsE)
        /*004c*/ 	.short	0x0380
        /*004e*/ 	.short	0x0700


	//----- nvinfo : EIATTR_SW_WAR
	.align		4
.L_608:
        /*0050*/ 	.byte	0x04, 0x36
        /*0052*/ 	.short	(.L_610 - .L_609)
.L_609:
        /*0054*/ 	.word	0x00000008
.L_610:


//--------------------- .nv.info._ZN7cutlass13device_kernelIN5flash11enable_sm90INS1_16FlashAttnBwdSm90INS1_25CollectiveMainloopBwdSm90ILi2ELi2ELi2EN4cute5tupleIJNS5_1CILi1EEES8_S8_EEENS6_IJNS7_ILi64EEENS7_ILi128EEENS7_ILi96EEEEEENS_6half_tEfNS_4arch4Sm90ELb0ELb0ELb0ELb0ELb0ELb1ELb0ELb0ELi2ELi1ELi2ELi1ELb1EEENS1_21CollectiveEpilogueBwdISD_SE_SG_Li256ELb0ELb0ELi1EEENS1_19SingleTileSchedulerILb0ELb0ELb0ELi128EEEEEEEEEvNT_6ParamsE --------------------------
	.section	.nv.info._ZN7cutlass13device_kernelIN5flash11enable_sm90INS1_16FlashAttnBwdSm90INS1_25CollectiveMainloopBwdSm90ILi2ELi2ELi2EN4cute5tupleIJNS5_1CILi1EEES8_S8_EEENS6_IJNS7_ILi64EEENS7_ILi128EEENS7_ILi96EEEEEENS_6half_tEfNS_4arch4Sm90ELb0ELb0ELb0ELb0ELb0ELb1ELb0ELb0ELi2ELi1ELi2ELi1ELb1EEENS1_21CollectiveEpilogueBwdISD_SE_SG_Li256ELb0ELb0ELi1EEENS1_19SingleTileSchedulerILb0ELb0ELb0ELi128EEEEEEEEEvNT_6ParamsE,"",@"SHT_CUDA_INFO"
	.sectionflags	@""
	.align	4


	//----- nvinfo : EIATTR_CUDA_API_VERSION
	.align		4
        /*0000*/ 	.byte	0x04, 0x37
        /*0002*/ 	.short	(.L_612 - .L_611)
.L_611:
        /*0004*/ 	.word	0x00000082


	//----- nvinfo : EIATTR_KPARAM_INFO
	.align		4
.L_612:
        /*0008*/ 	.byte	0x04, 0x17
        /*000a*/ 	.short	(.L_614 - .L_613)
.L_613:
        /*000c*/ 	.word	0x00000000
        /*0010*/ 	.short	0x0000
        /*0012*/ 	.short	0x0000
        /*0014*/ 	.byte	0x00, 0xf0, 0x01, 0x24


	//----- nvinfo : EIATTR_SPARSE_MMA_MASK
	.align		4
.L_614:
        /*0018*/ 	.byte	0x03, 0x50
        /*001a*/ 	.short	0x0000


	//----- nvinfo : EIATTR_MAXREG_COUNT
	.align		4
        /*001c*/ 	.byte	0x03, 0x1b
        /*001e*/ 	.short	0x00a8


	//----- nvinfo : EIATTR_MERCURY_ISA_VERSION
	.align		4
        /*0020*/ 	.byte	0x03, 0x5f
        /*0022*/ 	.short	0x0101


	//----- nvinfo : EIATTR_VRC_CTA_INIT_COUNT
	.align		4
        /*0024*/ 	.byte	0x02, 0x4a
	.zero		1
	.zero		1


	//----- nvinfo : EIATTR_EXIT_INSTR_OFFSETS
	.align		4
        /*0028*/ 	.byte	0x04, 0x1c
        /*002a*/ 	.short	(.L_616 - .L_615)


	//   ....[0]....
.L_615:
        /*002c*/ 	.word	0x00000010


	//----- nvinfo : EIATTR_MAX_THREADS
	.align		4
.L_616:
        /*0030*/ 	.byte	0x04, 0x05
        /*0032*/ 	.short	(.L_618 - .L_617)
.L_617:
        /*0034*/ 	.word	0x00000180
        /*0038*/ 	.word	0x00000001
        /*003c*/ 	.word	0x00000001


	//----- nvinfo : EIATTR_CBANK_PARAM_SIZE
	.align		4
.L_618:
        /*0040*/ 	.byte	0x03, 0x19
        /*0042*/ 	.short	0x0900


	//----- nvinfo : EIATTR_PARAM_CBANK
	.align		4
        /*0044*/ 	.byte	0x04, 0x0a
        /*0046*/ 	.short	(.L_620 - .L_619)
	.align		4
.L_619:
        /*0048*/ 	.word	index@(.nv.constant0._ZN7cutlass13device_kernelIN5flash11enable_sm90INS1_16FlashAttnBwdSm90INS1_25CollectiveMainloopBwdSm90ILi2ELi2ELi2EN4cute5tupleIJNS5_1CILi1EEES8_S8_EEENS6_IJNS7_ILi64EEENS7_ILi128EEENS7_ILi96EEEEEENS_6half_tEfNS_4arch4Sm90ELb0ELb0ELb0ELb0ELb0ELb1ELb0ELb0ELi2ELi1ELi2ELi1ELb1EEENS1_21CollectiveEpilogueBwdISD_SE_SG_Li256ELb0ELb0ELi1EEENS1_19SingleTileSchedulerILb0ELb0ELb0ELi128EEEEEEEEEvNT_6ParamsE)
        /*004c*/ 	.short	0x0380
        /*004e*/ 	.short	0x0900


	//----- nvinfo : EIATTR_SW_WAR
	.align		4
.L_620:
        /*0050*/ 	.byte	0x04, 0x36
        /*0052*/ 	.short	(.L_622 - .L_621)
.L_621:
        /*0054*/ 	.word	0x00000008
.L_622:


//--------------------- .nv.info._ZN7cutlass13device_kernelIN5flash11enable_sm90INS1_16FlashAttnBwdSm90INS1_25CollectiveMainloopBwdSm90ILi2ELi2ELi2EN4cute5tupleIJNS5_1CILi1EEES8_S8_EEENS6_IJNS7_ILi64EEENS7_ILi128EEENS7_ILi96EEEEEENS_6half_tEfNS_4arch4Sm90ELb0ELb0ELb0ELb0ELb1ELb1ELb0ELb0ELi2ELi1ELi2ELi1ELb1EEENS1_21CollectiveEpilogueBwdISD_SE_SG_Li256ELb0ELb0ELi1EEENS1_19SingleTileSchedulerILb0ELb0ELb0ELi128EEEEEEEEEvNT_6ParamsE --------------------------
	.section	.nv.info._ZN7cutlass13device_kernelIN5flash11enable_sm90INS1_16FlashAttnBwdSm90INS1_25CollectiveMainloopBwdSm90ILi2ELi2ELi2EN4cute5tupleIJNS5_1CILi1EEES8_S8_EEENS6_IJNS7_ILi64EEENS7_ILi128EEENS7_ILi96EEEEEENS_6half_tEfNS_4arch4Sm90ELb0ELb0ELb0ELb0ELb1ELb1ELb0ELb0ELi2ELi1ELi2ELi1ELb1EEENS1_21CollectiveEpilogueBwdISD_SE_SG_Li256ELb0ELb0ELi1EEENS1_19SingleTileSchedulerILb0ELb0ELb0ELi128EEEEEEEEEvNT_6ParamsE,"",@"SHT_CUDA_INFO"
	.sectionflags	@""
	.align	4


	//----- nvinfo : EIATTR_CUDA_API_VERSION
	.align		4
        /*0000*/ 	.byte	0x04, 0x37
        /*0002*/ 	.short	(.L_624 - .L_623)
.L_623:
        /*0004*/ 	.word	0x00000082


	//----- nvinfo : EIATTR_KPARAM_INFO
	.align		4
.L_624:
        /*0008*/ 	.byte	0x04, 0x17
        /*000a*/ 	.short	(.L_626 - .L_625)
.L_625:
        /*000c*/ 	.word	0x00000000
        /*0010*/ 	.short	0x0000
        /*0012*/ 	.short	0x0000
        /*0014*/ 	.byte	0x00, 0xf0, 0x01, 0x24


	//----- nvinfo : EIATTR_SPARSE_MMA_MASK
	.align		4
.L_626:
        /*0018*/ 	.byte	0x03, 0x50
        /*001a*/ 	.short	0x0000


	//----- nvinfo : EIATTR_MAXREG_COUNT
	.align		4
        /*001c*/ 	.byte	0x03, 0x1b
        /*001e*/ 	.short	0x00a8


	//----- nvinfo : EIATTR_MERCURY_ISA_VERSION
	.align		4
        /*0020*/ 	.byte	0x03, 0x5f
        /*0022*/ 	.short	0x0101


	//----- nvinfo : EIATTR_VRC_CTA_INIT_COUNT
	.align		4
        /*0024*/ 	.byte	0x02, 0x4a
	.zero		1
	.zero		1


	//----- nvinfo : EIATTR_EXIT_INSTR_OFFSETS
	.align		4
        /*0028*/ 	.byte	0x04, 0x1c
        /*002a*/ 	.short	(.L_628 - .L_627)


	//   ....[0]....
.L_627:
        /*002c*/ 	.word	0x00000010


	//----- nvinfo : EIATTR_MAX_THREADS
	.align		4
.L_628:
        /*0030*/ 	.byte	0x04, 0x05
        /*0032*/ 	.short	(.L_630 - .L_629)
.L_629:
        /*0034*/ 	.word	0x00000180
        /*0038*/ 	.word	0x00000001
        /*003c*/ 	.word	0x00000001


	//----- nvinfo : EIATTR_CBANK_PARAM_SIZE
	.align		4
.L_630:
        /*0040*/ 	.byte	0x03, 0x19
        /*0042*/ 	.short	0x0900


	//----- nvinfo : EIATTR_PARAM_CBANK
	.align		4
        /*0044*/ 	.byte	0x04, 0x0a
        /*0046*/ 	.short	(.L_632 - .L_631)
	.align		4
.L_631:
        /*0048*/ 	.word	index@(.nv.constant0._ZN7cutlass13device_kernelIN5flash11enable_sm90INS1_16FlashAttnBwdSm90INS1_25CollectiveMainloopBwdSm90ILi2ELi2ELi2EN4cute5tupleIJNS5_1CILi1EEES8_S8_EEENS6_IJNS7_ILi64EEENS7_ILi128EEENS7_ILi96EEEEEENS_6half_tEfNS_4arch4Sm90ELb0ELb0ELb0ELb0ELb1ELb1ELb0ELb0ELi2ELi1ELi2ELi1ELb1EEENS1_21CollectiveEpilogueBwdISD_SE_SG_Li256ELb0ELb0ELi1EEENS1_19SingleTileSchedulerILb0ELb0ELb0ELi128EEEEEEEEEvNT_6ParamsE)
        /*004c*/ 	.short	0x0380
        /*004e*/ 	.short	0x0900


	//----- nvinfo : EIATTR_SW_WAR
	.align		4
.L_632:
        /*0050*/ 	.byte	0x04, 0x36
        /*0052*/ 	.short	(.L_634 - .L_633)
.L_633:
        /*0054*/ 	.word	0x00000008
.L_634:


//--------------------- .nv.info._ZN7cutlass13device_kernelIN5flash11enable_sm90INS1_16FlashAttnBwdSm90INS1_25CollectiveMainloopBwdSm90ILi2ELi2ELi2EN4cute5tupleIJNS5_1CILi1EEES8_S8_EEENS6_IJNS7_ILi64EEENS7_ILi128EEENS7_ILi96EEEEEENS_6half_tEfNS_4arch4Sm90ELb0ELb0ELb0ELb0ELb0ELb1ELb0ELb0ELi2ELi1ELi2ELi1ELb1EEENS1_24CollectiveEpilogueBwdGQAISD_fSG_Li256ELb0ELb0EEENS1_19SingleTileSchedulerILb0ELb0ELb0ELi128EEEEEEEEEvNT_6ParamsE --------------------------
	.section	.nv.info._ZN7cutlass13device_kernelIN5flash11enable_sm90INS1_16FlashAttnBwdSm90INS1_25CollectiveMainloopBwdSm90ILi2ELi2ELi2EN4cute5tupleIJNS5_1CILi1EEES8_S8_EEENS6_IJNS7_ILi64EEENS7_ILi128EEENS7_ILi96EEEEEENS_6half_tEfNS_4arch4Sm90ELb0ELb0ELb0ELb0ELb0ELb1ELb0ELb0ELi2ELi1ELi2ELi1ELb1EEENS1_24CollectiveEpilogueBwdGQAISD_fSG_Li256ELb0ELb0EEENS1_19SingleTileSchedulerILb0ELb0ELb0ELi128EEEEEEEEEvNT_6ParamsE,"",@"SHT_CUDA_INFO"
	.sectionflags	@""
	.align	4


	//----- nvinfo : EIATTR_CUDA_API_VERSION
	.align		4
        /*0000*/ 	.byte	0x04, 0x37
        /*0002*/ 	.short	(.L_636 - .L_635)
.L_635:
        /*0004*/ 	.word	0x00000082


	//----- nvinfo : EIATTR_KPARAM_INFO
	.align		4
.L_636:
        /*0008*/ 	.byte	0x04, 0x17
        /*000a*/ 	.short	(.L_638 - .L_637)
.L_637:
        /*000c*/ 	.word	0x00000000
        /*0010*/ 	.short	0x0000
        /*0012*/ 	.short	0x0000
        /*0014*/ 	.byte	0x00, 0xf0, 0x01, 0x1a


	//----- nvinfo : EIATTR_SPARSE_MMA_MASK
	.align		4
.L_638:
        /*0018*/ 	.byte	0x03, 0x50
        /*001a*/ 	.short	0x0000


	//----- nvinfo : EIATTR_MAXREG_COUNT
	.align		4
        /*001c*/ 	.byte	0x03, 0x1b
        /*001e*/ 	.short	0x00a8


	//----- nvinfo : EIATTR_MERCURY_ISA_VERSION
	.align		4
        /*0020*/ 	.byte	0x03, 0x5f
        /*0022*/ 	.short	0x0101


	//----- nvinfo : EIATTR_VRC_CTA_INIT_COUNT
	.align		4
        /*0024*/ 	.byte	0x02, 0x4a
	.zero		1
	.zero		1


	//----- nvinfo : EIATTR_EXIT_INSTR_OFFSETS
	.align		4
        /*0028*/ 	.byte	0x04, 0x1c
        /*002a*/ 	.short	(.L_640 - .L_639)


	//   ....[0]....
.L_639:
        /*002c*/ 	.word	0x00000010


	//----- nvinfo : EIATTR_MAX_THREADS
	.align		4
.L_640:
        /*0030*/ 	.byte	0x04, 0x05
        /*0032*/ 	.short	(.L_642 - .L_641)
.L_641:
        /*0034*/ 	.word	0x00000180
        /*0038*/ 	.word	0x00000001
        /*003c*/ 	.word	0x00000001


	//----- nvinfo : EIATTR_CBANK_PARAM_SIZE
	.align		4
.L_642:
        /*0040*/ 	.byte	0x03, 0x19
        /*0042*/ 	.short	0x0680


	//----- nvinfo : EIATTR_PARAM_CBANK
	.align		4
        /*0044*/ 	.byte	0x04, 0x0a
        /*0046*/ 	.short	(.L_644 - .L_643)
	.align		4
.L_643:
        /*0048*/ 	.word	index@(.nv.constant0._ZN7cutlass13device_kernelIN5flash11enable_sm90INS1_16FlashAttnBwdSm90INS1_25CollectiveMainloopBwdSm90ILi2ELi2ELi2EN4cute5tupleIJNS5_1CILi1EEES8_S8_EEENS6_IJNS7_ILi64EEENS7_ILi128EEENS7_ILi96EEEEEENS_6half_tEfNS_4arch4Sm90ELb0ELb0ELb0ELb0ELb0ELb1ELb0ELb0ELi2ELi1ELi2ELi1ELb1EEENS1_24CollectiveEpilogueBwdGQAISD_fSG_Li256ELb0ELb0EEENS1_19SingleTileSchedulerILb0ELb0ELb0ELi128EEEEEEEEEvNT_6ParamsE)
        /*004c*/ 	.short	0x0380
        /*004e*/ 	.short	0x0680


	//----- nvinfo : EIATTR_SW_WAR
	.align		4
.L_644:
        /*0050*/ 	.byte	0x04, 0x36
        /*0052*/ 	.short	(.L_646 - .L_645)
.L_645:
        /*0054*/ 	.word	0x00000008
.L_646:


//--------------------- .nv.info._ZN7cutlass13device_kernelIN5flash11enable_sm90INS1_16FlashAttnBwdSm90INS1_25CollectiveMainloopBwdSm90ILi2ELi2ELi2EN4cute5tupleIJNS5_1CILi1EEES8_S8_EEENS6_IJNS7_ILi64EEENS7_ILi128EEENS7_ILi96EEEEEENS_6half_tEfNS_4arch4Sm90ELb0ELb0ELb0ELb0ELb1ELb1ELb0ELb0ELi2ELi1ELi2ELi1ELb1EEENS1_24CollectiveEpilogueBwdGQAISD_fSG_Li256ELb0ELb1EEENS1_19SingleTileSchedulerILb0ELb0ELb0ELi128EEEEEEEEEvNT_6ParamsE --------------------------
	.section	.nv.info._ZN7cutlass13device_kernelIN5flash11enable_sm90INS1_16FlashAttnBwdSm90INS1_25CollectiveMainloopBwdSm90ILi2ELi2ELi2EN4cute5tupleIJNS5_1CILi1EEES8_S8_EEENS6_IJNS7_ILi64EEENS7_ILi128EEENS7_ILi96EEEEEENS_6half_tEfNS_4arch4Sm90ELb0ELb0ELb0ELb0ELb1ELb1ELb0ELb0ELi2ELi1ELi2ELi1ELb1EEENS1_24CollectiveEpilogueBwdGQAISD_fSG_Li256ELb0ELb1EEENS1_19SingleTileSchedulerILb0ELb0ELb0ELi128EEEEEEEEEvNT_6ParamsE,"",@"SHT_CUDA_INFO"
	.sectionflags	@""
	.align	4


	//----- nvinfo : EIATTR_CUDA_API_VERSION
	.align		4
        /*0000*/ 	.byte	0x04, 0x37
        /*0002*/ 	.short	(.L_648 - .L_647)
.L_647:
        /*0004*/ 	.word	0x00000082


	//----- nvinfo : EIATTR_KPARAM_INFO
	.align		4
.L_648:
        /*0008*/ 	.byte	0x04, 0x17
        /*000a*/ 	.short	(.L_650 - .L_649)
.L_649:
        /*000c*/ 	.word	0x00000000
        /*0010*/ 	.short	0x0000
        /*0012*/ 	.short	0x0000
        /*0014*/ 	.byte	0x00, 0xf0, 0x01, 0x1a


	//----- nvinfo : EIATTR_SPARSE_MMA_MASK
	.align		4
.L_650:
        /*0018*/ 	.byte	0x03, 0x50
        /*001a*/ 	.short	0x0000


	//----- nvinfo : EIATTR_MAXREG_COUNT
	.align		4
        /*001c*/ 	.byte	0x03, 0x1b
        /*001e*/ 	.short	0x00a8


	//----- nvinfo : EIATTR_MERCURY_ISA_VERSION
	.align		4
        /*0020*/ 	.byte	0x03, 0x5f
        /*0022*/ 	.short	0x0101


	//----- nvinfo : EIATTR_VRC_CTA_INIT_COUNT
	.align		4
        /*0024*/ 	.byte	0x02, 0x4a
	.zero		1
	.zero		1


	//----- nvinfo : EIATTR_EXIT_INSTR_OFFSETS
	.align		4
        /*0028*/ 	.byte	0x04, 0x1c
        /*002a*/ 	.short	(.L_652 - .L_651)


	//   ....[0]....
.L_651:
        /*002c*/ 	.word	0x00000010


	//----- nvinfo : EIATTR_MAX_THREADS
	.align		4
.L_652:
        /*0030*/ 	.byte	0x04, 0x05
        /*0032*/ 	.short	(.L_654 - .L_653)
.L_653:
        /*0034*/ 	.word	0x00000180
        /*0038*/ 	.word	0x00000001
        /*003c*/ 	.word	0x00000001


	//----- nvinfo : EIATTR_CBANK_PARAM_SIZE
	.align		4
.L_654:
        /*0040*/ 	.byte	0x03, 0x19
        /*0042*/ 	.short	0x0680


	//----- nvinfo : EIATTR_PARAM_CBANK
	.align		4
        /*0044*/ 	.byte	0x04, 0x0a
        /*0046*/ 	.short	(.L_656 - .L_655)
	.align		4
.L_655:
        /*0048*/ 	.word	index@(.nv.constant0._ZN7cutlass13device_kernelIN5flash11enable_sm90INS1_16FlashAttnBwdSm90INS1_25CollectiveMainloopBwdSm90ILi2ELi2ELi2EN4cute5tupleIJNS5_1CILi1EEES8_S8_EEENS6_IJNS7_ILi64EEENS7_ILi128EEENS7_ILi96EEEEEENS_6half_tEfNS_4arch4Sm90ELb0ELb0ELb0ELb0ELb1ELb1ELb0ELb0ELi2ELi1ELi2ELi1ELb1EEENS1_24CollectiveEpilogueBwdGQAISD_fSG_Li256ELb0ELb1EEENS1_19SingleTileSchedulerILb0ELb0ELb0ELi128EEEEEEEEEvNT_6ParamsE)
        /*004c*/ 	.short	0x0380
        /*004e*/ 	.short	0x0680


	//----- nvinfo : EIATTR_SW_WAR
	.align		4
.L_656:
        /*0050*/ 	.byte	0x04, 0x36
        /*0052*/ 	.short	(.L_658 - .L_657)
.L_657:
        /*0054*/ 	.word	0x00000008
.L_658:


//--------------------- .nv.info._ZN7cutlass13device_kernelIN5flash11enable_sm90INS1_16FlashAttnBwdSm90INS1_25CollectiveMainloopBwdSm90ILi2ELi2ELi2EN4cute5tupleIJNS5_1CILi1EEES8_S8_EEENS6_IJNS7_ILi64EEENS7_ILi128EEENS7_ILi96EEEEEENS_6half_tEfNS_4arch4Sm90ELb0ELb0ELb0ELb1ELb0ELb1ELb0ELb0ELi2ELi1ELi2ELi1ELb1EEENS1_21CollectiveEpilogueBwdISD_SE_SG_Li256ELb1ELb0ELi1EEENS1_19SingleTileSchedulerILb1ELb0ELb0ELi128EEEEEEEEEvNT_6ParamsE --------------------------
	.section	.nv.info._ZN7cutlass13device_kernelIN5flash11enable_sm90INS1_16FlashAttnBwdSm90INS1_25CollectiveMainloopBwdSm90ILi2ELi2ELi2EN4cute5tupleIJNS5_1CILi1EEES8_S8_EEENS6_IJNS7_ILi64EEENS7_ILi128EEENS7_ILi96EEEEEENS_6half_tEfNS_4arch4Sm90ELb0ELb0ELb0ELb1ELb0ELb1ELb0ELb0ELi2ELi1ELi2ELi1ELb1EEENS1_21CollectiveEpilogueBwdISD_SE_SG_Li256ELb1ELb0ELi1EEENS1_19SingleTileSchedulerILb1ELb0ELb0ELi128EEEEEEEEEvNT_6ParamsE,"",@"SHT_CUDA_INFO"
	.sectionflags	@""
	.align	4


	//----- nvinfo : EIATTR_CUDA_API_VERSION
	.align		4
        /*0000*/ 	.byte	0x04, 0x37
        /*0002*/ 	.short	(.L_660 - .L_659)
.L_659:
        /*0004*/ 	.word	0x00000082


	//----- nvinfo : EIATTR_KPARAM_INFO
	.align		4
.L_660:
        /*0008*/ 	.byte	0x04, 0x17
        /*000a*/ 	.short	(.L_662 - .L_661)
.L_661:
        /*000c*/ 	.word	0x00000000
        /*0010*/ 	.short	0x0000
        /*0012*/ 	.short	0x0000
        /*0014*/ 	.byte	0x00, 0xf0, 0x01, 0x1a


	//----- nvinfo : EIATTR_SPARSE_MMA_MASK
	.align		4
.L_662:
        /*0018*/ 	.byte	0x03, 0x50
        /*001a*/ 	.short	0x0000


	//----- nvinfo : EIATTR_MAXREG_COUNT
	.align		4
        /*001c*/ 	.byte	0x03, 0x1b
        /*001e*/ 	.short	0x00a8


	//----- nvinfo : EIATTR_MERCURY_ISA_VERSION
	.align		4
        /*0020*/ 	.byte	0x03, 0x5f
        /*0022*/ 	.short	0x0101


	//----- nvinfo : EIATTR_VRC_CTA_INIT_COUNT
	.align		4
        /*0024*/ 	.byte	0x02, 0x4a
	.zero		1
	.zero		1


	//----- nvinfo : EIATTR_EXIT_INSTR_OFFSETS
	.align		4
        /*0028*/ 	.byte	0x04, 0x1c
        /*002a*/ 	.short	(.L_664 - .L_663)


	//   ....[0]....
.L_663:
        /*002c*/ 	.word	0x00000010


	//----- nvinfo : EIATTR_MAX_THREADS
	.align		4
.L_664:
        /*0030*/ 	.byte	0x04, 0x05
        /*0032*/ 	.short	(.L_666 - .L_665)
.L_665:
        /*0034*/ 	.word	0x00000180
        /*0038*/ 	.word	0x00000001
        /*003c*/ 	.word	0x00000001


	//----- nvinfo : EIATTR_CBANK_PARAM_SIZE
	.align		4
.L_666:
        /*0040*/ 	.byte	0x03, 0x19
        /*0042*/ 	.short	0x0680


	//----- nvinfo : EIATTR_PARAM_CBANK
	.align		4
        /*0044*/ 	.byte	0x04, 0x0a
        /*0046*/ 	.short	(.L_668 - .L_667)
	.align		4
.L_667:
        /*0048*/ 	.word	index@(.nv.constant0._ZN7cutlass13device_kernelIN5flash11enable_sm90INS1_16FlashAttnBwdSm90INS1_25CollectiveMainloopBwdSm90ILi2ELi2ELi2EN4cute5tupleIJNS5_1CILi1EEES8_S8_EEENS6_IJNS7_ILi64EEENS7_ILi128EEENS7_ILi96EEEEEENS_6half_tEfNS_4arch4Sm90ELb0ELb0ELb0ELb1ELb0ELb1ELb0ELb0ELi2ELi1ELi2ELi1ELb1EEENS1_21CollectiveEpilogueBwdISD_SE_SG_Li256ELb1ELb0ELi1EEENS1_19SingleTileSchedulerILb1ELb0ELb0ELi128EEEEEEEEEvNT_6ParamsE)
        /*004c*/ 	.short	0x0380
        /*004e*/ 	.short	0x0680


	//----- nvinfo : EIATTR_SW_WAR
	.align		4
.L_668:
        /*0050*/ 	.byte	0x04, 0x36
        /*0052*/ 	.short	(.L_670 - .L_669)
.L_669:
        /*0054*/ 	.word	0x00000008
.L_670:


//--------------------- .nv.info._ZN7cutlass13device_kernelIN5flash11enable_sm90INS1_16FlashAttnBwdSm90INS1_25CollectiveMainloopBwdSm90ILi2ELi2ELi2EN4cute5tupleIJNS5_1CILi1EEES8_S8_EEENS6_IJNS7_ILi64EEENS7_ILi128EEENS7_ILi96EEEEEENS_6half_tEfNS_4arch4Sm90ELb0ELb0ELb0ELb1ELb1ELb1ELb0ELb0ELi2ELi1ELi2ELi1ELb1EEENS1_21CollectiveEpilogueBwdISD_SE_SG_Li256ELb1ELb0ELi1EEENS1_19SingleTileSchedulerILb1ELb0ELb0ELi128EEEEEEEEEvNT_6ParamsE --------------------------
	.section	.nv.info._ZN7cutlass13device_kernelIN5flash11enable_sm90INS1_16FlashAttnBwdSm90INS1_25CollectiveMainloopBwdSm90ILi2ELi2ELi2EN4cute5tupleIJNS5_1CILi1EEES8_S8_EEENS6_IJNS7_ILi64EEENS7_ILi128EEENS7_ILi96EEEEEENS_6half_tEfNS_4arch4Sm90ELb0ELb0ELb0ELb1ELb1ELb1ELb0ELb0ELi2ELi1ELi2ELi1ELb1EEENS1_21CollectiveEpilogueBwdISD_SE_SG_Li256ELb1ELb0ELi1EEENS1_19SingleTileSchedulerILb1ELb0ELb0ELi128EEEEEEEEEvNT_6ParamsE,"",@"SHT_CUDA_INFO"
	.sectionflags	@""
	.align	4


	//----- nvinfo : EIATTR_CUDA_API_VERSION
	.align		4
        /*0000*/ 	.byte	0x04, 0x37
        /*0002*/ 	.short	(.L_672 - .L_671)
.L_671:
        /*0004*/ 	.word	0x00000082


	//----- nvinfo : EIATTR_KPARAM_INFO
	.align		4
.L_672:
        /*0008*/ 	.byte	0x04, 0x17
        /*000a*/ 	.short	(.L_674 - .L_673)
.L_673:
        /*000c*/ 	.word	0x00000000
        /*0010*/ 	.short	0x0000
        /*0012*/ 	.short	0x0000
        /*0014*/ 	.byte	0x00, 0xf0, 0x01, 0x1a


	//----- nvinfo : EIATTR_SPARSE_MMA_MASK
	.align		4
.L_674:
        /*0018*/ 	.byte	0x03, 0x50
        /*001a*/ 	.short	0x0000


	//----- nvinfo : EIATTR_MAXREG_COUNT
	.align		4
        /*001c*/ 	.byte	0x03, 0x1b
        /*001e*/ 	.short	0x00a8


	//----- nvinfo : EIATTR_MERCURY_ISA_VERSION
	.align		4
        /*0020*/ 	.byte	0x03, 0x5f
        /*0022*/ 	.short	0x0101


	//----- nvinfo : EIATTR_VRC_CTA_INIT_COUNT
	.align		4
        /*0024*/ 	.byte	0x02, 0x4a
	.zero		1
	.zero		1


	//----- nvinfo : EIATTR_EXIT_INSTR_OFFSETS
	.align		4
        /*0028*/ 	.byte	0x04, 0x1c
        /*002a*/ 	.short	(.L_676 - .L_675)


	//   ....[0]....
.L_675:
        /*002c*/ 	.word	0x00000010


	//----- nvinfo : EIATTR_MAX_THREADS
	.align		4
.L_676:
        /*0030*/ 	.byte	0x04, 0x05
        /*0032*/ 	.short	(.L_678 - .L_677)
.L_677:
        /*0034*/ 	.word	0x00000180
        /*0038*/ 	.word	0x00000001
        /*003c*/ 	.word	0x00000001


	//----- nvinfo : EIATTR_CBANK_PARAM_SIZE
	.align		4
.L_678:
        /*0040*/ 	.byte	0x03, 0x19
        /*0042*/ 	.short	0x0680


	//----- nvinfo : EIATTR_PARAM_CBANK
	.align		4
        /*0044*/ 	.byte	0x04, 0x0a
        /*0046*/ 	.short	(.L_680 - .L_679)
	.align		4
.L_679:
        /*0048*/ 	.word	index@(.nv.constant0._ZN7cutlass13device_kernelIN5flash11enable_sm90INS1_16FlashAttnBwdSm90INS1_25CollectiveMainloopBwdSm90ILi2ELi2ELi2EN4cute5tupleIJNS5_1CILi1EEES8_S8_EEENS6_IJNS7_ILi64EEENS7_ILi128EEENS7_ILi96EEEEEENS_6half_tEfNS_4arch4Sm90ELb0ELb0ELb0ELb1ELb1ELb1ELb0ELb0ELi2ELi1ELi2ELi1ELb1EEENS1_21CollectiveEpilogueBwdISD_SE_SG_Li256ELb1ELb0ELi1EEENS1_19SingleTileSchedulerILb1ELb0ELb0ELi128EEEEEEEEEvNT_6ParamsE)
        /*004c*/ 	.short	0x0380
        /*004e*/ 	.short	0x0680


	//----- nvinfo : EIATTR_SW_WAR
	.align		4
.L_680:
        /*0050*/ 	.byte	0x04, 0x36
        /*0052*/ 	.short	(.L_682 - .L_681)
.L_681:
        /*0054*/ 	.word	0x00000008
.L_682:


//--------------------- .nv.info._ZN7cutlass13device_kernelIN5flash11enable_sm90INS1_16FlashAttnBwdSm90INS1_25CollectiveMainloopBwdSm90ILi2ELi2ELi2EN4cute5tupleIJNS5_1CILi1EEES8_S8_EEENS6_IJNS7_ILi64EEENS7_ILi128EEENS7_ILi96EEEEEENS_6half_tEfNS_4arch4Sm90ELb0ELb0ELb0ELb1ELb0ELb1ELb0ELb0ELi2ELi1ELi2ELi1ELb1EEENS1_24CollectiveEpilogueBwdGQAISD_fSG_Li256ELb1ELb0EEENS1_19SingleTileSchedulerILb1ELb0ELb0ELi128EEEEEEEEEvNT_6ParamsE --------------------------
	.section	.nv.info._ZN7cutlass13device_kernelIN5flash11enable_sm90INS1_16FlashAttnBwdSm90INS1_25CollectiveMainloopBwdSm90ILi2ELi2ELi2EN4cute5tupleIJNS5_1CILi1EEES8_S8_EEENS6_IJNS7_ILi64EEENS7_ILi128EEENS7_ILi96EEEEEENS_6half_tEfNS_4arch4Sm90ELb0ELb0ELb0ELb1ELb0ELb1ELb0ELb0ELi2ELi1ELi2ELi1ELb1EEENS1_24CollectiveEpilogueBwdGQAISD_fSG_Li256ELb1ELb0EEENS1_19SingleTileSchedulerILb1ELb0ELb0ELi128EEEEEEEEEvNT_6ParamsE,"",@"SHT_CUDA_INFO"
	.sectionflags	@""
	.align	4


	//----- nvinfo : EIATTR_CUDA_API_VERSION
	.align		4
        /*0000*/ 	.byte	0x04, 0x37
        /*0002*/ 	.short	(.L_684 - .L_683)
.L_683:
        /*0004*/ 	.word	0x00000082


	//----- nvinfo : EIATTR_KPARAM_INFO
	.align		4
.L_684:
        /*0008*/ 	.byte	0x04, 0x17
        /*000a*/ 	.short	(.L_686 - .L_685)
.L_685:
        /*000c*/ 	.word	0x00000000
        /*0010*/ 	.short	0x0000
        /*0012*/ 	.short	0x0000
        /*0014*/ 	.byte	0x00, 0xf0, 0x01, 0x1a


	//----- nvinfo : EIATTR_SPARSE_MMA_MASK
	.align		4
.L_686:
        /*0018*/ 	.byte	0x03, 0x50
        /*001a*/ 	.short	0x0000


	//----- nvinfo : EIATTR_MAXREG_COUNT
	.align		4
        /*001c*/ 	.byte	0x03, 0x1b
        /*001e*/ 	.short	0x00a8


	//----- nvinfo : EIATTR_MERCURY_ISA_VERSION
	.align		4
        /*0020*/ 	.byte	0x03, 0x5f
        /*0022*/ 	.short	0x0101


	//----- nvinfo : EIATTR_VRC_CTA_INIT_COUNT
	.align		4
        /*0024*/ 	.byte	0x02, 0x4a
	.zero		1
	.zero		1


	//----- nvinfo : EIATTR_EXIT_INSTR_OFFSETS
	.align		4
        /*0028*/ 	.byte	0x04, 0x1c
        /*002a*/ 	.short	(.L_688 - .L_687)


	//   ....[0]....
.L_687:
        /*002c*/ 	.word	0x00000010


	//----- nvinfo : EIATTR_MAX_THREADS
	.align		4
.L_688:
        /*0030*/ 	.byte	0x04, 0x05
        /*0032*/ 	.short	(.L_690 - .L_689)
.L_689:
        /*0034*/ 	.word	0x00000180
        /*0038*/ 	.word	0x00000001
        /*003c*/ 	.word	0x00000001


	//----- nvinfo : EIATTR_CBANK_PARAM_SIZE
	.align		4
.L_690:
        /*0040*/ 	.byte	0x03, 0x19
        /*0042*/ 	.short	0x0680


	//----- nvinfo : EIATTR_PARAM_CBANK
	.align		4
        /*0044*/ 	.byte	0x04, 0x0a
        /*0046*/ 	.short	(.L_692 - .L_691)
	.align		4
.L_691:
        /*0048*/ 	.word	index@(.nv.constant0._ZN7cutlass13device_kernelIN5flash11enable_sm90INS1_16FlashAttnBwdSm90INS1_25CollectiveMainloopBwdSm90ILi2ELi2ELi2EN4cute5tupleIJNS5_1CILi1EEES8_S8_EEENS6_IJNS7_ILi64EEENS7_ILi128EEENS7_ILi96EEEEEENS_6half_tEfNS_4arch4Sm90ELb0ELb0ELb0ELb1ELb0ELb1ELb0ELb0ELi2ELi1ELi2ELi1ELb1EEENS1_24CollectiveEpilogueBwdGQAISD_fSG_Li256ELb1ELb0EEENS1_19SingleTileSchedulerILb1ELb0ELb0ELi128EEEEEEEEEvNT_6ParamsE)
        /*004c*/ 	.short	0x0380
        /*004e*/ 	.short	0x0680


	//----- nvinfo : EIATTR_SW_WAR
	.align		4
.L_692:
        /*0050*/ 	.byte	0x04, 0x36
        /*0052*/ 	.short	(.L_694 - .L_693)
.L_693:
        /*0054*/ 	.word	0x00000008
.L_694:


//--------------------- .nv.info._ZN7cutlass13device_kernelIN5flash11enable_sm90INS1_16FlashAttnBwdSm90INS1_25CollectiveMainloopBwdSm90ILi2ELi2ELi2EN4cute5tupleIJNS5_1CILi1EEES8_S8_EEENS6_IJNS7_ILi64EEENS7_ILi128EEENS7_ILi96EEEEEENS_6half_tEfNS_4arch4Sm90ELb0ELb0ELb0ELb1ELb1ELb1ELb0ELb0ELi2ELi1ELi2ELi1ELb1EEENS1_24CollectiveEpilogueBwdGQAISD_fSG_Li256ELb1ELb1EEENS1_19SingleTileSchedulerILb1ELb0ELb0ELi128EEEEEEEEEvNT_6ParamsE --------------------------
	.section	.nv.info._ZN7cutlass13device_kernelIN5flash11enable_sm90INS1_16FlashAttnBwdSm90INS1_25CollectiveMainloopBwdSm90ILi2ELi2ELi2EN4cute5tupleIJNS5_1CILi1EEES8_S8_EEENS6_IJNS7_ILi64EEENS7_ILi128EEENS7_ILi96EEEEEENS_6half_tEfNS_4arch4Sm90ELb0ELb0ELb0ELb1ELb1ELb1ELb0ELb0ELi2ELi1ELi2ELi1ELb1EEENS1_24CollectiveEpilogueBwdGQAISD_fSG_Li256ELb1ELb1EEENS1_19SingleTileSchedulerILb1ELb0ELb0ELi128EEEEEEEEEvNT_6ParamsE,"",@"SHT_CUDA_INFO"
	.sectionflags	@""
	.align	4


	//----- nvinfo : EIATTR_CUDA_API_VERSION
	.align		4
        /*0000*/ 	.byte	0x04, 0x37
        /*0002*/ 	.short	(.L_696 - .L_695)
.L_695:
        /*0004*/ 	.word	0x00000082


	//----- nvinfo : EIATTR_KPARAM_INFO
	.align		4
.L_696:
        /*0008*/ 	.byte	0x04, 0x17
        /*000a*/ 	.short	(.L_698 - .L_697)
.L_697:
        /*000c*/ 	.word	0x00000000
        /*0010*/ 	.short	0x0000
        /*0012*/ 	.short	0x0000
        /*0014*/ 	.byte	0x00, 0xf0, 0x01, 0x1a


	//----- nvinfo : EIATTR_SPARSE_MMA_MASK
	.align		4
.L_698:
        /*0018*/ 	.byte	0x03, 0x50
        /*001a*/ 	.short	0x0000


	//----- nvinfo : EIATTR_MAXREG_COUNT
	.align		4
        /*001c*/ 	.byte	0x03, 0x1b
        /*001e*/ 	.short	0x00a8


	//----- nvinfo : EIATTR_MERCURY_ISA_VERSION
	.align		4
        /*0020*/ 	.byte	0x03, 0x5f
        /*0022*/ 	.short	0x0101


	//----- nvinfo : EIATTR_VRC_CTA_INIT_COUNT
	.align		4
        /*0024*/ 	.byte	0x02, 0x4a
	.zero		1
	.zero		1


	//----- nvinfo : EIATTR_EXIT_INSTR_OFFSETS
	.align		4
        /*0028*/ 	.byte	0x04, 0x1c
        /*002a*/ 	.short	(.L_700 - .L_699)


	//   ....[0]....
.L_699:
        /*002c*/ 	.word	0x00000010


	//----- nvinfo : EIATTR_MAX_THREADS
	.align		4
.L_700:
        /*0030*/ 	.byte	0x04, 0x05
        /*0032*/ 	.short	(.L_702 - .L_701)
.L_701:
        /*0034*/ 	.word	0x00000180
        /*0038*/ 	.word	0x00000001
        /*003c*/ 	.word	0x00000001


	//----- nvinfo : EIATTR_CBANK_PARAM_SIZE
	.align		4
.L_702:
        /*0040*/ 	.byte	0x03, 0x19
        /*0042*/ 	.short	0x0680


	//----- nvinfo : EIATTR_PARAM_CBANK
	.align		4
        /*0044*/ 	.byte	0x04, 0x0a
        /*0046*/ 	.short	(.L_704 - .L_703)
	.align		4
.L_703:
        /*0048*/ 	.word	index@(.nv.constant0._ZN7cutlass13device_kernelIN5flash11enable_sm90INS1_16FlashAttnBwdSm90INS1_25CollectiveMainloopBwdSm90ILi2ELi2ELi2EN4cute5tupleIJNS5_1CILi1EEES8_S8_EEENS6_IJNS7_ILi64EEENS7_ILi128EEENS7_ILi96EEEEEENS_6half_tEfNS_4arch4Sm90ELb0ELb0ELb0ELb1ELb1ELb1ELb0ELb0ELi2ELi1ELi2ELi1ELb1EEENS1_24CollectiveEpilogueBwdGQAISD_fSG_Li256ELb1ELb1EEENS1_19SingleTileSchedulerILb1ELb0ELb0ELi128EEEEEEEEEvNT_6ParamsE)
        /*004c*/ 	.short	0x0380
        /*004e*/ 	.short	0x0680


	//----- nvinfo : EIATTR_SW_WAR
	.align		4
.L_704:
        /*0050*/ 	.byte	0x04, 0x36
        /*0052*/ 	.short	(.L_706 - .L_705)
.L_705:
        /*0054*/ 	.word	0x00000008
.L_706:


//--------------------- .nv.info._ZN7cutlass13device_kernelIN5flash11enable_sm90INS1_16FlashAttnBwdSm90INS1_25CollectiveMainloopBwdSm90ILi2ELi2ELi2EN4cute5tupleIJNS5_1CILi1EEES8_S8_EEENS6_IJNS7_ILi64EEENS7_ILi128EEENS7_ILi96EEEEEENS_6half_tEfNS_4arch4Sm90ELb0ELb1ELb0ELb0ELb0ELb1ELb0ELb0ELi2ELi1ELi2ELi1ELb1EEENS1_21CollectiveEpilogueBwdISD_SE_SG_Li256ELb0ELb0ELi1EEENS1_19SingleTileSchedulerILb0ELb0ELb0ELi128EEEEEEEEEvNT_6ParamsE --------------------------
	.section	.nv.info._ZN7cutlass13device_kernelIN5flash11enable_sm90INS1_16FlashAttnBwdSm90INS1_25CollectiveMainloopBwdSm90ILi2ELi2ELi2EN4cute5tupleIJNS5_1CILi1EEES8_S8_EEENS6_IJNS7_ILi64EEENS7_ILi128EEENS7_ILi96EEEEEENS_6half_tEfNS_4arch4Sm90ELb0ELb1ELb0ELb0ELb0ELb1ELb0ELb0ELi2ELi1ELi2ELi1ELb1EEENS1_21CollectiveEpilogueBwdISD_SE_SG_Li256ELb0ELb0ELi1EEENS1_19SingleTileSchedulerILb0ELb0ELb0ELi128EEEEEEEEEvNT_6ParamsE,"",@"SHT_CUDA_INFO"
	.sectionflags	@""
	.align	4


	//----- nvinfo : EIATTR_CUDA_API_VERSION
	.align		4
        /*0000*/ 	.byte	0x04, 0x37
        /*0002*/ 	.short	(.L_708 - .L_707)
.L_707:
        /*0004*/ 	.word	0x00000082


	//----- nvinfo : EIATTR_KPARAM_INFO
	.align		4
.L_708:
        /*0008*/ 	.byte	0x04, 0x17
        /*000a*/ 	.short	(.L_710 - .L_709)
.L_709:
        /*000c*/ 	.word	0x00000000
        /*0010*/ 	.short	0x0000
        /*0012*/ 	.short	0x0000
        /*0014*/ 	.byte	0x00, 0xf0, 0x01, 0x24


	//----- nvinfo : EIATTR_SPARSE_MMA_MASK
	.align		4
.L_710:
        /*0018*/ 	.byte	0x03, 0x50
        /*001a*/ 	.short	0x0000


	//----- nvinfo : EIATTR_MAXREG_COUNT
	.align		4
        /*001c*/ 	.byte	0x03, 0x1b
        /*001e*/ 	.short	0x00a8


	//----- nvinfo : EIATTR_MERCURY_ISA_VERSION
	.align		4
        /*0020*/ 	.byte	0x03, 0x5f
        /*0022*/ 	.short	0x0101


	//----- nvinfo : EIATTR_VRC_CTA_INIT_COUNT
	.align		4
        /*0024*/ 	.byte	0x02, 0x4a
	.zero		1
	.zero		1


	//----- nvinfo : EIATTR_EXIT_INSTR_OFFSETS
	.align		4
        /*0028*/ 	.byte	0x04, 0x1c
        /*002a*/ 	.short	(.L_712 - .L_711)


	//   ....[0]....
.L_711:
        /*002c*/ 	.word	0x00000010


	//----- nvinfo : EIATTR_MAX_THREADS
	.align		4
.L_712:
        /*0030*/ 	.byte	0x04, 0x05
        /*0032*/ 	.short	(.L_714 - .L_713)
.L_713:
        /*0034*/ 	.word	0x00000180
        /*0038*/ 	.word	0x00000001
        /*003c*/ 	.word	0x00000001


	//----- nvinfo : EIATTR_CBANK_PARAM_SIZE
	.align		4
.L_714:
        /*0040*/ 	.byte	0x03, 0x19
        /*0042*/ 	.short	0x0900


	//----- nvinfo : EIATTR_PARAM_CBANK
	.align		4
        /*0044*/ 	.byte	0x04, 0x0a
        /*0046*/ 	.short	(.L_716 - .L_715)
	.align		4
.L_715:
        /*0048*/ 	.word	index@(.nv.constant0._ZN7cutlass13device_kernelIN5flash11enable_sm90INS1_16FlashAttnBwdSm90INS1_25CollectiveMainloopBwdSm90ILi2ELi2ELi2EN4cute5tupleIJNS5_1CILi1EEES8_S8_EEENS6_IJNS7_ILi64EEENS7_ILi128EEENS7_ILi96EEEEEENS_6half_tEfNS_4arch4Sm90ELb0ELb1ELb0ELb0ELb0ELb1ELb0ELb0ELi2ELi1ELi2ELi1ELb1EEENS1_21CollectiveEpilogueBwdISD_SE_SG_Li256ELb0ELb0ELi1EEENS1_19SingleTileSchedulerILb0ELb0ELb0ELi128EEEEEEEEEvNT_6ParamsE)
        /*004c*/ 	.short	0x0380
        /*004e*/ 	.short	0x0900


	//----- nvinfo : EIATTR_SW_WAR
	.align		4
.L_716:
        /*0050*/ 	.byte	0x04, 0x36
        /*0052*/ 	.short	(.L_718 - .L_717)
.L_717:
        /*0054*/ 	.word	0x00000008
.L_718:


//--------------------- .nv.info._ZN7cutlass13device_kernelIN5flash11enable_sm90INS1_16FlashAttnBwdSm90INS1_25CollectiveMainloopBwdSm90ILi2ELi2ELi2EN4cute5tupleIJNS5_1CILi1EEES8_S8_EEENS6_IJNS7_ILi64EEENS7_ILi128EEENS7_ILi96EEEEEENS_6half_tEfNS_4arch4Sm90ELb0ELb1ELb0ELb0ELb1ELb1ELb0ELb0ELi2ELi1ELi2ELi1ELb1EEENS1_21CollectiveEpilogueBwdISD_SE_SG_Li256ELb0ELb0ELi1EEENS1_19SingleTileSchedulerILb0ELb0ELb0ELi128EEEEEEEEEvNT_6ParamsE --------------------------
	.section	.nv.info._ZN7cutlass13device_kernelIN5flash11enable_sm90INS1_16FlashAttnBwdSm90INS1_25CollectiveMainloopBwdSm90ILi2ELi2ELi2EN4cute5tupleIJNS5_1CILi1EEES8_S8_EEENS6_IJNS7_ILi64EEENS7_ILi128EEENS7_ILi96EEEEEENS_6half_tEfNS_4arch4Sm90ELb0ELb1ELb0ELb0ELb1ELb1ELb0ELb0ELi2ELi1ELi2ELi1ELb1EEENS1_21CollectiveEpilogueBwdISD_SE_SG_Li256ELb0ELb0ELi1EEENS1_19SingleTileSchedulerILb0ELb0ELb0ELi128EEEEEEEEEvNT_6ParamsE,"",@"SHT_CUDA_INFO"
	.sectionflags	@""
	.align	4


	//----- nvinfo : EIATTR_CUDA_API_VERSION
	.align		4
        /*0000*/ 	.byte	0x04, 0x37
        /*0002*/ 	.short	(.L_720 - .L_719)
.L_719:
        /*0004*/ 	.word	0x00000082


	//----- nvinfo : EIATTR_KPARAM_INFO
	.align		4
.L_720:
        /*0008*/ 	.byte	0x04, 0x17
        /*000a*/ 	.short	(.L_722 - .L_721)
.L_721:
        /*000c*/ 	.word	0x00000000
        /*0010*/ 	.short	0x0000
        /*0012*/ 	.short	0x0000
        /*0014*/ 	.byte	0x00, 0xf0, 0x01, 0x24


	//----- nvinfo : EIATTR_SPARSE_MMA_MASK
	.align		4
.L_722:
        /*0018*/ 	.byte	0x03, 0x50
        /*001a*/ 	.short	0x0000


	//----- nvinfo : EIATTR_MAXREG_COUNT
	.align		4
        /*001c*/ 	.byte	0x03, 0x1b
        /*001e*/ 	.short	0x00a8


	//----- nvinfo : EIATTR_MERCURY_ISA_VERSION
	.align		4
        /*0020*/ 	.byte	0x03, 0x5f
        /*0022*/ 	.short	0x0101


	//----- nvinfo : EIATTR_VRC_CTA_INIT_COUNT
	.align		4
        /*0024*/ 	.byte	0x02, 0x4a
	.zero		1
	.zero		1


	//----- nvinfo : EIATTR_EXIT_INSTR_OFFSETS
	.align		4
        /*0028*/ 	.byte	0x04, 0x1c
        /*002a*/ 	.short	(.L_724 - .L_723)


	//   ....[0]....
.L_723:
        /*002c*/ 	.word	0x00000010


	//----- nvinfo : EIATTR_MAX_THREADS
	.align		4
.L_724:
        /*0030*/ 	.byte	0x04, 0x05
        /*0032*/ 	.short	(.L_726 - .L_725)
.L_725:
        /*0034*/ 	.word	0x00000180
        /*0038*/ 	.word	0x00000001
        /*003c*/ 	.word	0x00000001


	//----- nvinfo : EIATTR_CBANK_PARAM_SIZE
	.align		4
.L_726:
        /*0040*/ 	.byte	0x03, 0x19
        /*0042*/ 	.short	0x0900


	//----- nvinfo : EIATTR_PARAM_CBANK
	.align		4
        /*0044*/ 	.byte	0x04, 0x0a
        /*0046*/ 	.short	(.L_728 - .L_727)
	.align		4
.L_727:
        /*0048*/ 	.word	index@(.nv.constant0._ZN7cutlass13device_kernelIN5flash11enable_sm90INS1_16FlashAttnBwdSm90INS1_25CollectiveMainloopBwdSm90ILi2ELi2ELi2EN4cute5tupleIJNS5_1CILi1EEES8_S8_EEENS6_IJNS7_ILi64EEENS7_ILi128EEENS7_ILi96EEEEEENS_6half_tEfNS_4arch4Sm90ELb0ELb1ELb0ELb0ELb1ELb1ELb0ELb0ELi2ELi1ELi2ELi1ELb1EEENS1_21CollectiveEpilogueBwdISD_SE_SG_Li256ELb0ELb0ELi1EEENS1_19SingleTileSchedulerILb0ELb0ELb0ELi128EEEEEEEEEvNT_6ParamsE)
        /*004c*/ 	.short	0x0380
        /*004e*/ 	.short	0x0900


	//----- nvinfo : EIATTR_SW_WAR
	.align		4
.L_728:
        /*0050*/ 	.byte	0x04, 0x36
        /*0052*/ 	.short	(.L_730 - .L_729)
.L_729:
        /*0054*/ 	.word	0x00000008
.L_730:


//--------------------- .nv.info._ZN7cutlass13device_kernelIN5flash11enable_sm90INS1_16FlashAttnBwdSm90INS1_25CollectiveMainloopBwdSm90ILi2ELi2ELi2EN4cute5tupleIJNS5_1CILi1EEES8_S8_EEENS6_IJNS7_ILi64EEENS7_ILi128EEENS7_ILi96EEEEEENS_6half_tEfNS_4arch4Sm90ELb0ELb1ELb0ELb0ELb0ELb1ELb0ELb0ELi2ELi1ELi2ELi1ELb1EEENS1_24CollectiveEpilogueBwdGQAISD_fSG_Li256ELb0ELb0EEENS1_19SingleTileSchedulerILb0ELb0ELb0ELi128EEEEEEEEEvNT_6ParamsE --------------------------
	.section	.nv.info._ZN7cutlass13device_kernelIN5flash11enable_sm90INS1_16FlashAttnBwdSm90INS1_25CollectiveMainloopBwdSm90ILi2ELi2ELi2EN4cute5tupleIJNS5_1CILi1EEES8_S8_EEENS6_IJNS7_ILi64EEENS7_ILi128EEENS7_ILi96EEEEEENS_6half_tEfNS_4arch4Sm90ELb0ELb1ELb0ELb0ELb0ELb1ELb0ELb0ELi2ELi1ELi2ELi1ELb1EEENS1_24CollectiveEpilogueBwdGQAISD_fSG_Li256ELb0ELb0EEENS1_19SingleTileSchedulerILb0ELb0ELb0ELi128EEEEEEEEEvNT_6ParamsE,"",@"SHT_CUDA_INFO"
	.sectionflags	@""
	.align	4


	//----- nvinfo : EIATTR_CUDA_API_VERSION
	.align		4
        /*0000*/ 	.byte	0x04, 0x37
        /*0002*/ 	.short	(.L_732 - .L_731)
.L_731:
        /*0004*/ 	.word	0x00000082


	//----- nvinfo : EIATTR_KPARAM_INFO
	.align		4
.L_732:
        /*0008*/ 	.byte	0x04, 0x17
        /*000a*/ 	.short	(.L_734 - .L_733)
.L_733:
        /*000c*/ 	.word	0x00000000
        /*0010*/ 	.short	0x0000
        /*0012*/ 	.short	0x0000
        /*0014*/ 	.byte	0x00, 0xf0, 0x01, 0x1a


	//----- nvinfo : EIATTR_SPARSE_MMA_MASK
	.align		4
.L_734:
        /*0018*/ 	.byte	0x03, 0x50
        /*001a*/ 	.short	0x0000


	//----- nvinfo : EIATTR_MAXREG_COUNT
	.align		4
        /*001c*/ 	.byte	0x03, 0x1b
        /*001e*/ 	.short	0x00a8


	//----- nvinfo : EIATTR_MERCURY_ISA_VERSION
	.align		4
        /*0020*/ 	.byte	0x03, 0x5f
        /*0022*/ 	.short	0x0101


	//----- nvinfo : EIATTR_VRC_CTA_INIT_COUNT
	.align		4
        /*0024*/ 	.byte	0x02, 0x4a
	.zero		1
	.zero		1


	//----- nvinfo : EIATTR_EXIT_INSTR_OFFSETS
	.align		4
        /*0028*/ 	.byte	0x04, 0x1c
        /*002a*/ 	.short	(.L_736 - .L_735)


	//   ....[0]....
.L_735:
        /*002c*/ 	.word	0x00000010


	//----- nvinfo : EIATTR_MAX_THREADS
	.align		4
.L_736:
        /*0030*/ 	.byte	0x04, 0x05
        /*0032*/ 	.short	(.L_738 - .L_737)
.L_737:
        /*0034*/ 	.word	0x00000180
        /*0038*/ 	.word	0x00000001
        /*003c*/ 	.word	0x00000001


	//----- nvinfo : EIATTR_CBANK_PARAM_SIZE
	.align		4
.L_738:
        /*0040*/ 	.byte	0x03, 0x19
        /*0042*/ 	.short	0x0680


	//----- nvinfo : EIATTR_PARAM_CBANK
	.align		4
        /*0044*/ 	.byte	0x04, 0x0a
        /*0046*/ 	.short	(.L_740 - .L_739)
	.align		4
.L_739:
        /*0048*/ 	.word	index@(.nv.constant0._ZN7cutlass13device_kernelIN5flash11enable_sm90INS1_16FlashAttnBwdSm90INS1_25CollectiveMainloopBwdSm90ILi2ELi2ELi2EN4cute5tupleIJNS5_1CILi1EEES8_S8_EEENS6_IJNS7_ILi64EEENS7_ILi128EEENS7_ILi96EEEEEENS_6half_tEfNS_4arch4Sm90ELb0ELb1ELb0ELb0ELb0ELb1ELb0ELb0ELi2ELi1ELi2ELi1ELb1EEENS1_24CollectiveEpilogueBwdGQAISD_fSG_Li256ELb0ELb0EEENS1_19SingleTileSchedulerILb0ELb0ELb0ELi128EEEEEEEEEvNT_6ParamsE)
        /*004c*/ 	.short	0x0380
        /*004e*/ 	.short	0x0680


	//----- nvinfo : EIATTR_SW_WAR
	.align		4
.L_740:
        /*0050*/ 	.byte	0x04, 0x36
        /*0052*/ 	.short	(.L_742 - .L_741)
.L_741:
        /*0054*/ 	.word	0x00000008
.L_742:


//--------------------- .nv.info._ZN7cutlass13device_kernelIN5flash11enable_sm90INS1_16FlashAttnBwdSm90INS1_25CollectiveMainloopBwdSm90ILi2ELi2ELi2EN4cute5tupleIJNS5_1CILi1EEES8_S8_EEENS6_IJNS7_ILi64EEENS7_ILi128EEENS7_ILi96EEEEEENS_6half_tEfNS_4arch4Sm90ELb0ELb1ELb0ELb0ELb1ELb1ELb0ELb0ELi2ELi1ELi2ELi1ELb1EEENS1_24CollectiveEpilogueBwdGQAISD_fSG_Li256ELb0ELb1EEENS1_19SingleTileSchedulerILb0ELb0ELb0ELi128EEEEEEEEEvNT_6ParamsE --------------------------
	.section	.nv.info._ZN7cutlass13device_kernelIN5flash11enable_sm90INS1_16FlashAttnBwdSm90INS1_25CollectiveMainloopBwdSm90ILi2ELi2ELi2EN4cute5tupleIJNS5_1CILi1EEES8_S8_EEENS6_IJNS7_ILi64EEENS7_ILi128EEENS7_ILi96EEEEEENS_6half_tEfNS_4arch4Sm90ELb0ELb1ELb0ELb0ELb1ELb1ELb0ELb0ELi2ELi1ELi2ELi1ELb1EEENS1_24CollectiveEpilogueBwdGQAISD_fSG_Li256ELb0ELb1EEENS1_19SingleTileSchedulerILb0ELb0ELb0ELi128EEEEEEEEEvNT_6ParamsE,"",@"SHT_CUDA_INFO"
	.sectionflags	@""
	.align	4


	//----- nvinfo : EIATTR_CUDA_API_VERSION
	.align		4
        /*0000*/ 	.byte	0x04, 0x37
        /*0002*/ 	.short	(.L_744 - .L_743)
.L_743:
        /*0004*/ 	.word	0x00000082


	//----- nvinfo : EIATTR_KPARAM_INFO
	.align		4
.L_744:
        /*0008*/ 	.byte	0x04, 0x17
        /*000a*/ 	.short	(.L_746 - .L_745)
.L_745:
        /*000c*/ 	.word	0x00000000
        /*0010*/ 	.short	0x0000
        /*0012*/ 	.short	0x0000
        /*0014*/ 	.byte	0x00, 0xf0, 0x01, 0x1a


	//----- nvinfo : EIATTR_SPARSE_MMA_MASK
	.align		4
.L_746:
        /*0018*/ 	.byte	0x03, 0x50
        /*001a*/ 	.short	0x0000


	//----- nvinfo : EIATTR_MAXREG_COUNT
	.align		4
        /*001c*/ 	.byte	0x03, 0x1b
        /*001e*/ 	.short	0x00a8


	//----- nvinfo : EIATTR_MERCURY_ISA_VERSION
	.align		4
        /*0020*/ 	.byte	0x03, 0x5f
        /*0022*/ 	.short	0x0101


	//----- nvinfo : EIATTR_VRC_CTA_INIT_COUNT
	.align		4
        /*0024*/ 	.byte	0x02, 0x4a
	.zero		1
	.zero		1


	//----- nvinfo : EIATTR_EXIT_INSTR_OFFSETS
	.align		4
        /*0028*/ 	.byte	0x04, 0x1c
        /*002a*/ 	.short	(.L_748 - .L_747)


	//   ....[0]....
.L_747:
        /*002c*/ 	.word	0x00000010


	//----- nvinfo : EIATTR_MAX_THREADS
	.align		4
.L_748:
        /*0030*/ 	.byte	0x04, 0x05
        /*0032*/ 	.short	(.L_750 - .L_749)
.L_749:
        /*0034*/ 	.word	0x00000180
        /*0038*/ 	.word	0x00000001
        /*003c*/ 	.word	0x00000001


	//----- nvinfo : EIATTR_CBANK_PARAM_SIZE
	.align		4
.L_750:
        /*0040*/ 	.byte	0x03, 0x19
        /*0042*/ 	.short	0x0680


	//----- nvinfo : EIATTR_PARAM_CBANK
	.align		4
        /*0044*/ 	.byte	0x04, 0x0a
        /*0046*/ 	.short	(.L_752 - .L_751)
	.align		4
.L_751:
        /*0048*/ 	.word	index@(.nv.constant0._ZN7cutlass13device_kernelIN5flash11enable_sm90INS1_16FlashAttnBwdSm90INS1_25CollectiveMainloopBwdSm90ILi2ELi2ELi2EN4cute5tupleIJNS5_1CILi1EEES8_S8_EEENS6_IJNS7_ILi64EEENS7_ILi128EEENS7_ILi96EEEEEENS_6half_tEfNS_4arch4Sm90ELb0ELb1ELb0ELb0ELb1ELb1ELb0ELb0ELi2ELi1ELi2ELi1ELb1EEENS1_24CollectiveEpilogueBwdGQAISD_fSG_Li256ELb0ELb1EEENS1_19SingleTileSchedulerILb0ELb0ELb0ELi128EEEEEEEEEvNT_6ParamsE)
        /*004c*/ 	.short	0x0380
        /*004e*/ 	.short	0x0680


	//----- nvinfo : EIATTR_SW_WAR
	.align		4
.L_752:
        /*0050*/ 	.byte	0x04, 0x36
        /*0052*/ 	.short	(.L_754 - .L_753)
.L_753:
        /*0054*/ 	.word	0x00000008
.L_754:


//--------------------- .nv.info._ZN7cutlass13device_kernelIN5flash11enable_sm90INS1_16FlashAttnBwdSm90INS1_25CollectiveMainloopBwdSm90ILi2ELi2ELi2EN4cute5tupleIJNS5_1CILi1EEES8_S8_EEENS6_IJNS7_ILi64EEENS7_ILi128EEENS7_ILi96EEEEEENS_6half_tEfNS_4arch4Sm90ELb0ELb1ELb0ELb1ELb0ELb1ELb0ELb0ELi2ELi1ELi2ELi1ELb1EEENS1_21CollectiveEpilogueBwdISD_SE_SG_Li256ELb1ELb0ELi1EEENS1_19SingleTileSchedulerILb1ELb0ELb0ELi128EEEEEEEEEvNT_6ParamsE --------------------------
	.section	.nv.info._ZN7cutlass13device_kernelIN5flash11enable_sm90INS1_16FlashAttnBwdSm90INS1_25CollectiveMainloopBwdSm90ILi2ELi2ELi2EN4cute5tupleIJNS5_1CILi1EEES8_S8_EEENS6_IJNS7_ILi64EEENS7_ILi128EEENS7_ILi96EEEEEENS_6half_tEfNS_4arch4Sm90ELb0ELb1ELb0ELb1ELb0ELb1ELb0ELb0ELi2ELi1ELi2ELi1ELb1EEENS1_21CollectiveEpilogueBwdISD_SE_SG_Li256ELb1ELb0ELi1EEENS1_19SingleTileSchedulerILb1ELb0ELb0ELi128EEEEEEEEEvNT_6ParamsE,"",@"SHT_CUDA_INFO"
	.sectionflags	@""
	.align	4


	//----- nvinfo : EIATTR_CUDA_API_VERSION
	.align		4
        /*0000*/ 	.byte	0x04, 0x37
        /*0002*/ 	.short	(.L_756 - .L_755)
.L_755:
        /*0004*/ 	.word	0x00000082


	//----- nvinfo : EIATTR_KPARAM_INFO
	.align		4
.L_756:
        /*0008*/ 	.byte	0x04, 0x17
        /*000a*/ 	.short	(.L_758 - .L_757)
.L_757:
        /*000c*/ 	.word	0x00000000
        /*0010*/ 	.short	0x0000
        /*0012*/ 	.short	0x0000
        /*0014*/ 	.byte	0x00, 0xf0, 0x01, 0x1a


	//----- nvinfo : EIATTR_SPARSE_MMA_MASK
	.align		4
.L_758:
        /*0018*/ 	.byte	0x03, 0x50
        /*001a*/ 	.short	0x0000


	//----- nvinfo : EIATTR_MAXREG_COUNT
	.align		4
        /*001c*/ 	.byte	0x03, 0x1b
        /*001e*/ 	.short	0x00a8


	//----- nvinfo : EIATTR_MERCURY_ISA_VERSION
	.align		4
        /*0020*/ 	.byte	0x03, 0x5f
        /*0022*/ 	.short	0x0101


	//----- nvinfo : EIATTR_VRC_CTA_INIT_COUNT
	.align		4
        /*0024*/ 	.byte	0x02, 0x4a
	.zero		1
	.zero		1


	//----- nvinfo : EIATTR_EXIT_INSTR_OFFSETS
	.align		4
        /*0028*/ 	.byte	0x04, 0x1c
        /*002a*/ 	.short	(.L_760 - .L_759)


	//   ....[0]....
.L_759:
        /*002c*/ 	.word	0x00000010


	//----- nvinfo : EIATTR_MAX_THREADS
	.align		4
.L_760:
        /*0030*/ 	.byte	0x04, 0x05
        /*0032*/ 	.short	(.L_762 - .L_761)
.L_761:
        /*0034*/ 	.word	0x00000180
        /*0038*/ 	.word	0x00000001
        /*003c*/ 	.word	0x00000001


	//----- nvinfo : EIATTR_CBANK_PARAM_SIZE
	.align		4
.L_762:
        /*0040*/ 	.byte	0x03, 0x19
        /*0042*/ 	.short	0x0680


	//----- nvinfo : EIATTR_PARAM_CBANK
	.align		4
        /*0044*/ 	.byte	0x04, 0x0a
        /*0046*/ 	.short	(.L_764 - .L_763)
	.align		4
.L_763:
        /*0048*/ 	.word	index@(.nv.constant0._ZN7cutlass13device_kernelIN5flash11enable_sm90INS1_16FlashAttnBwdSm90INS1_25CollectiveMainloopBwdSm90ILi2ELi2ELi2EN4cute5tupleIJNS5_1CILi1EEES8_S8_EEENS6_IJNS7_ILi64EEENS7_ILi128EEENS7_ILi96EEEEEENS_6half_tEfNS_4arch4Sm90ELb0ELb1ELb0ELb1ELb0ELb1ELb0ELb0ELi2ELi1ELi2ELi1ELb1EEENS1_21CollectiveEpilogueBwdISD_SE_SG_Li256ELb1ELb0ELi1EEENS1_19SingleTileSchedulerILb1ELb0ELb0ELi128EEEEEEEEEvNT_6ParamsE)
        /*004c*/ 	.short	0x0380
        /*004e*/ 	.short	0x0680


	//----- nvinfo : EIATTR_SW_WAR
	.align		4
.L_764:
        /*0050*/ 	.byte	0x04, 0x36
        /*0052*/ 	.short	(.L_766 - .L_765)
.L_765:
        /*0054*/ 	.word	0x00000008
.L_766:


//--------------------- .nv.info._ZN7cutlass13device_kernelIN5flash11enable_sm90INS1_16FlashAttnBwdSm90INS1_25CollectiveMainloopBwdSm90ILi2ELi2ELi2EN4cute5tupleIJNS5_1CILi1EEES8_S8_EEENS6_IJNS7_ILi64EEENS7_ILi128EEENS7_ILi96EEEEEENS_6half_tEfNS_4arch4Sm90ELb0ELb1ELb0ELb1ELb1ELb1ELb0ELb0ELi2ELi1ELi2ELi1ELb1EEENS1_21CollectiveEpilogueBwdISD_SE_SG_Li256ELb1ELb0ELi1EEENS1_19SingleTileSchedulerILb1ELb0ELb0ELi128EEEEEEEEEvNT_6ParamsE --------------------------
	.section	.nv.info._ZN7cutlass13device_kernelIN5flash11enable_sm90INS1_16FlashAttnBwdSm90INS1_25CollectiveMainloopBwdSm90ILi2ELi2ELi2EN4cute5tupleIJNS5_1CILi1EEES8_S8_EEENS6_IJNS7_ILi64EEENS7_ILi128EEENS7_ILi96EEEEEENS_6half_tEfNS_4arch4Sm90ELb0ELb1ELb0ELb1ELb1ELb1ELb0ELb0ELi2ELi1ELi2ELi1ELb1EEENS1_21CollectiveEpilogueBwdISD_SE_SG_Li256ELb1ELb0ELi1EEENS1_19SingleTileSchedulerILb1ELb0ELb0ELi128EEEEEEEEEvNT_6ParamsE,"",@"SHT_CUDA_INFO"
	.sectionflags	@""
	.align	4


	//----- nvinfo : EIATTR_CUDA_API_VERSION
	.align		4
        /*0000*/ 	.byte	0x04, 0x37
        /*0002*/ 	.short	(.L_768 - .L_767)
.L_767:
        /*0004*/ 	.word	0x00000082


	//----- nvinfo : EIATTR_KPARAM_INFO
	.align		4
.L_768:
        /*0008*/ 	.byte	0x04, 0x17
        /*000a*/ 	.short	(.L_770 - .L_769)
.L_769:
        /*000c*/ 	.word	0x00000000
        /*0010*/ 	.short	0x0000
        /*0012*/ 	.short	0x0000
        /*0014*/ 	.byte	0x00, 0xf0, 0x01, 0x1a


	//----- nvinfo : EIATTR_SPARSE_MMA_MASK
	.align		4
.L_770:
        /*0018*/ 	.byte	0x03, 0x50
        /*001a*/ 	.short	0x0000


	//----- nvinfo : EIATTR_MAXREG_COUNT
	.align		4
        /*001c*/ 	.byte	0x03, 0x1b
        /*001e*/ 	.short	0x00a8


	//----- nvinfo : EIATTR_MERCURY_ISA_VERSION
	.align		4
        /*0020*/ 	.byte	0x03, 0x5f
        /*0022*/ 	.short	0x0101


	//----- nvinfo : EIATTR_VRC_CTA_INIT_COUNT
	.align		4
        /*0024*/ 	.byte	0x02, 0x4a
	.zero		1
	.zero		1


	//----- nvinfo : EIATTR_EXIT_INSTR_OFFSETS
	.align		4
        /*0028*/ 	.byte	0x04, 0x1c
        /*002a*/ 	.short	(.L_772 - .L_771)


	//   ....[0]....
.L_771:
        /*002c*/ 	.word	0x00000010


	//----- nvinfo : EIATTR_MAX_THREADS
	.align		4
.L_772:
        /*0030*/ 	.byte	0x04, 0x05
        /*0032*/ 	.short	(.L_774 - .L_773)
.L_773:
        /*0034*/ 	.word	0x00000180
        /*0038*/ 	.word	0x00000001
        /*003c*/ 	.word	0x00000001


	//----- nvinfo : EIATTR_CBANK_PARAM_SIZE
	.align		4
.L_774:
        /*0040*/ 	.byte	0x03, 0x19
        /*0042*/ 	.short	0x0680


	//----- nvinfo : EIATTR_PARAM_CBANK
	.align		4
        /*0044*/ 	.byte	0x04, 0x0a
        /*0046*/ 	.short	(.L_776 - .L_775)
	.align		4
.L_775:
        /*0048*/ 	.word	index@(.nv.constant0._ZN7cutlass13device_kernelIN5flash11enable_sm90INS1_16FlashAttnBwdSm90INS1_25CollectiveMainloopBwdSm90ILi2ELi2ELi2EN4cute5tupleIJNS5_1CILi1EEES8_S8_EEENS6_IJNS7_ILi64EEENS7_ILi128EEENS7_ILi96EEEEEENS_6half_tEfNS_4arch4Sm90ELb0ELb1ELb0ELb1ELb1ELb1ELb0ELb0ELi2ELi1ELi2ELi1ELb1EEENS1_21CollectiveEpilogueBwdISD_SE_SG_Li256ELb1ELb0ELi1EEENS1_19SingleTileSchedulerILb1ELb0ELb0ELi128EEEEEEEEEvNT_6ParamsE)
        /*004c*/ 	.short	0x0380
        /*004e*/ 	.short	0x0680


	//----- nvinfo : EIATTR_SW_WAR
	.align		4
.L_776:
        /*0050*/ 	.byte	0x04, 0x36
        /*0052*/ 	.short	(.L_778 - .L_777)
.L_777:
        /*0054*/ 	.word	0x00000008
.L_778:


//--------------------- .nv.info._ZN7cutlass13device_kernelIN5flash11enable_sm90INS1_16FlashAttnBwdSm90INS1_25CollectiveMainloopBwdSm90ILi2ELi2ELi2EN4cute5tupleIJNS5_1CILi1EEES8_S8_EEENS6_IJNS7_ILi64EEENS7_ILi128EEENS7_ILi96EEEEEENS_6half_tEfNS_4arch4Sm90ELb0ELb1ELb0ELb1ELb0ELb1ELb0ELb0ELi2ELi1ELi2ELi1ELb1EEENS1_24CollectiveEpilogueBwdGQAISD_fSG_Li256ELb1ELb0EEENS1_19SingleTileSchedulerILb1ELb0ELb0ELi128EEEEEEEEEvNT_6ParamsE --------------------------
	.section	.nv.info._ZN7cutlass13device_kernelIN5flash11enable_sm90INS1_16FlashAttnBwdSm90INS1_25CollectiveMainloopBwdSm90ILi2ELi2ELi2EN4cute5tupleIJNS5_1CILi1EEES8_S8_EEENS6_IJNS7_ILi64EEENS7_ILi128EEENS7_ILi96EEEEEENS_6half_tEfNS_4arch4Sm90ELb0ELb1ELb0ELb1ELb0ELb1ELb0ELb0ELi2ELi1ELi2ELi1ELb1EEENS1_24CollectiveEpilogueBwdGQAISD_fSG_Li256ELb1ELb0EEENS1_19SingleTileSchedulerILb1ELb0ELb0ELi128EEEEEEEEEvNT_6ParamsE,"",@"SHT_CUDA_INFO"
	.sectionflags	@""
	.align	4


	//----- nvinfo : EIATTR_CUDA_API_VERSION
	.align		4
        /*0000*/ 	.byte	0x04, 0x37
        /*0002*/ 	.short	(.L_780 - .L_779)
.L_779:
        /*0004*/ 	.word	0x00000082


	//----- nvinfo : EIATTR_KPARAM_INFO
	.align		4
.L_780:
        /*0008*/ 	.byte	0x04, 0x17
        /*000a*/ 	.short	(.L_782 - .L_781)
.L_781:
        /*000c*/ 	.word	0x00000000
        /*0010*/ 	.short	0x0000
        /*0012*/ 	.short	0x0000
        /*0014*/ 	.byte	0x00, 0xf0, 0x01, 0x1a


	//----- nvinfo : EIATTR_SPARSE_MMA_MASK
	.align		4
.L_782:
        /*0018*/ 	.byte	0x03, 0x50
        /*001a*/ 	.short	0x0000


	//----- nvinfo : EIATTR_MAXREG_COUNT
	.align		4
        /*001c*/ 	.byte	0x03, 0x1b
        /*001e*/ 	.short	0x00a8


	//----- nvinfo : EIATTR_MERCURY_ISA_VERSION
	.align		4
        /*0020*/ 	.byte	0x03, 0x5f
        /*0022*/ 	.short	0x0101


	//----- nvinfo : EIATTR_VRC_CTA_INIT_COUNT
	.align		4
        /*0024*/ 	.byte	0x02, 0x4a
	.zero		1
	.zero		1


	//----- nvinfo : EIATTR_EXIT_INSTR_OFFSETS
	.align		4
        /*0028*/ 	.byte	0x04, 0x1c
        /*002a*/ 	.short	(.L_784 - .L_783)


	//   ....[0]....
.L_783:
        /*002c*/ 	.word	0x00000010


	//----- nvinfo : EIATTR_MAX_THREADS
	.align		4
.L_784:
        /*0030*/ 	.byte	0x04, 0x05
        /*0032*/ 	.short	(.L_786 - .L_785)
.L_785:
        /*0034*/ 	.word	0x00000180
        /*0038*/ 	.word	0x00000001
        /*003c*/ 	.word	0x00000001


	//----- nvinfo : EIATTR_CBANK_PARAM_SIZE
	.align		4
.L_786:
        /*0040*/ 	.byte	0x03, 0x19
        /*0042*/ 	.short	0x0680


	//----- nvinfo : EIATTR_PARAM_CBANK
	.align		4
        /*0044*/ 	.byte	0x04, 0x0a
        /*0046*/ 	.short	(.L_788 - .L_787)
	.align		4
.L_787:
        /*0048*/ 	.word	index@(.nv.constant0._ZN7cutlass13device_kernelIN5flash11enable_sm90INS1_16FlashAttnBwdSm90INS1_25CollectiveMainloopBwdSm90ILi2ELi2ELi2EN4cute5tupleIJNS5_1CILi1EEES8_S8_EEENS6_IJNS7_ILi64EEENS7_ILi128EEENS7_ILi96EEEEEENS_6half_tEfNS_4arch4Sm90ELb0ELb1ELb0ELb1ELb0ELb1ELb0ELb0ELi2ELi1ELi2ELi1ELb1EEENS1_24CollectiveEpilogueBwdGQAISD_fSG_Li256ELb1ELb0EEENS1_19SingleTileSchedulerILb1ELb0ELb0ELi128EEEEEEEEEvNT_6ParamsE)
        /*004c*/ 	.short	0x0380
        /*004e*/ 	.short	0x0680


	//----- nvinfo : EIATTR_SW_WAR
	.align		4
.L_788:
        /*0050*/ 	.byte	0x04, 0x36
        /*0052*/ 	.short	(.L_790 - .L_789)
.L_789:
        /*0054*/ 	.word	0x00000008
.L_790:


//--------------------- .nv.info._ZN7cutlass13device_kernelIN5flash11enable_sm90INS1_16FlashAttnBwdSm90INS1_25CollectiveMainloopBwdSm90ILi2ELi2ELi2EN4cute5tupleIJNS5_1CILi1EEES8_S8_EEENS6_IJNS7_ILi64EEENS7_ILi128EEENS7_ILi96EEEEEENS_6half_tEfNS_4arch4Sm90ELb0ELb1ELb0ELb1ELb1ELb1ELb0ELb0ELi2ELi1ELi2ELi1ELb1EEENS1_24CollectiveEpilogueBwdGQAISD_fSG_Li256ELb1ELb1EEENS1_19SingleTileSchedulerILb1ELb0ELb0ELi128EEEEEEEEEvNT_6ParamsE --------------------------
	.section	.nv.info._ZN7cutlass13device_kernelIN5flash11enable_sm90INS1_16FlashAttnBwdSm90INS1_25CollectiveMainloopBwdSm90ILi2ELi2ELi2EN4cute5tupleIJNS5_1CILi1EEES8_S8_EEENS6_IJNS7_ILi64EEENS7_ILi128EEENS7_ILi96EEEEEENS_6half_tEfNS_4arch4Sm90ELb0ELb1ELb0ELb1ELb1ELb1ELb0ELb0ELi2ELi1ELi2ELi1ELb1EEENS1_24CollectiveEpilogueBwdGQAISD_fSG_Li256ELb1ELb1EEENS1_19SingleTileSchedulerILb1ELb0ELb0ELi128EEEEEEEEEvNT_6ParamsE,"",@"SHT_CUDA_INFO"
	.sectionflags	@""
	.align	4


	//----- nvinfo : EIATTR_CUDA_API_VERSION
	.align		4
        /*0000*/ 	.byte	0x04, 0x37
        /*0002*/ 	.short	(.L_792 - .L_791)
.L_791:
        /*0004*/ 	.word	0x00000082


	//----- nvinfo : EIATTR_KPARAM_INFO
	.align		4
.L_792:
        /*0008*/ 	.byte	0x04, 0x17
        /*000a*/ 	.short	(.L_794 - .L_793)
.L_793:
        /*000c*/ 	.word	0x00000000
        /*0010*/ 	.short	0x0000
        /*0012*/ 	.short	0x0000
        /*0014*/ 	.byte	0x00, 0xf0, 0x01, 0x1a


	//----- nvinfo : EIATTR_SPARSE_MMA_MASK
	.align		4
.L_794:
        /*0018*/ 	.byte	0x03, 0x50
        /*001a*/ 	.short	0x0000


	//----- nvinfo : EIATTR_MAXREG_COUNT
	.align		4
        /*001c*/ 	.byte	0x03, 0x1b
        /*001e*/ 	.short	0x00a8


	//----- nvinfo : EIATTR_MERCURY_ISA_VERSION
	.align		4
        /*0020*/ 	.byte	0x03, 0x5f
        /*0022*/ 	.short	0x0101


	//----- nvinfo : EIATTR_VRC_CTA_INIT_COUNT
	.align		4
        /*0024*/ 	.byte	0x02, 0x4a
	.zero		1
	.zero		1


	//----- nvinfo : EIATTR_EXIT_INSTR_OFFSETS
	.align		4
        /*0028*/ 	.byte	0x04, 0x1c
        /*002a*/ 	.short	(.L_796 - .L_795)


	//   ....[0]....
.L_795:
        /*002c*/ 	.word	0x00000010


	//----- nvinfo : EIATTR_MAX_THREADS
	.align		4
.L_796:
        /*0030*/ 	.byte	0x04, 0x05
        /*0032*/ 	.short	(.L_798 - .L_797)
.L_797:
        /*0034*/ 	.word	0x00000180
        /*0038*/ 	.word	0x00000001
        /*003c*/ 	.word	0x00000001


	//----- nvinfo : EIATTR_CBANK_PARAM_SIZE
	.align		4
.L_798:
        /*0040*/ 	.byte	0x03, 0x19
        /*0042*/ 	.short	0x0680


	//----- nvinfo : EIATTR_PARAM_CBANK
	.align		4
        /*0044*/ 	.byte	0x04, 0x0a
        /*0046*/ 	.short	(.L_800 - .L_799)
	.align		4
.L_799:
        /*0048*/ 	.word	index@(.nv.constant0._ZN7cutlass13device_kernelIN5flash11enable_sm90INS1_16FlashAttnBwdSm90INS1_25CollectiveMainloopBwdSm90ILi2ELi2ELi2EN4cute5tupleIJNS5_1CILi1EEES8_S8_EEENS6_IJNS7_ILi64EEENS7_ILi128EEENS7_ILi96EEEEEENS_6half_tEfNS_4arch4Sm90ELb0ELb1ELb0ELb1ELb1ELb1ELb0ELb0ELi2ELi1ELi2ELi1ELb1EEENS1_24CollectiveEpilogueBwdGQAISD_fSG_Li256ELb1ELb1EEENS1_19SingleTileSchedulerILb1ELb0ELb0ELi128EEEEEEEEEvNT_6ParamsE)
        /*004c*/ 	.short	0x0380
        /*004e*/ 	.short	0x0680


	//----- nvinfo : EIATTR_SW_WAR
	.align		4
.L_800:
        /*0050*/ 	.byte	0x04, 0x36
        /*0052*/ 	.short	(.L_802 - .L_801)
.L_801:
        /*0054*/ 	.word	0x00000008
.L_802:


//--------------------- .nv.info._ZN7cutlass13device_kernelIN5flash11enable_sm90INS1_16FlashAttnBwdSm90INS1_25CollectiveMainloopBwdSm90ILi2ELi2ELi2EN4cute5tupleIJNS5_1CILi1EEES8_S8_EEENS6_IJNS7_ILi64EEENS7_ILi128EEENS7_ILi96EEEEEENS_6half_tEfNS_4arch4Sm90ELb1ELb0ELb0ELb0ELb0ELb1ELb0ELb0ELi2ELi1ELi2ELi1ELb1EEENS1_21CollectiveEpilogueBwdISD_SE_SG_Li256ELb0ELb0ELi1EEENS1_25SingleTileBwdLPTSchedulerILb0ELi128ELb0EEEEEEEEEvNT_6ParamsE --------------------------
	.section	.nv.info._ZN7cutlass13device_kernelIN5flash11enable_sm90INS1_16FlashAttnBwdSm90INS1_25CollectiveMainloopBwdSm90ILi2ELi2ELi2EN4cute5tupleIJNS5_1CILi1EEES8_S8_EEENS6_IJNS7_ILi64EEENS7_ILi128EEENS7_ILi96EEEEEENS_6half_tEfNS_4arch4Sm90ELb1ELb0ELb0ELb0ELb0ELb1ELb0ELb0ELi2ELi1ELi2ELi1ELb1EEENS1_21CollectiveEpilogueBwdISD_SE_SG_Li256ELb0ELb0ELi1EEENS1_25SingleTileBwdLPTSchedulerILb0ELi128ELb0EEEEEEEEEvNT_6ParamsE,"",@"SHT_CUDA_INFO"
	.sectionflags	@""
	.align	4


	//----- nvinfo : EIATTR_CUDA_API_VERSION
	.align		4
        /*0000*/ 	.byte	0x04, 0x37
        /*0002*/ 	.short	(.L_804 - .L_803)
.L_803:
        /*0004*/ 	.word	0x00000082


	//----- nvinfo : EIATTR_KPARAM_INFO
	.align		4
.L_804:
        /*0008*/ 	.byte	0x04, 0x17
        /*000a*/ 	.short	(.L_806 - .L_805)
.L_805:
        /*000c*/ 	.word	0x00000000
        /*0010*/ 	.short	0x0000
        /*0012*/ 	.short	0x0000
        /*0014*/ 	.byte	0x00, 0xf0, 0x01, 0x24


	//----- nvinfo : EIATTR_SPARSE_MMA_MASK
	.align		4
.L_806:
        /*0018*/ 	.byte	0x03, 0x50
        /*001a*/ 	.short	0x0000


	//----- nvinfo : EIATTR_MAXREG_COUNT
	.align		4
        /*001c*/ 	.byte	0x03, 0x1b
        /*001e*/ 	.short	0x00a8


	//----- nvinfo : EIATTR_MERCURY_ISA_VERSION
	.align		4
        /*0020*/ 	.byte	0x03, 0x5f
        /*0022*/ 	.short	0x0101


	//----- nvinfo : EIATTR_VRC_CTA_INIT_COUNT
	.align		4
        /*0024*/ 	.byte	0x02, 0x4a
	.zero		1
	.zero		1


	//----- nvinfo : EIATTR_EXIT_INSTR_OFFSETS
	.align		4
        /*0028*/ 	.byte	0x04, 0x1c
        /*002a*/ 	.short	(.L_808 - .L_807)


	//   ....[0]....
.L_807:
        /*002c*/ 	.word	0x00000010


	//----- nvinfo : EIATTR_MAX_THREADS
	.align		4
.L_808:
        /*0030*/ 	.byte	0x04, 0x05
        /*0032*/ 	.short	(.L_810 - .L_809)
.L_809:
        /*0034*/ 	.word	0x00000180
        /*0038*/ 	.word	0x00000001
        /*003c*/ 	.word	0x00000001


	//----- nvinfo : EIATTR_CBANK_PARAM_SIZE
	.align		4
.L_810:
        /*0040*/ 	.byte	0x03, 0x19
        /*0042*/ 	.short	0x0900


	//----- nvinfo : EIATTR_PARAM_CBANK
	.align		4
        /*0044*/ 	.byte	0x04, 0x0a
        /*0046*/ 	.short	(.L_812 - .L_811)
	.align		4
.L_811:
        /*0048*/ 	.word	index@(.nv.constant0._ZN7cutlass13device_kernelIN5flash11enable_sm90INS1_16FlashAttnBwdSm90INS1_25CollectiveMainloopBwdSm90ILi2ELi2ELi2EN4cute5tupleIJNS5_1CILi1EEES8_S8_EEENS6_IJNS7_ILi64EEENS7_ILi128EEENS7_ILi96EEEEEENS_6half_tEfNS_4arch4Sm90ELb1ELb0ELb0ELb0ELb0ELb1ELb0ELb0ELi2ELi1ELi2ELi1ELb1EEENS1_21CollectiveEpilogueBwdISD_SE_SG_Li256ELb0ELb0ELi1EEENS1_25SingleTileBwdLPTSchedulerILb0ELi128ELb0EEEEEEEEEvNT_6ParamsE)
        /*004c*/ 	.short	0x0380
        /*004e*/ 	.short	0x0900


	//----- nvinfo : EIATTR_SW_WAR
	.align		4
.L_812:
        /*0050*/ 	.byte	0x04, 0x36
        /*0052*/ 	.short	(.L_814 - .L_813)
.L_813:
        /*0054*/ 	.word	0x00000008
.L_814:


//--------------------- .nv.info._ZN7cutlass13device_kernelIN5flash11enable_sm90INS1_16FlashAttnBwdSm90INS1_25CollectiveMainloopBwdSm90ILi2ELi2ELi2EN4cute5tupleIJNS5_1CILi1EEES8_S8_EEENS6_IJNS7_ILi64EEENS7_ILi128EEENS7_ILi96EEEEEENS_6half_tEfNS_4arch4Sm90ELb1ELb0ELb0ELb0ELb1ELb1ELb0ELb0ELi2ELi1ELi2ELi1ELb1EEENS1_21CollectiveEpilogueBwdISD_SE_SG_Li256ELb0ELb0ELi1EEENS1_25SingleTileBwdLPTSchedulerILb0ELi128ELb1EEEEEEEEEvNT_6ParamsE --------------------------
	.section	.nv.info._ZN7cutlass13device_kernelIN5flash11enable_sm90INS1_16FlashAttnBwdSm90INS1_25CollectiveMainloopBwdSm90ILi2ELi2ELi2EN4cute5tupleIJNS5_1CILi1EEES8_S8_EEENS6_IJNS7_ILi64EEENS7_ILi128EEENS7_ILi96EEEEEENS_6half_tEfNS_4arch4Sm90ELb1ELb0ELb0ELb0ELb1ELb1ELb0ELb0ELi2ELi1ELi2ELi1ELb1EEENS1_21CollectiveEpilogueBwdISD_SE_SG_Li256ELb0ELb0ELi1EEENS1_25SingleTileBwdLPTSchedulerILb0ELi128ELb1EEEEEEEEEvNT_6ParamsE,"",@"SHT_CUDA_INFO"
	.sectionflags	@""
	.align	4


	//----- nvinfo : EIATTR_CUDA_API_VERSION
	.align		4
        /*0000*/ 	.byte	0x04, 0x37
        /*0002*/ 	.short	(.L_816 - .L_815)
.L_815:
        /*0004*/ 	.word	0x00000082


	//----- nvinfo : EIATTR_KPARAM_INFO
	.align		4
.L_816:
        /*0008*/ 	.byte	0x04, 0x17
        /*000a*/ 	.short	(.L_818 - .L_817)
.L_817:
        /*000c*/ 	.word	0x00000000
        /*0010*/ 	.short	0x0000
        /*0012*/ 	.short	0x0000
        /*0014*/ 	.byte	0x00, 0xf0, 0x01, 0x24


	//----- nvinfo : EIATTR_SPARSE_MMA_MASK
	.align		4
.L_818:
        /*0018*/ 	.byte	0x03, 0x50
        /*001a*/ 	.short	0x0000


	//----- nvinfo : EIATTR_MAXREG_COUNT
	.align		4
        /*001c*/ 	.byte	0x03, 0x1b
        /*001e*/ 	.short	0x00a8


	//----- nvinfo : EIATTR_MERCURY_ISA_VERSION
	.align		4
        /*0020*/ 	.byte	0x03, 0x5f
        /*0022*/ 	.short	0x0101


	//----- nvinfo : EIATTR_VRC_CTA_INIT_COUNT
	.align		4
        /*0024*/ 	.byte	0x02, 0x4a
	.zero		1
	.zero		1


	//----- nvinfo : EIATTR_EXIT_INSTR_OFFSETS
	.align		4
        /*0028*/ 	.byte	0x04, 0x1c
        /*002a*/ 	.short	(.L_820 - .L_819)


	//   ....[0]....
.L_819:
        /*002c*/ 	.word	0x00000010


	//----- nvinfo : EIATTR_MAX_THREADS
	.align		4
.L_820:
        /*0030*/ 	.byte	0x04, 0x05
        /*0032*/ 	.short	(.L_822 - .L_821)
.L_821:
        /*0034*/ 	.word	0x00000180
        /*0038*/ 	.word	0x00000001
        /*003c*/ 	.word	0x00000001


	//----- nvinfo : EIATTR_CBANK_PARAM_SIZE
	.align		4
.L_822:
        /*0040*/ 	.byte	0x03, 0x19
        /*0042*/ 	.short	0x0900


	//----- nvinfo : EIATTR_PARAM_CBANK
	.align		4
        /*0044*/ 	.byte	0x04, 0x0a
        /*0046*/ 	.short	(.L_824 - .L_823)
	.align		4
.L_823:
        /*0048*/ 	.word	index@(.nv.constant0._ZN7cutlass13device_kernelIN5flash11enable_sm90INS1_16FlashAttnBwdSm90INS1_25CollectiveMainloopBwdSm90ILi2ELi2ELi2EN4cute5tupleIJNS5_1CILi1EEES8_S8_EEENS6_IJNS7_ILi64EEENS7_ILi128EEENS7_ILi96EEEEEENS_6half_tEfNS_4arch4Sm90ELb1ELb0ELb0ELb0ELb1ELb1ELb0ELb0ELi2ELi1ELi2ELi1ELb1EEENS1_21CollectiveEpilogueBwdISD_SE_SG_Li256ELb0ELb0ELi1EEENS1_25SingleTileBwdLPTSchedulerILb0ELi128ELb1EEEEEEEEEvNT_6ParamsE)
        /*004c*/ 	.short	0x0380
        /*004e*/ 	.short	0x0900


	//----- nvinfo : EIATTR_SW_WAR
	.align		4
.L_824:
        /*0050*/ 	.byte	0x04, 0x36
        /*0052*/ 	.short	(.L_826 - .L_825)
.L_825:
        /*0054*/ 	.word	0x00000008
.L_826:


//--------------------- .nv.info._ZN7cutlass13device_kernelIN5flash11enable_sm90INS1_16FlashAttnBwdSm90INS1_25CollectiveMainloopBwdSm90ILi2ELi2ELi2EN4cute5tupleIJNS5_1CILi1EEES8_S8_EEENS6_IJNS7_ILi64EEENS7_ILi128EEENS7_ILi96EEEEEENS_6half_tEfNS_4arch4Sm90ELb1ELb0ELb0ELb0ELb0ELb1ELb0ELb0ELi2ELi1ELi2ELi1ELb1EEENS1_24CollectiveEpilogueBwdGQAISD_fSG_Li256ELb0ELb0EEENS1_25SingleTileBwdLPTSchedulerILb0ELi128ELb0EEEEEEEEEvNT_6ParamsE --------------------------
	.section	.nv.info._ZN7cutlass13device_kernelIN5flash11enable_sm90INS1_16FlashAttnBwdSm90INS1_25CollectiveMainloopBwdSm90ILi2ELi2ELi2EN4cute5tupleIJNS5_1CILi1EEES8_S8_EEENS6_IJNS7_ILi64EEENS7_ILi128EEENS7_ILi96EEEEEENS_6half_tEfNS_4arch4Sm90ELb1ELb0ELb0ELb0ELb0ELb1ELb0ELb0ELi2ELi1ELi2ELi1ELb1EEENS1_24CollectiveEpilogueBwdGQAISD_fSG_Li256ELb0ELb0EEENS1_25SingleTileBwdLPTSchedulerILb0ELi128ELb0EEEEEEEEEvNT_6ParamsE,"",@"SHT_CUDA_INFO"
	.sectionflags	@""
	.align	4


	//----- nvinfo : EIATTR_CUDA_API_VERSION
	.align		4
        /*0000*/ 	.byte	0x04, 0x37
        /*0002*/ 	.short	(.L_828 - .L_827)
.L_827:
        /*0004*/ 	.word	0x00000082


	//----- nvinfo : EIATTR_KPARAM_INFO
	.align		4
.L_828:
        /*0008*/ 	.byte	0x04, 0x17
        /*000a*/ 	.short	(.L_830 - .L_829)
.L_829:
        /*000c*/ 	.word	0x00000000
        /*0010*/ 	.short	0x0000
        /*0012*/ 	.short	0x0000
        /*0014*/ 	.byte	0x00, 0xf0, 0x01, 0x1c


	//----- nvinfo : EIATTR_SPARSE_MMA_MASK
	.align		4
.L_830:
        /*0018*/ 	.byte	0x03, 0x50
        /*001a*/ 	.short	0x0000


	//----- nvinfo : EIATTR_MAXREG_COUNT
	.align		4
        /*001c*/ 	.byte	0x03, 0x1b
        /*001e*/ 	.short	0x00a8


	//----- nvinfo : EIATTR_MERCURY_ISA_VERSION
	.align		4
        /*0020*/ 	.byte	0x03, 0x5f
        /*0022*/ 	.short	0x0101


	//----- nvinfo : EIATTR_VRC_CTA_INIT_COUNT
	.align		4
        /*0024*/ 	.byte	0x02, 0x4a
	.zero		1
	.zero		1


	//----- nvinfo : EIATTR_EXIT_INSTR_OFFSETS
	.align		4
        /*0028*/ 	.byte	0x04, 0x1c
        /*002a*/ 	.short	(.L_832 - .L_831)


	//   ....[0]....
.L_831:
        /*002c*/ 	.word	0x00000010


	//----- nvinfo : EIATTR_MAX_THREADS
	.align		4
.L_832:
        /*0030*/ 	.byte	0x04, 0x05
        /*0032*/ 	.short	(.L_834 - .L_833)
.L_833:
        /*0034*/ 	.word	0x00000180
        /*0038*/ 	.word	0x00000001
        /*003c*/ 	.word	0x00000001


	//----- nvinfo : EIATTR_CBANK_PARAM_SIZE
	.align		4
.L_834:
        /*0040*/ 	.byte	0x03, 0x19
        /*0042*/ 	.short	0x0700


	//----- nvinfo : EIATTR_PARAM_CBANK
	.align		4
        /*0044*/ 	.byte	0x04, 0x0a
        /*0046*/ 	.short	(.L_836 - .L_835)
	.align		4
.L_835:
        /*0048*/ 	.word	index@(.nv.constant0._ZN7cutlass13device_kernelIN5flash11enable_sm90INS1_16FlashAttnBwdSm90INS1_25CollectiveMainloopBwdSm90ILi2ELi2ELi2EN4cute5tupleIJNS5_1CILi1EEES8_S8_EEENS6_IJNS7_ILi64EEENS7_ILi128EEENS7_ILi96EEEEEENS_6half_tEfNS_4arch4Sm90ELb1ELb0ELb0ELb0ELb0ELb1ELb0ELb0ELi2ELi1ELi2ELi1ELb1EEENS1_24CollectiveEpilogueBwdGQAISD_fSG_Li256ELb0ELb0EEENS1_25SingleTileBwdLPTSchedulerILb0ELi128ELb0EEEEEEEEEvNT_6ParamsE)
        /*004c*/ 	.short	0x0380
        /*004e*/ 	.short	0x0700


	//----- nvinfo : EIATTR_SW_WAR
	.align		4
.L_836:
        /*0050*/ 	.byte	0x04, 0x36
        /*0052*/ 	.short	(.L_838 - .L_837)
.L_837:
        /*0054*/ 	.word	0x00000008
.L_838:


//--------------------- .nv.info._ZN7cutlass13device_kernelIN5flash11enable_sm90INS1_16FlashAttnBwdSm90INS1_25CollectiveMainloopBwdSm90ILi2ELi2ELi2EN4cute5tupleIJNS5_1CILi1EEES8_S8_EEENS6_IJNS7_ILi64EEENS7_ILi128EEENS7_ILi96EEEEEENS_6half_tEfNS_4arch4Sm90ELb1ELb0ELb0ELb0ELb1ELb1ELb0ELb0ELi2ELi1ELi2ELi1ELb1EEENS1_24CollectiveEpilogueBwdGQAISD_fSG_Li256ELb0ELb1EEENS1_25SingleTileBwdLPTSchedulerILb0ELi128ELb1EEEEEEEEEvNT_6ParamsE --------------------------
	.section	.nv.info._ZN7cutlass13device_kernelIN5flash11enable_sm90INS1_16FlashAttnBwdSm90INS1_25CollectiveMainloopBwdSm90ILi2ELi2ELi2EN4cute5tupleIJNS5_1CILi1EEES8_S8_EEENS6_IJNS7_ILi64EEENS7_ILi128EEENS7_ILi96EEEEEENS_6half_tEfNS_4arch4Sm90ELb1ELb0ELb0ELb0ELb1ELb1ELb0ELb0ELi2ELi1ELi2ELi1ELb1EEENS1_24CollectiveEpilogueBwdGQAISD_fSG_Li256ELb0ELb1EEENS1_25SingleTileBwdLPTSchedulerILb0ELi128ELb1EEEEEEEEEvNT_6ParamsE,"",@"SHT_CUDA_INFO"
	.sectionflags	@""
	.align	4


	//----- nvinfo : EIATTR_CUDA_API_VERSION
	.align		4
        /*0000*/ 	.byte	0x04, 0x37
        /*0002*/ 	.short	(.L_840 - .L_839)
.L_839:
        /*0004*/ 	.word	0x00000082


	//----- nvinfo : EIATTR_KPARAM_INFO
	.align		4
.L_840:
        /*0008*/ 	.byte	0x04, 0x17
        /*000a*/ 	.short	(.L_842 - .L_841)
.L_841:
        /*000c*/ 	.word	0x00000000
        /*0010*/ 	.short	0x0000
        /*0012*/ 	.short	0x0000
        /*0014*/ 	.byte	0x00, 0xf0, 0x01, 0x1c


	//----- nvinfo : EIATTR_SPARSE_MMA_MASK
	.align		4
.L_842:
        /*0018*/ 	.byte	0x03, 0x50
        /*001a*/ 	.short	0x0000


	//----- nvinfo : EIATTR_MAXREG_COUNT
	.align		4
        /*001c*/ 	.byte	0x03, 0x1b
        /*001e*/ 	.short	0x00a8


	//----- nvinfo : EIATTR_MERCURY_ISA_VERSION
	.align		4
        /*0020*/ 	.byte	0x03, 0x5f
        /*0022*/ 	.short	0x0101


	//----- nvinfo : EIATTR_VRC_CTA_INIT_COUNT
	.align		4
        /*0024*/ 	.byte	0x02, 0x4a
	.zero		1
	.zero		1


	//----- nvinfo : EIATTR_EXIT_INSTR_OFFSETS
	.align		4
        /*0028*/ 	.byte	0x04, 0x1c
        /*002a*/ 	.short	(.L_844 - .L_843)


	//   ....[0]....
.L_843:
        /*002c*/ 	.word	0x00000010


	//----- nvinfo : EIATTR_MAX_THREADS
	.align		4
.L_844:
        /*0030*/ 	.byte	0x04, 0x05
        /*0032*/ 	.short	(.L_846 - .L_845)
.L_845:
        /*0034*/ 	.word	0x00000180
        /*0038*/ 	.word	0x00000001
        /*003c*/ 	.word	0x00000001


	//----- nvinfo : EIATTR_CBANK_PARAM_SIZE
	.align		4
.L_846:
        /*0040*/ 	.byte	0x03, 0x19
        /*0042*/ 	.short	0x0700


	//----- nvinfo : EIATTR_PARAM_CBANK
	.align		4
        /*0044*/ 	.byte	0x04, 0x0a
        /*0046*/ 	.short	(.L_848 - .L_847)
	.align		4
.L_847:
        /*0048*/ 	.word	index@(.nv.constant0._ZN7cutlass13device_kernelIN5flash11enable_sm90INS1_16FlashAttnBwdSm90INS1_25CollectiveMainloopBwdSm90ILi2ELi2ELi2EN4cute5tupleIJNS5_1CILi1EEES8_S8_EEENS6_IJNS7_ILi64EEENS7_ILi128EEENS7_ILi96EEEEEENS_6half_tEfNS_4arch4Sm90ELb1ELb0ELb0ELb0ELb1ELb1ELb0ELb0ELi2ELi1ELi2ELi1ELb1EEENS1_24CollectiveEpilogueBwdGQAISD_fSG_Li256ELb0ELb1EEENS1_25SingleTileBwdLPTSchedulerILb0ELi128ELb1EEEEEEEEEvNT_6ParamsE)
        /*004c*/ 	.short	0x0380
        /*004e*/ 	.short	0x0700


	//----- nvinfo : EIATTR_SW_WAR
	.align		4
.L_848:
        /*0050*/ 	.byte	0x04, 0x36
        /*0052*/ 	.short	(.L_850 - .L_849)
.L_849:
        /*0054*/ 	.word	0x00000008
.L_850:


//--------------------- .nv.info._ZN7cutlass13device_kernelIN5flash22FlashAttnBwdPreprocessIN4cute5tupleIJNS3_1CILi64EEENS5_ILi96EEEEEENS_6half_tEfNS_4arch4Sm90ELb1ELb0EEEEEvNT_6ParamsE --------------------------
	.section	.nv.info._ZN7cutlass13device_kernelIN5flash22FlashAttnBwdPreprocessIN4cute5tupleIJNS3_1CILi64EEENS5_ILi96EEEEEENS_6half_tEfNS_4arch4Sm90ELb1ELb0EEEEEvNT_6ParamsE,"",@"SHT_CUDA_INFO"
	.sectionflags	@""
	.align	4


	//----- nvinfo : EIATTR_CUDA_API_VERSION
	.align		4
        /*0000*/ 	.byte	0x04, 0x37
        /*0002*/ 	.short	(.L_852 - .L_851)
.L_851:
        /*0004*/ 	.word	0x00000082


	//----- nvinfo : EIATTR_KPARAM_INFO
	.align		4
.L_852:
        /*0008*/ 	.byte	0x04, 0x17
        /*000a*/ 	.short	(.L_854 - .L_853)
.L_853:
        /*000c*/ 	.word	0x00000000
        /*0010*/ 	.short	0x0000
        /*0012*/ 	.short	0x0000
        /*0014*/ 	.byte	0x00, 0xf0, 0xc1, 0x03


	//----- nvinfo : EIATTR_SPARSE_MMA_MASK
	.align		4
.L_854:
        /*0018*/ 	.byte	0x03, 0x50
        /*001a*/ 	.short	0x0000


	//----- nvinfo : EIATTR_MAXREG_COUNT
	.align		4
        /*001c*/ 	.byte	0x03, 0x1b
        /*001e*/ 	.short	0x0080


	//----- nvinfo : EIATTR_MERCURY_ISA_VERSION
	.align		4
        /*0020*/ 	.byte	0x03, 0x5f
        /*0022*/ 	.short	0x0101


	//----- nvinfo : EIATTR_COOP_GROUP_MASK_REGIDS
	.align		4
        /*0024*/ 	.byte	0x04, 0x29
        /*0026*/ 	.short	(.L_856 - .L_855)


	//   ....[0]....
.L_855:
        /*0028*/ 	.word	0xffffffff


	//   ....[1]....
        /*002c*/ 	.word	0xffffffff


	//----- nvinfo : EIATTR_COOP_GROUP_INSTR_OFFSETS
	.align		4
.L_856:
        /*0030*/ 	.byte	0x04, 0x28
        /*0032*/ 	.short	(.L_858 - .L_857)


	//   ....[0]....
.L_857:
        /*0034*/ 	.word	0x00000ac0


	//   ....[1]....
        /*0038*/ 	.word	0x00000b70


	//----- nvinfo : EIATTR_VRC_CTA_INIT_COUNT
	.align		4
.L_858:
        /*003c*/ 	.byte	0x02, 0x4a
	.zero		1
	.zero		1


	//----- nvinfo : EIATTR_EXIT_INSTR_OFFSETS
	.align		4
        /*0040*/ 	.byte	0x04, 0x1c
        /*0042*/ 	.short	(.L_860 - .L_859)


	//   ....[0]....
.L_859:
        /*0044*/ 	.word	0x00000ed0


	//   ....[1]....
        /*0048*/ 	.word	0x00000f50


	//----- nvinfo : EIATTR_MAX_THREADS
	.align		4
.L_860:
        /*004c*/ 	.byte	0x04, 0x05
        /*004e*/ 	.short	(.L_862 - .L_861)
.L_861:
        /*0050*/ 	.word	0x00000100
        /*0054*/ 	.word	0x00000001
        /*0058*/ 	.word	0x00000001


	//----- nvinfo : EIATTR_CRS_STACK_SIZE
	.align		4
.L_862:
        /*005c*/ 	.byte	0x04, 0x1e
        /*005e*/ 	.short	(.L_864 - .L_863)
.L_863:
        /*0060*/ 	.word	0x00000000


	//----- nvinfo : EIATTR_CBANK_PARAM_SIZE
	.align		4
.L_864:
        /*0064*/ 	.byte	0x03, 0x19
        /*0066*/ 	.short	0x00f0


	//----- nvinfo : EIATTR_PARAM_CBANK
	.align		4
        /*0068*/ 	.byte	0x04, 0x0a
        /*006a*/ 	.short	(.L_866 - .L_865)
	.align		4
.L_865:
        /*006c*/ 	.word	index@(.nv.constant0._ZN7cutlass13device_kernelIN5flash22FlashAttnBwdPreprocessIN4cute5tupleIJNS3_1CILi64EEENS5_ILi96EEEEEENS_6half_tEfNS_4arch4Sm90ELb1ELb0EEEEEvNT_6ParamsE)
        /*0070*/ 	.short	0x0380
        /*0072*/ 	.short	0x00f0


	//----- nvinfo : EIATTR_SW_WAR
	.align		4
.L_866:
        /*0074*/ 	.byte	0x04, 0x36
        /*0076*/ 	.short	(.L_868 - .L_867)
.L_867:
        /*0078*/ 	.word	0x00000008
.L_868:


//--------------------- .nv.info._ZN7cutlass13device_kernelIN5flash11enable_sm90INS1_16FlashAttnBwdSm90INS1_25CollectiveMainloopBwdSm90ILi2ELi2ELi2EN4cute5tupleIJNS5_1CILi1EEES8_S8_EEENS6_IJNS7_ILi64EEENS7_ILi128EEENS7_ILi96EEEEEENS_6half_tEfNS_4arch4Sm90ELb1ELb0ELb0ELb1ELb0ELb1ELb0ELb0ELi2ELi1ELi2ELi1ELb1EEENS1_21CollectiveEpilogueBwdISD_SE_SG_Li256ELb1ELb0ELi1EEENS1_25SingleTileBwdLPTSchedulerILb1ELi128ELb0EEEEEEEEEvNT_6ParamsE --------------------------
	.section	.nv.info._ZN7cutlass13device_kernelIN5flash11enable_sm90INS1_16FlashAttnBwdSm90INS1_25CollectiveMainloopBwdSm90ILi2ELi2ELi2EN4cute5tupleIJNS5_1CILi1EEES8_S8_EEENS6_IJNS7_ILi64EEENS7_ILi128EEENS7_ILi96EEEEEENS_6half_tEfNS_4arch4Sm90ELb1ELb0ELb0ELb1ELb0ELb1ELb0ELb0ELi2ELi1ELi2ELi1ELb1EEENS1_21CollectiveEpilogueBwdISD_SE_SG_Li256ELb1ELb0ELi1EEENS1_25SingleTileBwdLPTSchedulerILb1ELi128ELb0EEEEEEEEEvNT_6ParamsE,"",@"SHT_CUDA_INFO"
	.sectionflags	@""
	.align	4


	//----- nvinfo : EIATTR_CUDA_API_VERSION
	.align		4
        /*0000*/ 	.byte	0x04, 0x37
        /*0002*/ 	.short	(.L_870 - .L_869)
.L_869:
        /*0004*/ 	.word	0x00000082


	//----- nvinfo : EIATTR_KPARAM_INFO
	.align		4
.L_870:
        /*0008*/ 	.byte	0x04, 0x17
        /*000a*/ 	.short	(.L_872 - .L_871)
.L_871:
        /*000c*/ 	.word	0x00000000
        /*0010*/ 	.short	0x0000
        /*0012*/ 	.short	0x0000
        /*0014*/ 	.byte	0x00, 0xf0, 0x01, 0x1a


	//----- nvinfo : EIATTR_SPARSE_MMA_MASK
	.align		4
.L_872:
        /*0018*/ 	.byte	0x03, 0x50
        /*001a*/ 	.short	0x0000


	//----- nvinfo : EIATTR_MAXREG_COUNT
	.align		4
        /*001c*/ 	.byte	0x03, 0x1b
        /*001e*/ 	.short	0x00a8


	//----- nvinfo : EIATTR_MERCURY_ISA_VERSION
	.align		4
        /*0020*/ 	.byte	0x03, 0x5f
        /*0022*/ 	.short	0x0101


	//----- nvinfo : EIATTR_VRC_CTA_INIT_COUNT
	.align		4
        /*0024*/ 	.byte	0x02, 0x4a
	.zero		1
	.zero		1


	//----- nvinfo : EIATTR_EXIT_INSTR_OFFSETS
	.align		4
        /*0028*/ 	.byte	0x04, 0x1c
        /*002a*/ 	.short	(.L_874 - .L_873)


	//   ....[0]....
.L_873:
        /*002c*/ 	.word	0x00000010


	//----- nvinfo : EIATTR_MAX_THREADS
	.align		4
.L_874:
        /*0030*/ 	.byte	0x04, 0x05
        /*0032*/ 	.short	(.L_876 - .L_875)
.L_875:
        /*0034*/ 	.word	0x00000180
        /*0038*/ 	.word	0x00000001
        /*003c*/ 	.word	0x00000001


	//----- nvinfo : EIATTR_CBANK_PARAM_SIZE
	.align		4
.L_876:
        /*0040*/ 	.byte	0x03, 0x19
        /*0042*/ 	.short	0x0680


	//----- nvinfo : EIATTR_PARAM_CBANK
	.align		4
        /*0044*/ 	.byte	0x04, 0x0a
        /*0046*/ 	.short	(.L_878 - .L_877)
	.align		4
.L_877:
        /*0048*/ 	.word	index@(.nv.constant0._ZN7cutlass13device_kernelIN5flash11enable_sm90INS1_16FlashAttnBwdSm90INS1_25CollectiveMainloopBwdSm90ILi2ELi2ELi2EN4cute5tupleIJNS5_1CILi1EEES8_S8_EEENS6_IJNS7_ILi64EEENS7_ILi128EEENS7_ILi96EEEEEENS_6half_tEfNS_4arch4Sm90ELb1ELb0ELb0ELb1ELb0ELb1ELb0ELb0ELi2ELi1ELi2ELi1ELb1EEENS1_21CollectiveEpilogueBwdISD_SE_SG_Li256ELb1ELb0ELi1EEENS1_25SingleTileBwdLPTSchedulerILb1ELi128ELb0EEEEEEEEEvNT_6ParamsE)
        /*004c*/ 	.short	0x0380
        /*004e*/ 	.short	0x0680


	//----- nvinfo : EIATTR_SW_WAR
	.align		4
.L_878:
        /*0050*/ 	.byte	0x04, 0x36
        /*0052*/ 	.short	(.L_880 - .L_879)
.L_879:
        /*0054*/ 	.word	0x00000008
.L_880:


//--------------------- .nv.info._ZN7cutlass13device_kernelIN5flash11enable_sm90INS1_16FlashAttnBwdSm90INS1_25CollectiveMainloopBwdSm90ILi2ELi2ELi2EN4cute5tupleIJNS5_1CILi1EEES8_S8_EEENS6_IJNS7_ILi64EEENS7_ILi128EEENS7_ILi96EEEEEENS_6half_tEfNS_4arch4Sm90ELb1ELb0ELb0ELb1ELb1ELb1ELb0ELb0ELi2ELi1ELi2ELi1ELb1EEENS1_21CollectiveEpilogueBwdISD_SE_SG_Li256ELb1ELb0ELi1EEENS1_25SingleTileBwdLPTSchedulerILb1ELi128ELb1EEEEEEEEEvNT_6ParamsE --------------------------
	.section	.nv.info._ZN7cutlass13device_kernelIN5flash11enable_sm90INS1_16FlashAttnBwdSm90INS1_25CollectiveMainloopBwdSm90ILi2ELi2ELi2EN4cute5tupleIJNS5_1CILi1EEES8_S8_EEENS6_IJNS7_ILi64EEENS7_ILi128EEENS7_ILi96EEEEEENS_6half_tEfNS_4arch4Sm90ELb1ELb0ELb0ELb1ELb1ELb1ELb0ELb0ELi2ELi1ELi2ELi1ELb1EEENS1_21CollectiveEpilogueBwdISD_SE_SG_Li256ELb1ELb0ELi1EEENS1_25SingleTileBwdLPTSchedulerILb1ELi128ELb1EEEEEEEEEvNT_6ParamsE,"",@"SHT_CUDA_INFO"
	.sectionflags	@""
	.align	4


	//----- nvinfo : EIATTR_CUDA_API_VERSION
	.align		4
        /*0000*/ 	.byte	0x04, 0x37
        /*0002*/ 	.short	(.L_882 - .L_881)
.L_881:
        /*0004*/ 	.word	0x00000082


	//----- nvinfo : EIATTR_KPARAM_INFO
	.align		4
.L_882:
        /*0008*/ 	.byte	0x04, 0x17
        /*000a*/ 	.short	(.L_884 - .L_883)
.L_883:
        /*000c*/ 	.word	0x00000000
        /*0010*/ 	.short	0x0000
        /*0012*/ 	.short	0x0000
        /*0014*/ 	.byte	0x00, 0xf0, 0x01, 0x1a


	//----- nvinfo : EIATTR_SPARSE_MMA_MASK
	.align		4
.L_884:
        /*0018*/ 	.byte	0x03, 0x50
        /*001a*/ 	.short	0x0000


	//----- nvinfo : EIATTR_MAXREG_COUNT
	.align		4
        /*001c*/ 	.byte	0x03, 0x1b
        /*001e*/ 	.short	0x00a8


	//----- nvinfo : EIATTR_MERCURY_ISA_VERSION
	.align		4
        /*0020*/ 	.byte	0x03, 0x5f
        /*0022*/ 	.short	0x0101


	//----- nvinfo : EIATTR_VRC_CTA_INIT_COUNT
	.align		4
        /*0024*/ 	.byte	0x02, 0x4a
	.zero		1
	.zero		1


	//----- nvinfo : EIATTR_EXIT_INSTR_OFFSETS
	.align		4
        /*0028*/ 	.byte	0x04, 0x1c
        /*002a*/ 	.short	(.L_886 - .L_885)


	//   ....[0]....
.L_885:
        /*002c*/ 	.word	0x00000010


	//----- nvinfo : EIATTR_MAX_THREADS
	.align		4
.L_886:
        /*0030*/ 	.byte	0x04, 0x05
        /*0032*/ 	.short	(.L_888 - .L_887)
.L_887:
        /*0034*/ 	.word	0x00000180
        /*0038*/ 	.word	0x00000001
        /*003c*/ 	.word	0x00000001


	//----- nvinfo : EIATTR_CBANK_PARAM_SIZE
	.align		4
.L_888:
        /*0040*/ 	.byte	0x03, 0x19
        /*0042*/ 	.short	0x0680


	//----- nvinfo : EIATTR_PARAM_CBANK
	.align		4
        /*0044*/ 	.byte	0x04, 0x0a
        /*0046*/ 	.short	(.L_890 - .L_889)
	.align		4
.L_889:
        /*0048*/ 	.word	index@(.nv.constant0._ZN7cutlass13device_kernelIN5flash11enable_sm90INS1_16FlashAttnBwdSm90INS1_25CollectiveMainloopBwdSm90ILi2ELi2ELi2EN4cute5tupleIJNS5_1CILi1EEES8_S8_EEENS6_IJNS7_ILi64EEENS7_ILi128EEENS7_ILi96EEEEEENS_6half_tEfNS_4arch4Sm90ELb1ELb0ELb0ELb1ELb1ELb1ELb0ELb0ELi2ELi1ELi2ELi1ELb1EEENS1_21CollectiveEpilogueBwdISD_SE_SG_Li256ELb1ELb0ELi1EEENS1_25SingleTileBwdLPTSchedulerILb1ELi128ELb1EEEEEEEEEvNT_6ParamsE)
        /*004c*/ 	.short	0x0380
        /*004e*/ 	.short	0x0680


	//----- nvinfo : EIATTR_SW_WAR
	.align		4
.L_890:
        /*0050*/ 	.byte	0x04, 0x36
        /*0052*/ 	.short	(.L_892 - .L_891)
.L_891:
        /*0054*/ 	.word	0x00000008
.L_892:


//--------------------- .nv.info._ZN7cutlass13device_kernelIN5flash11enable_sm90INS1_16FlashAttnBwdSm90INS1_25CollectiveMainloopBwdSm90ILi2ELi2ELi2EN4cute5tupleIJNS5_1CILi1EEES8_S8_EEENS6_IJNS7_ILi64EEENS7_ILi128EEENS7_ILi96EEEEEENS_6half_tEfNS_4arch4Sm90ELb1ELb0ELb0ELb1ELb0ELb1ELb0ELb0ELi2ELi1ELi2ELi1ELb1EEENS1_24CollectiveEpilogueBwdGQAISD_fSG_Li256ELb1ELb0EEENS1_25SingleTileBwdLPTSchedulerILb1ELi128ELb0EEEEEEEEEvNT_6ParamsE --------------------------
	.section	.nv.info._ZN7cutlass13device_kernelIN5flash11enable_sm90INS1_16FlashAttnBwdSm90INS1_25CollectiveMainloopBwdSm90ILi2ELi2ELi2EN4cute5tupleIJNS5_1CILi1EEES8_S8_EEENS6_IJNS7_ILi64EEENS7_ILi128EEENS7_ILi96EEEEEENS_6half_tEfNS_4arch4Sm90ELb1ELb0ELb0ELb1ELb0ELb1ELb0ELb0ELi2ELi1ELi2ELi1ELb1EEENS1_24CollectiveEpilogueBwdGQAISD_fSG_Li256ELb1ELb0EEENS1_25SingleTileBwdLPTSchedulerILb1ELi128ELb0EEEEEEEEEvNT_6ParamsE,"",@"SHT_CUDA_INFO"
	.sectionflags	@""
	.align	4


	//----- nvinfo : EIATTR_CUDA_API_VERSION
	.align		4
        /*0000*/ 	.byte	0x04, 0x37
        /*0002*/ 	.short	(.L_894 - .L_893)
.L_893:
        /*0004*/ 	.word	0x00000082


	//----- nvinfo : EIATTR_KPARAM_INFO
	.align		4
.L_894:
        /*0008*/ 	.byte	0x04, 0x17
        /*000a*/ 	.short	(.L_896 - .L_895)
.L_895:
        /*000c*/ 	.word	0x00000000
        /*0010*/ 	.short	0x0000
        /*0012*/ 	.short	0x0000
        /*0014*/ 	.byte	0x00, 0xf0, 0x01, 0x1c


	//----- nvinfo : EIATTR_SPARSE_MMA_MASK
	.align		4
.L_896:
        /*0018*/ 	.byte	0x03, 0x50
        /*001a*/ 	.short	0x0000


	//----- nvinfo : EIATTR_MAXREG_COUNT
	.align		4
        /*001c*/ 	.byte	0x03, 0x1b
        /*001e*/ 	.short	0x00a8


	//----- nvinfo : EIATTR_MERCURY_ISA_VERSION
	.align		4
        /*0020*/ 	.byte	0x03, 0x5f
        /*0022*/ 	.short	0x0101


	//----- nvinfo : EIATTR_VRC_CTA_INIT_COUNT
	.align		4
        /*0024*/ 	.byte	0x02, 0x4a
	.zero		1
	.zero		1


	//----- nvinfo : EIATTR_EXIT_INSTR_OFFSETS
	.align		4
        /*0028*/ 	.byte	0x04, 0x1c
        /*002a*/ 	.short	(.L_898 - .L_897)


	//   ....[0]....
.L_897:
        /*002c*/ 	.word	0x00000010


	//----- nvinfo : EIATTR_MAX_THREADS
	.align		4
.L_898:
        /*0030*/ 	.byte	0x04, 0x05
        /*0032*/ 	.short	(.L_900 - .L_899)
.L_899:
        /*0034*/ 	.word	0x00000180
        /*0038*/ 	.word	0x00000001
        /*003c*/ 	.word	0x00000001


	//----- nvinfo : EIATTR_CBANK_PARAM_SIZE
	.align		4
.L_900:
        /*0040*/ 	.byte	0x03, 0x19
        /*0042*/ 	.short	0x0700


	//----- nvinfo : EIATTR_PARAM_CBANK
	.align		4
        /*0044*/ 	.byte	0x04, 0x0a
        /*0046*/ 	.short	(.L_902 - .L_901)
	.align		4
.L_901:
        /*0048*/ 	.word	index@(.nv.constant0._ZN7cutlass13device_kernelIN5flash11enable_sm90INS1_16FlashAttnBwdSm90INS1_25CollectiveMainloopBwdSm90ILi2ELi2ELi2EN4cute5tupleIJNS5_1CILi1EEES8_S8_EEENS6_IJNS7_ILi64EEENS7_ILi128EEENS7_ILi96EEEEEENS_6half_tEfNS_4arch4Sm90ELb1ELb0ELb0ELb1ELb0ELb1ELb0ELb0ELi2ELi1ELi2ELi1ELb1EEENS1_24CollectiveEpilogueBwdGQAISD_fSG_Li256ELb1ELb0EEENS1_25SingleTileBwdLPTSchedulerILb1ELi128ELb0EEEEEEEEEvNT_6ParamsE)
        /*004c*/ 	.short	0x0380
        /*004e*/ 	.short	0x0700


	//----- nvinfo : EIATTR_SW_WAR
	.align		4
.L_902:
        /*0050*/ 	.byte	0x04, 0x36
        /*0052*/ 	.short	(.L_904 - .L_903)
.L_903:
        /*0054*/ 	.word	0x00000008
.L_904:


//--------------------- .nv.info._ZN7cutlass13device_kernelIN5flash32FlashAttnBwdPostprocessConvertdQIN4cute5tupleIJNS3_1CILi128EEENS5_ILi96EEEEEENS_6half_tEfNS_4arch4Sm90ELi256ENS3_8TiledMMAINS3_8MMA_AtomIJNS3_4SM904GMMA25MMA_64x96x16_F32F16F16_RSILNSF_5MajorE0ELSH_1ELNSF_7ScaleInE1ELSI_1EEEEEENS3_6LayoutINS4_IJNS5_ILi2EEENS5_ILi1EEESN_EEENS4_IJSN_NS5_ILi0EEESP_EEEEENS4_IJNS3_10UnderscoreESS_SS_EEEEELb0EEEEEvNT_6ParamsE --------------------------
	.section	.nv.info._ZN7cutlass13device_kernelIN5flash32FlashAttnBwdPostprocessConvertdQIN4cute5tupleIJNS3_1CILi128EEENS5_ILi96EEEEEENS_6half_tEfNS_4arch4Sm90ELi256ENS3_8TiledMMAINS3_8MMA_AtomIJNS3_4SM904GMMA25MMA_64x96x16_F32F16F16_RSILNSF_5MajorE0ELSH_1ELNSF_7ScaleInE1ELSI_1EEEEEENS3_6LayoutINS4_IJNS5_ILi2EEENS5_ILi1EEESN_EEENS4_IJSN_NS5_ILi0EEESP_EEEEENS4_IJNS3_10UnderscoreESS_SS_EEEEELb0EEEEEvNT_6ParamsE,"",@"SHT_CUDA_INFO"
	.sectionflags	@""
	.align	4


	//----- nvinfo : EIATTR_CUDA_API_VERSION
	.align		4
        /*0000*/ 	.byte	0x04, 0x37
        /*0002*/ 	.short	(.L_906 - .L_905)
.L_905:
        /*0004*/ 	.word	0x00000082


	//----- nvinfo : EIATTR_KPARAM_INFO
	.align		4
.L_906:
        /*0008*/ 	.byte	0x04, 0x17
        /*000a*/ 	.short	(.L_908 - .L_907)
.L_907:
        /*000c*/ 	.word	0x00000000
        /*0010*/ 	.short	0x0000
        /*0012*/ 	.short	0x0000
        /*0014*/ 	.byte	0x00, 0xf0, 0xc1, 0x01


	//----- nvinfo : EIATTR_SPARSE_MMA_MASK
	.align		4
.L_908:
        /*0018*/ 	.byte	0x03, 0x50
        /*001a*/ 	.short	0x0000


	//----- nvinfo : EIATTR_MAXREG_COUNT
	.align		4
        /*001c*/ 	.byte	0x03, 0x1b
        /*001e*/ 	.short	0x0080


	//----- nvinfo : EIATTR_NUM_BARRIERS
	.align		4
        /*0020*/ 	.byte	0x02, 0x4c
        /*0022*/ 	.byte	0x01
	.zero		1


	//----- nvinfo : EIATTR_MERCURY_ISA_VERSION
	.align		4
        /*0024*/ 	.byte	0x03, 0x5f
        /*0026*/ 	.short	0x0101


	//----- nvinfo : EIATTR_VRC_CTA_INIT_COUNT
	.align		4
        /*0028*/ 	.byte	0x02, 0x4a
	.zero		1
	.zero		1


	//----- nvinfo : EIATTR_MBARRIER_INSTR_OFFSETS
	.align		4
        /*002c*/ 	.byte	0x04, 0x39
        /*002e*/ 	.short	(.L_910 - .L_909)


	//   ....[0]....
.L_909:
        /*0030*/ 	.word	0x00000480
        /*0034*/ 	.word	0x000000ff
        /*0038*/ 	.word	0x00012000
        /*003c*/ 	.short	0x0100
        /*003e*/ 	.byte	0x06
	.zero		1


	//   ....[1]....
        /*0040*/ 	.word	0x00000560
        /*0044*/ 	.word	0x00000006
        /*0048*/ 	.word	0x00012000
        /*004c*/ 	.short	0x010a
        /*004e*/ 	.byte	0xff
	.zero		1


	//----- nvinfo : EIATTR_NUM_MBARRIERS
	.align		4
.L_910:
        /*0050*/ 	.byte	0x03, 0x38
        /*0052*/ 	.short	0x0001


	//----- nvinfo : EIATTR_EXIT_INSTR_OFFSETS
	.align		4
        /*0054*/ 	.byte	0x04, 0x1c
        /*0056*/ 	.short	(.L_912 - .L_911)


	//   ....[0]....
.L_911:
        /*0058*/ 	.word	0x00000280


	//   ....[1]....
        /*005c*/ 	.word	0x00000fb0


	//   ....[2]....
        /*0060*/ 	.word	0x000010f0


	//   ....[3]....
        /*0064*/ 	.word	0x00001110


	//----- nvinfo : EIATTR_MAX_THREADS
	.align		4
.L_912:
        /*0068*/ 	.byte	0x04, 0x05
        /*006a*/ 	.short	(.L_914 - .L_913)
.L_913:
        /*006c*/ 	.word	0x00000100
        /*0070*/ 	.word	0x00000001
        /*0074*/ 	.word	0x00000001


	//----- nvinfo : EIATTR_CRS_STACK_SIZE
	.align		4
.L_914:
        /*0078*/ 	.byte	0x04, 0x1e
        /*007a*/ 	.short	(.L_916 - .L_915)
.L_915:
        /*007c*/ 	.word	0x00000000


	//----- nvinfo : EIATTR_CBANK_PARAM_SIZE
	.align		4
.L_916:
        /*0080*/ 	.byte	0x03, 0x19
        /*0082*/ 	.short	0x0070


	//----- nvinfo : EIATTR_PARAM_CBANK
	.align		4
        /*0084*/ 	.byte	0x04, 0x0a
        /*0086*/ 	.short	(.L_918 - .L_917)
	.align		4
.L_917:
        /*0088*/ 	.word	index@(.nv.constant0._ZN7cutlass13device_kernelIN5flash32FlashAttnBwdPostprocessConvertdQIN4cute5tupleIJNS3_1CILi128EEENS5_ILi96EEEEEENS_6half_tEfNS_4arch4Sm90ELi256ENS3_8TiledMMAINS3_8MMA_AtomIJNS3_4SM904GMMA25MMA_64x96x16_F32F16F16_RSILNSF_5MajorE0ELSH_1ELNSF_7ScaleInE1ELSI_1EEEEEENS3_6LayoutINS4_IJNS5_ILi2EEENS5_ILi1EEESN_EEENS4_IJSN_NS5_ILi0EEESP_EEEEENS4_IJNS3_10UnderscoreESS_SS_EEEEELb0EEEEEvNT_6ParamsE)
        /*008c*/ 	.short	0x0380
        /*008e*/ 	.short	0x0070


	//----- nvinfo : EIATTR_SW_WAR
	.align		4
.L_918:
        /*0090*/ 	.byte	0x04, 0x36
        /*0092*/ 	.short	(.L_920 - .L_919)
.L_919:
        /*0094*/ 	.word	0x00000008
.L_920:


//--------------------- .nv.info._ZN7cutlass13device_kernelIN5flash32FlashAttnBwdPostprocessConvertdQIN4cute5tupleIJNS3_1CILi64EEENS5_ILi96EEEEEENS_6half_tEfNS_4arch4Sm90ELi256ENS3_8TiledMMAINS3_8MMA_AtomIJNS3_4SM904GMMA25MMA_64x16x16_F32F16F16_SSILNSF_5MajorE0ELSH_1ELNSF_7ScaleInE1ELSI_1EEEEEENS3_6LayoutINS4_IJNS5_ILi1EEENS5_ILi2EEESM_EEENS4_IJNS5_ILi0EEESM_SP_EEEEENS4_IJNS3_10UnderscoreESS_SS_EEEEELb0EEEEEvNT_6ParamsE --------------------------
	.section	.nv.info._ZN7cutlass13device_kernelIN5flash32FlashAttnBwdPostprocessConvertdQIN4cute5tupleIJNS3_1CILi64EEENS5_ILi96EEEEEENS_6half_tEfNS_4arch4Sm90ELi256ENS3_8TiledMMAINS3_8MMA_AtomIJNS3_4SM904GMMA25MMA_64x16x16_F32F16F16_SSILNSF_5MajorE0ELSH_1ELNSF_7ScaleInE1ELSI_1EEEEEENS3_6LayoutINS4_IJNS5_ILi1EEENS5_ILi2EEESM_EEENS4_IJNS5_ILi0EEESM_SP_EEEEENS4_IJNS3_10UnderscoreESS_SS_EEEEELb0EEEEEvNT_6ParamsE,"",@"SHT_CUDA_INFO"
	.sectionflags	@""
	.align	4


	//----- nvinfo : EIATTR_CUDA_API_VERSION
	.align		4
        /*0000*/ 	.byte	0x04, 0x37
        /*0002*/ 	.short	(.L_922 - .L_921)
.L_921:
        /*0004*/ 	.word	0x00000082


	//----- nvinfo : EIATTR_KPARAM_INFO
	.align		4
.L_922:
        /*0008*/ 	.byte	0x04, 0x17
        /*000a*/ 	.short	(.L_924 - .L_923)
.L_923:
        /*000c*/ 	.word	0x00000000
        /*0010*/ 	.short	0x0000
        /*0012*/ 	.short	0x0000
        /*0014*/ 	.byte	0x00, 0xf0, 0xc1, 0x01


	//----- nvinfo : EIATTR_SPARSE_MMA_MASK
	.align		4
.L_924:
        /*0018*/ 	.byte	0x03, 0x50
        /*001a*/ 	.short	0x0000


	//----- nvinfo : EIATTR_MAXREG_COUNT
	.align		4
        /*001c*/ 	.byte	0x03, 0x1b
        /*001e*/ 	.short	0x0080


	//----- nvinfo : EIATTR_NUM_BARRIERS
	.align		4
        /*0020*/ 	.byte	0x02, 0x4c
        /*0022*/ 	.byte	0x01
	.zero		1


	//----- nvinfo : EIATTR_MERCURY_ISA_VERSION
	.align		4
        /*0024*/ 	.byte	0x03, 0x5f
        /*0026*/ 	.short	0x0101


	//----- nvinfo : EIATTR_VRC_CTA_INIT_COUNT
	.align		4
        /*0028*/ 	.byte	0x02, 0x4a
	.zero		1
	.zero		1


	//----- nvinfo : EIATTR_MBARRIER_INSTR_OFFSETS
	.align		4
        /*002c*/ 	.byte	0x04, 0x39
        /*002e*/ 	.short	(.L_926 - .L_925)


	//   ....[0]....
.L_925:
        /*0030*/ 	.word	0x00000480
        /*0034*/ 	.word	0x000000ff
        /*0038*/ 	.word	0x00009000
        /*003c*/ 	.short	0x0100
        /*003e*/ 	.byte	0x06
	.zero		1


	//   ....[1]....
        /*0040*/ 	.word	0x00000560
        /*0044*/ 	.word	0x00000005
        /*0048*/ 	.word	0x00009000
        /*004c*/ 	.short	0x010a
        /*004e*/ 	.byte	0xff
	.zero		1


	//----- nvinfo : EIATTR_NUM_MBARRIERS
	.align		4
.L_926:
        /*0050*/ 	.byte	0x03, 0x38
        /*0052*/ 	.short	0x0001


	//----- nvinfo : EIATTR_EXIT_INSTR_OFFSETS
	.align		4
        /*0054*/ 	.byte	0x04, 0x1c
        /*0056*/ 	.short	(.L_928 - .L_927)


	//   ....[0]....
.L_927:
        /*0058*/ 	.word	0x00000280


	//   ....[1]....
        /*005c*/ 	.word	0x000009d0


	//   ....[2]....
        /*0060*/ 	.word	0x00000c40


	//   ....[3]....
        /*0064*/ 	.word	0x00000c70


	//----- nvinfo : EIATTR_MAX_THREADS
	.align		4
.L_928:
        /*0068*/ 	.byte	0x04, 0x05
        /*006a*/ 	.short	(.L_930 - .L_929)
.L_929:
        /*006c*/ 	.word	0x00000100
        /*0070*/ 	.word	0x00000001
        /*0074*/ 	.word	0x00000001


	//----- nvinfo : EIATTR_CRS_STACK_SIZE
	.align		4
.L_930:
        /*0078*/ 	.byte	0x04, 0x1e
        /*007a*/ 	.short	(.L_932 - .L_931)
.L_931:
        /*007c*/ 	.word	0x00000000


	//----- nvinfo : EIATTR_CBANK_PARAM_SIZE
	.align		4
.L_932:
        /*0080*/ 	.byte	0x03, 0x19
        /*0082*/ 	.short	0x0070


	//----- nvinfo : EIATTR_PARAM_CBANK
	.align		4
        /*0084*/ 	.byte	0x04, 0x0a
        /*0086*/ 	.short	(.L_934 - .L_933)
	.align		4
.L_933:
        /*0088*/ 	.word	index@(.nv.constant0._ZN7cutlass13device_kernelIN5flash32FlashAttnBwdPostprocessConvertdQIN4cute5tupleIJNS3_1CILi64EEENS5_ILi96EEEEEENS_6half_tEfNS_4arch4Sm90ELi256ENS3_8TiledMMAINS3_8MMA_AtomIJNS3_4SM904GMMA25MMA_64x16x16_F32F16F16_SSILNSF_5MajorE0ELSH_1ELNSF_7ScaleInE1ELSI_1EEEEEENS3_6LayoutINS4_IJNS5_ILi1EEENS5_ILi2EEESM_EEENS4_IJNS5_ILi0EEESM_SP_EEEEENS4_IJNS3_10UnderscoreESS_SS_EEEEELb0EEEEEvNT_6ParamsE)
        /*008c*/ 	.short	0x0380
        /*008e*/ 	.short	0x0070


	//----- nvinfo : EIATTR_SW_WAR
	.align		4
.L_934:
        /*0090*/ 	.byte	0x04, 0x36
        /*0092*/ 	.short	(.L_936 - .L_935)
.L_935:
        /*0094*/ 	.word	0x00000008
.L_936:


//--------------------- .nv.info._ZN7cutlass13device_kernelIN5flash11enable_sm90INS1_16FlashAttnBwdSm90INS1_25CollectiveMainloopBwdSm90ILi2ELi2ELi2EN4cute5tupleIJNS5_1CILi1EEES8_S8_EEENS6_IJNS7_ILi64EEENS7_ILi128EEENS7_ILi96EEEEEENS_6half_tEfNS_4arch4Sm90ELb1ELb0ELb0ELb1ELb1ELb1ELb0ELb0ELi2ELi1ELi2ELi1ELb1EEENS1_24CollectiveEpilogueBwdGQAISD_fSG_Li256ELb1ELb1EEENS1_25SingleTileBwdLPTSchedulerILb1ELi128ELb1EEEEEEEEEvNT_6ParamsE --------------------------
	.section	.nv.info._ZN7cutlass13device_kernelIN5flash11enable_sm90INS1_16FlashAttnBwdSm90INS1_25CollectiveMainloopBwdSm90ILi2ELi2ELi2EN4cute5tupleIJNS5_1CILi1EEES8_S8_EEENS6_IJNS7_ILi64EEENS7_ILi128EEENS7_ILi96EEEEEENS_6half_tEfNS_4arch4Sm90ELb1ELb0ELb0ELb1ELb1ELb1ELb0ELb0ELi2ELi1ELi2ELi1ELb1EEENS1_24CollectiveEpilogueBwdGQAISD_fSG_Li256ELb1ELb1EEENS1_25SingleTileBwdLPTSchedulerILb1ELi128ELb1EEEEEEEEEvNT_6ParamsE,"",@"SHT_CUDA_INFO"
	.sectionflags	@""
	.align	4


	//----- nvinfo : EIATTR_CUDA_API_VERSION
	.align		4
        /*0000*/ 	.byte	0x04, 0x37
        /*0002*/ 	.short	(.L_938 - .L_937)
.L_937:
        /*0004*/ 	.word	0x00000082


	//----- nvinfo : EIATTR_KPARAM_INFO
	.align		4
.L_938:
        /*0008*/ 	.byte	0x04, 0x17
        /*000a*/ 	.short	(.L_940 - .L_939)
.L_939:
        /*000c*/ 	.word	0x00000000
        /*0010*/ 	.short	0x0000
        /*0012*/ 	.short	0x0000
        /*0014*/ 	.byte	0x00, 0xf0, 0x01, 0x1c


	//----- nvinfo : EIATTR_SPARSE_MMA_MASK
	.align		4
.L_940:
        /*0018*/ 	.byte	0x03, 0x50
        /*001a*/ 	.short	0x0000


	//----- nvinfo : EIATTR_MAXREG_COUNT
	.align		4
        /*001c*/ 	.byte	0x03, 0x1b
        /*001e*/ 	.short	0x00a8


	//----- nvinfo : EIATTR_MERCURY_ISA_VERSION
	.align		4
        /*0020*/ 	.byte	0x03, 0x5f
        /*0022*/ 	.short	0x0101


	//----- nvinfo : EIATTR_VRC_CTA_INIT_COUNT
	.align		4
        /*0024*/ 	.byte	0x02, 0x4a
	.zero		1
	.zero		1


	//----- nvinfo : EIATTR_EXIT_INSTR_OFFSETS
	.align		4
        /*0028*/ 	.byte	0x04, 0x1c
        /*002a*/ 	.short	(.L_942 - .L_941)


	//   ....[0]....
.L_941:
        /*002c*/ 	.word	0x00000010


	//----- nvinfo : EIATTR_MAX_THREADS
	.align		4
.L_942:
        /*0030*/ 	.byte	0x04, 0x05
        /*0032*/ 	.short	(.L_944 - .L_943)
.L_943:
        /*0034*/ 	.word	0x00000180
        /*0038*/ 	.word	0x00000001
        /*003c*/ 	.word	0x00000001


	//----- nvinfo : EIATTR_CBANK_PARAM_SIZE
	.align		4
.L_944:
        /*0040*/ 	.byte	0x03, 0x19
        /*0042*/ 	.short	0x0700


	//----- nvinfo : EIATTR_PARAM_CBANK
	.align		4
        /*0044*/ 	.byte	0x04, 0x0a
        /*0046*/ 	.short	(.L_946 - .L_945)
	.align		4
.L_945:
        /*0048*/ 	.word	index@(.nv.constant0._ZN7cutlass13device_kernelIN5flash11enable_sm90INS1_16FlashAttnBwdSm90INS1_25CollectiveMainloopBwdSm90ILi2ELi2ELi2EN4cute5tupleIJNS5_1CILi1EEES8_S8_EEENS6_IJNS7_ILi64EEENS7_ILi128EEENS7_ILi96EEEEEENS_6half_tEfNS_4arch4Sm90ELb1ELb0ELb0ELb1ELb1ELb1ELb0ELb0ELi2ELi1ELi2ELi1ELb1EEENS1_24CollectiveEpilogueBwdGQAISD_fSG_Li256ELb1ELb1EEENS1_25SingleTileBwdLPTSchedulerILb1ELi128ELb1EEEEEEEEEvNT_6ParamsE)
        /*004c*/ 	.short	0x0380
        /*004e*/ 	.short	0x0700


	//----- nvinfo : EIATTR_SW_WAR
	.align		4
.L_946:
        /*0050*/ 	.byte	0x04, 0x36
        /*0052*/ 	.short	(.L_948 - .L_947)
.L_947:
        /*0054*/ 	.word	0x00000008
.L_948:


//--------------------- .nv.info._ZN7cutlass13device_kernelIN5flash22FlashAttnBwdPreprocessIN4cute5tupleIJNS3_1CILi64EEENS5_ILi96EEEEEENS_6half_tEfNS_4arch4Sm90ELb1ELb1EEEEEvNT_6ParamsE --------------------------
	.section	.nv.info._ZN7cutlass13device_kernelIN5flash22FlashAttnBwdPreprocessIN4cute5tupleIJNS3_1CILi64EEENS5_ILi96EEEEEENS_6half_tEfNS_4arch4Sm90ELb1ELb1EEEEEvNT_6ParamsE,"",@"SHT_CUDA_INFO"
	.sectionflags	@""
	.align	4


	//----- nvinfo : EIATTR_CUDA_API_VERSION
	.align		4
        /*0000*/ 	.byte	0x04, 0x37
        /*0002*/ 	.short	(.L_950 - .L_949)
.L_949:
        /*0004*/ 	.word	0x00000082


	//----- nvinfo : EIATTR_KPARAM_INFO
	.align		4
.L_950:
        /*0008*/ 	.byte	0x04, 0x17
        /*000a*/ 	.short	(.L_952 - .L_951)
.L_951:
        /*000c*/ 	.word	0x00000000
        /*0010*/ 	.short	0x0000
        /*0012*/ 	.short	0x0000
        /*0014*/ 	.byte	0x00, 0xf0, 0xc1, 0x03


	//----- nvinfo : EIATTR_SPARSE_MMA_MASK
	.align		4
.L_952:
        /*0018*/ 	.byte	0x03, 0x50
        /*001a*/ 	.short	0x0000


	//----- nvinfo : EIATTR_MAXREG_COUNT
	.align		4
        /*001c*/ 	.byte	0x03, 0x1b
        /*001e*/ 	.short	0x0080


	//----- nvinfo : EIATTR_MERCURY_ISA_VERSION
	.align		4
        /*0020*/ 	.byte	0x03, 0x5f
        /*0022*/ 	.short	0x0101


	//----- nvinfo : EIATTR_COOP_GROUP_MASK_REGIDS
	.align		4
        /*0024*/ 	.byte	0x04, 0x29
        /*0026*/ 	.short	(.L_954 - .L_953)


	//   ....[0]....
.L_953:
        /*0028*/ 	.word	0xffffffff


	//   ....[1]....
        /*002c*/ 	.word	0xffffffff


	//----- nvinfo : EIATTR_COOP_GROUP_INSTR_OFFSETS
	.align		4
.L_954:
        /*0030*/ 	.byte	0x04, 0x28
        /*0032*/ 	.short	(.L_956 - .L_955)


	//   ....[0]....
.L_955:
        /*0034*/ 	.word	0x00000d30


	//   ....[1]....
        /*0038*/ 	.word	0x00000df0


	//----- nvinfo : EIATTR_VRC_CTA_INIT_COUNT
	.align		4
.L_956:
        /*003c*/ 	.byte	0x02, 0x4a
	.zero		1
	.zero		1


	//----- nvinfo : EIATTR_EXIT_INSTR_OFFSETS
	.align		4
        /*0040*/ 	.byte	0x04, 0x1c
        /*0042*/ 	.short	(.L_958 - .L_957)


	//   ....[0]....
.L_957:
        /*0044*/ 	.word	0x00000280


	//   ....[1]....
        /*0048*/ 	.word	0x00001170


	//   ....[2]....
        /*004c*/ 	.word	0x000011f0


	//----- nvinfo : EIATTR_MAX_THREADS
	.align		4
.L_958:
        /*0050*/ 	.byte	0x04, 0x05
        /*0052*/ 	.short	(.L_960 - .L_959)
.L_959:
        /*0054*/ 	.word	0x00000100
        /*0058*/ 	.word	0x00000001
        /*005c*/ 	.word	0x00000001


	//----- nvinfo : EIATTR_CRS_STACK_SIZE
	.align		4
.L_960:
        /*0060*/ 	.byte	0x04, 0x1e
        /*0062*/ 	.short	(.L_962 - .L_961)
.L_961:
        /*0064*/ 	.word	0x00000000


	//----- nvinfo : EIATTR_CBANK_PARAM_SIZE
	.align		4
.L_962:
        /*0068*/ 	.byte	0x03, 0x19
        /*006a*/ 	.short	0x00f0


	//----- nvinfo : EIATTR_PARAM_CBANK
	.align		4
        /*006c*/ 	.byte	0x04, 0x0a
        /*006e*/ 	.short	(.L_964 - .L_963)
	.align		4
.L_963:
        /*0070*/ 	.word	index@(.nv.constant0._ZN7cutlass13device_kernelIN5flash22FlashAttnBwdPreprocessIN4cute5tupleIJNS3_1CILi64EEENS5_ILi96EEEEEENS_6half_tEfNS_4arch4Sm90ELb1ELb1EEEEEvNT_6ParamsE)
        /*0074*/ 	.short	0x0380
        /*0076*/ 	.short	0x00f0


	//----- nvinfo : EIATTR_SW_WAR
	.align		4
.L_964:
        /*0078*/ 	.byte	0x04, 0x36
        /*007a*/ 	.short	(.L_966 - .L_965)
.L_965:
        /*007c*/ 	.word	0x00000008
.L_966:


//--------------------- .nv.callgraph             --------------------------
	.section	.nv.callgraph,"",@"SHT_CUDA_CALLGRAPH"
	.align	4
	.sectionentsize	8
	.align		4
        /*0000*/ 	.word	0x00000000
	.align		4
        /*0004*/ 	.word	0xffffffff
	.align		4
        /*0008*/ 	.word	0x00000000
	.align		4
        /*000c*/ 	.word	0xfffffffe
	.align		4
        /*0010*/ 	.word	0x00000000
	.align		4
        /*0014*/ 	.word	0xfffffffd
	.align		4
        /*0018*/ 	.word	0x00000000
	.align		4
        /*001c*/ 	.word	0xfffffffc


//--------------------- .nv.constant4             --------------------------
	.section	.nv.constant4,"a",@progbits
	.align	8
	.align		8
.nv.constant4:
        /*0000*/ 	.dword	_ZN76_INTERNAL_f4fd1c4e_40_flash_bwd_hdim96_fp16_softcapall_sm90_cu_f3e6f9ee_32574cuda3std3__45__cpo5beginE
	.align		8
        /*0008*/ 	.dword	_ZN76_INTERNAL_f4fd1c4e_40_flash_bwd_hdim96_fp16_softcapall_sm90_cu_f3e6f9ee_32574cuda3std3__45__cpo3endE
	.align		8
        /*0010*/ 	.dword	_ZN76_INTERNAL_f4fd1c4e_40_flash_bwd_hdim96_fp16_softcapall_sm90_cu_f3e6f9ee_32574cuda3std3__45__cpo6cbeginE
	.align		8
        /*0018*/ 	.dword	_ZN76_INTERNAL_f4fd1c4e_40_flash_bwd_hdim96_fp16_softcapall_sm90_cu_f3e6f9ee_32574cuda3std3__45__cpo4cendE
	.align		8
        /*0020*/ 	.dword	_ZN76_INTERNAL_f4fd1c4e_40_flash_bwd_hdim96_fp16_softcapall_sm90_cu_f3e6f9ee_32574cuda3std3__478_GLOBAL__N__f4fd1c4e_40_flash_bwd_hdim96_fp16_softcapall_sm90_cu_f3e6f9ee_32576ignoreE
	.align		8
        /*0028*/ 	.dword	_ZN76_INTERNAL_f4fd1c4e_40_flash_bwd_hdim96_fp16_softcapall_sm90_cu_f3e6f9ee_32574cuda3std3__419piecewise_constructE
	.align		8
        /*0030*/ 	.dword	_ZN76_INTERNAL_f4fd1c4e_40_flash_bwd_hdim96_fp16_softcapall_sm90_cu_f3e6f9ee_32574cuda3std3__48in_placeE
	.align		8
        /*0038*/ 	.dword	_ZN76_INTERNAL_f4fd1c4e_40_flash_bwd_hdim96_fp16_softcapall_sm90_cu_f3e6f9ee_32574cuda3std6ranges3__45__cpo4swapE
	.align		8
        /*0040*/ 	.dword	_ZN76_INTERNAL_f4fd1c4e_40_flash_bwd_hdim96_fp16_softcapall_sm90_cu_f3e6f9ee_32574cuda3std6ranges3__45__cpo9iter_moveE
	.align		8
        /*0048*/ 	.dword	_ZN76_INTERNAL_f4fd1c4e_40_flash_bwd_hdim96_fp16_softcapall_sm90_cu_f3e6f9ee_32574cute7productE
	.align		8
        /*0050*/ 	.dword	_ZN76_INTERNAL_f4fd1c4e_40_flash_bwd_hdim96_fp16_softcapall_sm90_cu_f3e6f9ee_32574cute1_E


//--------------------- .text._ZN7cutlass13device_kernelIN5flash11enable_sm90INS1_16FlashAttnBwdSm90INS1_25CollectiveMainloopBwdSm90ILi2ELi2ELi2EN4cute5tupleIJNS5_1CILi1EEES8_S8_EEENS6_IJNS7_ILi64EEENS7_ILi128EEENS7_ILi96EEEEEENS_6half_tEfNS_4arch4Sm90ELb0ELb0ELb1ELb0ELb0ELb1ELb0ELb0ELi2ELi1ELi2ELi1ELb1EEENS1_21CollectiveEpilogueBwdISD_SE_SG_Li256ELb0ELb0ELi1EEENS1_19SingleTileSchedulerILb0ELb0ELb0ELi128EEEEEEEEEvNT_6ParamsE --------------------------
	.section	.text._ZN7cutlass13device_kernelIN5flash11enable_sm90INS1_16FlashAttnBwdSm90INS1_25CollectiveMainloopBwdSm90ILi2ELi2ELi2EN4cute5tupleIJNS5_1CILi1EEES8_S8_EEENS6_IJNS7_ILi64EEENS7_ILi128EEENS7_ILi96EEEEEENS_6half_tEfNS_4arch4Sm90ELb0ELb0ELb1ELb0ELb0ELb1ELb0ELb0ELi2ELi1ELi2ELi1ELb1EEENS1_21CollectiveEpilogueBwdISD_SE_SG_Li256ELb0ELb0ELi1EEENS1_19SingleTileSchedulerILb0ELb0ELb0ELi128EEEEEEEEEvNT_6ParamsE,"ax",@progbits
	.align	128
.text._ZN7cutlass13device_kernelIN5flash11enable_sm90INS1_16FlashAttnBwdSm90INS1_25CollectiveMainloopBwdSm90ILi2ELi2ELi2EN4cute5tupleIJNS5_1CILi1EEES8_S8_EEENS6_IJNS7_ILi64EEENS7_ILi128EEENS7_ILi96EEEEEENS_6half_tEfNS_4arch4Sm90ELb0ELb0ELb1ELb0ELb0ELb1ELb0ELb0ELi2ELi1ELi2ELi1ELb1EEENS1_21CollectiveEpilogueBwdISD_SE_SG_Li256ELb0ELb0ELi1EEENS1_19SingleTileSchedulerILb0ELb0ELb0ELi128EEEEEEEEEvNT_6ParamsE:
        .type           _ZN7cutlass13device_kernelIN5flash11enable_sm90INS1_16FlashAttnBwdSm90INS1_25CollectiveMainloopBwdSm90ILi2ELi2ELi2EN4cute5tupleIJNS5_1CILi1EEES8_S8_EEENS6_IJNS7_ILi64EEENS7_ILi128EEENS7_ILi96EEEEEENS_6half_tEfNS_4arch4Sm90ELb0ELb0ELb1ELb0ELb0ELb1ELb0ELb0ELi2ELi1ELi2ELi1ELb1EEENS1_21CollectiveEpilogueBwdISD_SE_SG_Li256ELb0ELb0ELi1EEENS1_19SingleTileSchedulerILb0ELb0ELb0ELi128EEEEEEEEEvNT_6ParamsE,@function
        .size           _ZN7cutlass13device_kernelIN5flash11enable_sm90INS1_16FlashAttnBwdSm90INS1_25CollectiveMainloopBwdSm90ILi2ELi2ELi2EN4cute5tupleIJNS5_1CILi1EEES8_S8_EEENS6_IJNS7_ILi64EEENS7_ILi128EEENS7_ILi96EEEEEENS_6half_tEfNS_4arch4Sm90ELb0ELb0ELb1ELb0ELb0ELb1ELb0ELb0ELi2ELi1ELi2ELi1ELb1EEENS1_21CollectiveEpilogueBwdISD_SE_SG_Li256ELb0ELb0ELi1EEENS1_19SingleTileSchedulerILb0ELb0ELb0ELi128EEEEEEEEEvNT_6ParamsE,(.L_x_90 - _ZN7cutlass13device_kernelIN5flash11enable_sm90INS1_16FlashAttnBwdSm90INS1_25CollectiveMainloopBwdSm90ILi2ELi2ELi2EN4cute5tupleIJNS5_1CILi1EEES8_S8_EEENS6_IJNS7_ILi64EEENS7_ILi128EEENS7_ILi96EEEEEENS_6half_tEfNS_4arch4Sm90ELb0ELb0ELb1ELb0ELb0ELb1ELb0ELb0ELi2ELi1ELi2ELi1ELb1EEENS1_21CollectiveEpilogueBwdISD_SE_SG_Li256ELb0ELb0ELi1EEENS1_19SingleTileSchedulerILb0ELb0ELb0ELi128EEEEEEEEEvNT_6ParamsE)
        .other          _ZN7cutlass13device_kernelIN5flash11enable_sm90INS1_16FlashAttnBwdSm90INS1_25CollectiveMainloopBwdSm90ILi2ELi2ELi2EN4cute5tupleIJNS5_1CILi1EEES8_S8_EEENS6_IJNS7_ILi64EEENS7_ILi128EEENS7_ILi96EEEEEENS_6half_tEfNS_4arch4Sm90ELb0ELb0ELb1ELb0ELb0ELb1ELb0ELb0ELi2ELi1ELi2ELi1ELb1EEENS1_21CollectiveEpilogueBwdISD_SE_SG_Li256ELb0ELb0ELi1EEENS1_19SingleTileSchedulerILb0ELb0ELb0ELi128EEEEEEEEEvNT_6ParamsE,@"STO_CUDA_ENTRY STV_DEFAULT"
_ZN7cutlass13device_kernelIN5flash11enable_sm90INS1_16FlashAttnBwdSm90INS1_25CollectiveMainloopBwdSm90ILi2ELi2ELi2EN4cute5tupleIJNS5_1CILi1EEES8_S8_EEENS6_IJNS7_ILi64EEENS7_ILi128EEENS7_ILi96EEEEEENS_6half_tEfNS_4arch4Sm90ELb0ELb0ELb1ELb0ELb0ELb1ELb0ELb0ELi2ELi1ELi2ELi1ELb1EEENS1_21CollectiveEpilogueBwdISD_SE_SG_Li256ELb0ELb0ELi1EEENS1_19SingleTileSchedulerILb0ELb0ELb0ELi128EEEEEEEEEvNT_6ParamsE:
[----:B------:R-:W-:Y:S01]  /*0000*/  LDC R1, c[0x0][0x37c] ;  /* 0x0000df00ff017b82 */ /* 0x000fe20000000800 */
[----:B------:R-:W-:Y:S05]  /*0010*/  EXIT ;  /* 0x000000000000794d */ /* 0x000fea0003800000 */
.L_x_0:
[----:B------:R-:W-:-:S00]  /*0020*/  BRA `(.L_x_0) ;  /* 0xfffffffc00fc7947 */ /* 0x000fc0000383ffff */
[----:B------:R-:W-:-:S00]  /*0030*/  NOP ;  /* 0x0000000000007918 */ /* 0x000fc00000000000 */
        /* <DEDUP_REMOVED lines=12> */
.L_x_90:


//--------------------- .text._ZN7cutlass13device_kernelIN5flash11enable_sm90INS1_16FlashAttnBwdSm90INS1_25CollectiveMainloopBwdSm90ILi2ELi2ELi2EN4cute5tupleIJNS5_1CILi1EEES8_S8_EEENS6_IJNS7_ILi64EEENS7_ILi128EEENS7_ILi96EEEEEENS_6half_tEfNS_4arch4Sm90ELb0ELb0ELb1ELb0ELb1ELb1ELb0ELb0ELi2ELi1ELi2ELi1ELb1EEENS1_21CollectiveEpilogueBwdISD_SE_SG_Li256ELb0ELb0ELi1EEENS1_19SingleTileSchedulerILb0ELb0ELb0ELi128EEEEEEEEEvNT_6ParamsE --------------------------
	.section	.text._ZN7cutlass13device_kernelIN5flash11enable_sm90INS1_16FlashAttnBwdSm90INS1_25CollectiveMainloopBwdSm90ILi2ELi2ELi2EN4cute5tupleIJNS5_1CILi1EEES8_S8_EEENS6_IJNS7_ILi64EEENS7_ILi128EEENS7_ILi96EEEEEENS_6half_tEfNS_4arch4Sm90ELb0ELb0ELb1ELb0ELb1ELb1ELb0ELb0ELi2ELi1ELi2ELi1ELb1EEENS1_21CollectiveEpilogueBwdISD_SE_SG_Li256ELb0ELb0ELi1EEENS1_19SingleTileSchedulerILb0ELb0ELb0ELi128EEEEEEEEEvNT_6ParamsE,"ax",@progbits
	.align	128
.text._ZN7cutlass13device_kernelIN5flash11enable_sm90INS1_16FlashAttnBwdSm90INS1_25CollectiveMainloopBwdSm90ILi2ELi2ELi2EN4cute5tupleIJNS5_1CILi1EEES8_S8_EEENS6_IJNS7_ILi64EEENS7_ILi128EEENS7_ILi96EEEEEENS_6half_tEfNS_4arch4Sm90ELb0ELb0ELb1ELb0ELb1ELb1ELb0ELb0ELi2ELi1ELi2ELi1ELb1EEENS1_21CollectiveEpilogueBwdISD_SE_SG_Li256ELb0ELb0ELi1EEENS1_19SingleTileSchedulerILb0ELb0ELb0ELi128EEEEEEEEEvNT_6ParamsE:
        .type           _ZN7cutlass13device_kernelIN5flash11enable_sm90INS1_16FlashAttnBwdSm90INS1_25CollectiveMainloopBwdSm90ILi2ELi2ELi2EN4cute5tupleIJNS5_1CILi1EEES8_S8_EEENS6_IJNS7_ILi64EEENS7_ILi128EEENS7_ILi96EEEEEENS_6half_tEfNS_4arch4Sm90ELb0ELb0ELb1ELb0ELb1ELb1ELb0ELb0ELi2ELi1ELi2ELi1ELb1EEENS1_21CollectiveEpilogueBwdISD_SE_SG_Li256ELb0ELb0ELi1EEENS1_19SingleTileSchedulerILb0ELb0ELb0ELi128EEEEEEEEEvNT_6ParamsE,@function
        .size           _ZN7cutlass13device_kernelIN5flash11enable_sm90INS1_16FlashAttnBwdSm90INS1_25CollectiveMainloopBwdSm90ILi2ELi2ELi2EN4cute5tupleIJNS5_1CILi1EEES8_S8_EEENS6_IJNS7_ILi64EEENS7_ILi128EEENS7_ILi96EEEEEENS_6half_tEfNS_4arch4Sm90ELb0ELb0ELb1ELb0ELb1ELb1ELb0ELb0ELi2ELi1ELi2ELi1ELb1EEENS1_21CollectiveEpilogueBwdISD_SE_SG_Li256ELb0ELb0ELi1EEENS1_19SingleTileSchedulerILb0ELb0ELb0ELi128EEEEEEEEEvNT_6ParamsE,(.L_x_91 - _ZN7cutlass13device_kernelIN5flash11enable_sm90INS1_16FlashAttnBwdSm90INS1_25CollectiveMainloopBwdSm90ILi2ELi2ELi2EN4cute5tupleIJNS5_1CILi1EEES8_S8_EEENS6_IJNS7_ILi64EEENS7_ILi128EEENS7_ILi96EEEEEENS_6half_tEfNS_4arch4Sm90ELb0ELb0ELb1ELb0ELb1ELb1ELb0ELb0ELi2ELi1ELi2ELi1ELb1EEENS1_21CollectiveEpilogueBwdISD_SE_SG_Li256ELb0ELb0ELi1EEENS1_19SingleTileSchedulerILb0ELb0ELb0ELi128EEEEEEEEEvNT_6ParamsE)
        .other          _ZN7cutlass13device_kernelIN5flash11enable_sm90INS1_16FlashAttnBwdSm90INS1_25CollectiveMainloopBwdSm90ILi2ELi2ELi2EN4cute5tupleIJNS5_1CILi1EEES8_S8_EEENS6_IJNS7_ILi64EEENS7_ILi128EEENS7_ILi96EEEEEENS_6half_tEfNS_4arch4Sm90ELb0ELb0ELb1ELb0ELb1ELb1ELb0ELb0ELi2ELi1ELi2ELi1ELb1EEENS1_21CollectiveEpilogueBwdISD_SE_SG_Li256ELb0ELb0ELi1EEENS1_19SingleTileSchedulerILb0ELb0ELb0ELi128EEEEEEEEEvNT_6ParamsE,@"STO_CUDA_ENTRY STV_DEFAULT"
_ZN7cutlass13device_kernelIN5flash11enable_sm90INS1_16FlashAttnBwdSm90INS1_25CollectiveMainloopBwdSm90ILi2ELi2ELi2EN4cute5tupleIJNS5_1CILi1EEES8_S8_EEENS6_IJNS7_ILi64EEENS7_ILi128EEENS7_ILi96EEEEEENS_6half_tEfNS_4arch4Sm90ELb0ELb0ELb1ELb0ELb1ELb1ELb0ELb0ELi2ELi1ELi2ELi1ELb1EEENS1_21CollectiveEpilogueBwdISD_SE_SG_Li256ELb0ELb0ELi1EEENS1_19SingleTileSchedulerILb0ELb0ELb0ELi128EEEEEEEEEvNT_6ParamsE:
[----:B------:R-:W-:Y:S01]  /*0000*/  LDC R1, c[0x0][0x37c] ;  /* 0x0000df00ff017b82 */ /* 0x000fe20000000800 */
[----:B------:R-:W-:Y:S05]  /*0010*/  EXIT ;  /* 0x000000000000794d */ /* 0x000fea0003800000 */
.L_x_1:
        /* <DEDUP_REMOVED lines=14> */
.L_x_91:


//--------------------- .text._ZN7cutlass13device_kernelIN5flash11enable_sm90INS1_16FlashAttnBwdSm90INS1_25CollectiveMainloopBwdSm90ILi2ELi2ELi2EN4cute5tupleIJNS5_1CILi1EEES8_S8_EEENS6_IJNS7_ILi64EEENS7_ILi128EEENS7_ILi96EEEEEENS_6half_tEfNS_4arch4Sm90ELb0ELb0ELb1ELb0ELb0ELb1ELb0ELb0ELi2ELi1ELi2ELi1ELb1EEENS1_24CollectiveEpilogueBwdGQAISD_fSG_Li256ELb0ELb0EEENS1_19SingleTileSchedulerILb0ELb0ELb0ELi128EEEEEEEEEvNT_6ParamsE --------------------------
	.section	.text._ZN7cutlass13device_kernelIN5flash11enable_sm90INS1_16FlashAttnBwdSm90INS1_25CollectiveMainloopBwdSm90ILi2ELi2ELi2EN4cute5tupleIJNS5_1CILi1EEES8_S8_EEENS6_IJNS7_ILi64EEENS7_ILi128EEENS7_ILi96EEEEEENS_6half_tEfNS_4arch4Sm90ELb0ELb0ELb1ELb0ELb0ELb1ELb0ELb0ELi2ELi1ELi2ELi1ELb1EEENS1_24CollectiveEpilogueBwdGQAISD_fSG_Li256ELb0ELb0EEENS1_19SingleTileSchedulerILb0ELb0ELb0ELi128EEEEEEEEEvNT_6ParamsE,"ax",@progbits
	.align	128
.text._ZN7cutlass13device_kernelIN5flash11enable_sm90INS1_16FlashAttnBwdSm90INS1_25CollectiveMainloopBwdSm90ILi2ELi2ELi2EN4cute5tupleIJNS5_1CILi1EEES8_S8_EEENS6_IJNS7_ILi64EEENS7_ILi128EEENS7_ILi96EEEEEENS_6half_tEfNS_4arch4Sm90ELb0ELb0ELb1ELb0ELb0ELb1ELb0ELb0ELi2ELi1ELi2ELi1ELb1EEENS1_24CollectiveEpilogueBwdGQAISD_fSG_Li256ELb0ELb0EEENS1_19SingleTileSchedulerILb0ELb0ELb0ELi128EEEEEEEEEvNT_6ParamsE:
        .type           _ZN7cutlass13device_kernelIN5flash11enable_sm90INS1_16FlashAttnBwdSm90INS1_25CollectiveMainloopBwdSm90ILi2ELi2ELi2EN4cute5tupleIJNS5_1CILi1EEES8_S8_EEENS6_IJNS7_ILi64EEENS7_ILi128EEENS7_ILi96EEEEEENS_6half_tEfNS_4arch4Sm90ELb0ELb0ELb1ELb0ELb0ELb1ELb0ELb0ELi2ELi1ELi2ELi1ELb1EEENS1_24CollectiveEpilogueBwdGQAISD_fSG_Li256ELb0ELb0EEENS1_19SingleTileSchedulerILb0ELb0ELb0ELi128EEEEEEEEEvNT_6ParamsE,@function
        .size           _ZN7cutlass13device_kernelIN5flash11enable_sm90INS1_16FlashAttnBwdSm90INS1_25CollectiveMainloopBwdSm90ILi2ELi2ELi2EN4cute5tupleIJNS5_1CILi1EEES8_S8_EEENS6_IJNS7_ILi64EEENS7_ILi128EEENS7_ILi96EEEEEENS_6half_tEfNS_4arch4Sm90ELb0ELb0ELb1ELb0ELb0ELb1ELb0ELb0ELi2ELi1ELi2ELi1ELb1EEENS1_24CollectiveEpilogueBwdGQAISD_fSG_Li256ELb0ELb0EEENS1_19SingleTileSchedulerILb0ELb0ELb0ELi128EEEEEEEEEvNT_6ParamsE,(.L_x_92 - _ZN7cutlass13device_kernelIN5flash11enable_sm90INS1_16FlashAttnBwdSm90INS1_25CollectiveMainloopBwdSm90ILi2ELi2ELi2EN4cute5tupleIJNS5_1CILi1EEES8_S8_EEENS6_IJNS7_ILi64EEENS7_ILi128EEENS7_ILi96EEEEEENS_6half_tEfNS_4arch4Sm90ELb0ELb0ELb1ELb0ELb0ELb1ELb0ELb0ELi2ELi1ELi2ELi1ELb1EEENS1_24CollectiveEpilogueBwdGQAISD_fSG_Li256ELb0ELb0EEENS1_19SingleTileSchedulerILb0ELb0ELb0ELi128EEEEEEEEEvNT_6ParamsE)
        .other          _ZN7cutlass13device_kernelIN5flash11enable_sm90INS1_16FlashAttnBwdSm90INS1_25CollectiveMainloopBwdSm90ILi2ELi2ELi2EN4cute5tupleIJNS5_1CILi1EEES8_S8_EEENS6_IJNS7_ILi64EEENS7_ILi128EEENS7_ILi96EEEEEENS_6half_tEfNS_4arch4Sm90ELb0ELb0ELb1ELb0ELb0ELb1ELb0ELb0ELi2ELi1ELi2ELi1ELb1EEENS1_24CollectiveEpilogueBwdGQAISD_fSG_Li256ELb0ELb0EEENS1_19SingleTileSchedulerILb0ELb0ELb0ELi128EEEEEEEEEvNT_6ParamsE,@"STO_CUDA_ENTRY STV_DEFAULT"
_ZN7cutlass13device_kernelIN5flash11enable_sm90INS1_16FlashAttnBwdSm90INS1_25CollectiveMainloopBwdSm90ILi2ELi2ELi2EN4cute5tupleIJNS5_1CILi1EEES8_S8_EEENS6_IJNS7_ILi64EEENS7_ILi128EEENS7_ILi96EEEEEENS_6half_tEfNS_4arch4Sm90ELb0ELb0ELb1ELb0ELb0ELb1ELb0ELb0ELi2ELi1ELi2ELi1ELb1EEENS1_24CollectiveEpilogueBwdGQAISD_fSG_Li256ELb0ELb0EEENS1_19SingleTileSchedulerILb0ELb0ELb0ELi128EEEEEEEEEvNT_6ParamsE:
[----:B------:R-:W-:Y:S01]  /*0000*/  LDC R1, c[0x0][0x37c] ;  /* 0x0000df00ff017b82 */ /* 0x000fe20000000800 */
[----:B------:R-:W-:Y:S05]  /*0010*/  EXIT ;  /* 0x000000000000794d */ /* 0x000fea0003800000 */
.L_x_2:
        /* <DEDUP_REMOVED lines=14> */
.L_x_92:


//--------------------- .text._ZN7cutlass13device_kernelIN5flash11enable_sm90INS1_16FlashAttnBwdSm90INS1_25CollectiveMainloopBwdSm90ILi2ELi2ELi2EN4cute5tupleIJNS5_1CILi1EEES8_S8_EEENS6_IJNS7_ILi64EEENS7_ILi128EEENS7_ILi96EEEEEENS_6half_tEfNS_4arch4Sm90ELb0ELb0ELb1ELb0ELb1ELb1ELb0ELb0ELi2ELi1ELi2ELi1ELb1EEENS1_24CollectiveEpilogueBwdGQAISD_fSG_Li256ELb0ELb1EEENS1_19SingleTileSchedulerILb0ELb0ELb0ELi128EEEEEEEEEvNT_6ParamsE --------------------------
	.section	.text._ZN7cutlass13device_kernelIN5flash11enable_sm90INS1_16FlashAttnBwdSm90INS1_25CollectiveMainloopBwdSm90ILi2ELi2ELi2EN4cute5tupleIJNS5_1CILi1EEES8_S8_EEENS6_IJNS7_ILi64EEENS7_ILi128EEENS7_ILi96EEEEEENS_6half_tEfNS_4arch4Sm90ELb0ELb0ELb1ELb0ELb1ELb1ELb0ELb0ELi2ELi1ELi2ELi1ELb1EEENS1_24CollectiveEpilogueBwdGQAISD_fSG_Li256ELb0ELb1EEENS1_19SingleTileSchedulerILb0ELb0ELb0ELi128EEEEEEEEEvNT_6ParamsE,"ax",@progbits
	.align	128
.text._ZN7cutlass13device_kernelIN5flash11enable_sm90INS1_16FlashAttnBwdSm90INS1_25CollectiveMainloopBwdSm90ILi2ELi2ELi2EN4cute5tupleIJNS5_1CILi1EEES8_S8_EEENS6_IJNS7_ILi64EEENS7_ILi128EEENS7_ILi96EEEEEENS_6half_tEfNS_4arch4Sm90ELb0ELb0ELb1ELb0ELb1ELb1ELb0ELb0ELi2ELi1ELi2ELi1ELb1EEENS1_24CollectiveEpilogueBwdGQAISD_fSG_Li256ELb0ELb1EEENS1_19SingleTileSchedulerILb0ELb0ELb0ELi128EEEEEEEEEvNT_6ParamsE:
        .type           _ZN7cutlass13device_kernelIN5flash11enable_sm90INS1_16FlashAttnBwdSm90INS1_25CollectiveMainloopBwdSm90ILi2ELi2ELi2EN4cute5tupleIJNS5_1CILi1EEES8_S8_EEENS6_IJNS7_ILi64EEENS7_ILi128EEENS7_ILi96EEEEEENS_6half_tEfNS_4arch4Sm90ELb0ELb0ELb1ELb0ELb1ELb1ELb0ELb0ELi2ELi1ELi2ELi1ELb1EEENS1_24CollectiveEpilogueBwdGQAISD_fSG_Li256ELb0ELb1EEENS1_19SingleTileSchedulerILb0ELb0ELb0ELi128EEEEEEEEEvNT_6ParamsE,@function
        .size           _ZN7cutlass13device_kernelIN5flash11enable_sm90INS1_16FlashAttnBwdSm90INS1_25CollectiveMainloopBwdSm90ILi2ELi2ELi2EN4cute5tupleIJNS5_1CILi1EEES8_S8_EEENS6_IJNS7_ILi64EEENS7_ILi128EEENS7_ILi96EEEEEENS_6half_tEfNS_4arch4Sm90ELb0ELb0ELb1ELb0ELb1ELb1ELb0ELb0ELi2ELi1ELi2ELi1ELb1EEENS1_24CollectiveEpilogueBwdGQAISD_fSG_Li256ELb0ELb1EEENS1_19SingleTileSchedulerILb0ELb0ELb0ELi128EEEEEEEEEvNT_6ParamsE,(.L_x_93 - _ZN7cutlass13device_kernelIN5flash11enable_sm90INS1_16FlashAttnBwdSm90INS1_25CollectiveMainloopBwdSm90ILi2ELi2ELi2EN4cute5tupleIJNS5_1CILi1EEES8_S8_EEENS6_IJNS7_ILi64EEENS7_ILi128EEENS7_ILi96EEEEEENS_6half_tEfNS_4arch4Sm90ELb0ELb0ELb1ELb0ELb1ELb1ELb0ELb0ELi2ELi1ELi2ELi1ELb1EEENS1_24CollectiveEpilogueBwdGQAISD_fSG_Li256ELb0ELb1EEENS1_19SingleTileSchedulerILb0ELb0ELb0ELi128EEEEEEEEEvNT_6ParamsE)
        .other          _ZN7cutlass13device_kernelIN5flash11enable_sm90INS1_16FlashAttnBwdSm90INS1_25CollectiveMainloopBwdSm90ILi2ELi2ELi2EN4cute5tupleIJNS5_1CILi1EEES8_S8_EEENS6_IJNS7_ILi64EEENS7_ILi128EEENS7_ILi96EEEEEENS_6half_tEfNS_4arch4Sm90ELb0ELb0ELb1ELb0ELb1ELb1ELb0ELb0ELi2ELi1ELi2ELi1ELb1EEENS1_24CollectiveEpilogueBwdGQAISD_fSG_Li256ELb0ELb1EEENS1_19SingleTileSchedulerILb0ELb0ELb0ELi128EEEEEEEEEvNT_6ParamsE,@"STO_CUDA_ENTRY STV_DEFAULT"
_ZN7cutlass13device_kernelIN5flash11enable_sm90INS1_16FlashAttnBwdSm90INS1_25CollectiveMainloopBwdSm90ILi2ELi2ELi2EN4cute5tupleIJNS5_1CILi1EEES8_S8_EEENS6_IJNS7_ILi64EEENS7_ILi128EEENS7_ILi96EEEEEENS_6half_tEfNS_4arch4Sm90ELb0ELb0ELb1ELb0ELb1ELb1ELb0ELb0ELi2ELi1ELi2ELi1ELb1EEENS1_24CollectiveEpilogueBwdGQAISD_fSG_Li256ELb0ELb1EEENS1_19SingleTileSchedulerILb0ELb0ELb0ELi128EEEEEEEEEvNT_6ParamsE:
[----:B------:R-:W-:Y:S01]  /*0000*/  LDC R1, c[0x0][0x37c] ;  /* 0x0000df00ff017b82 */ /* 0x000fe20000000800 */
[----:B------:R-:W-:Y:S05]  /*0010*/  EXIT ;  /* 0x000000000000794d */ /* 0x000fea0003800000 */
.L_x_3:
        /* <DEDUP_REMOVED lines=14> */
.L_x_93:


//--------------------- .text._ZN7cutlass13device_kernelIN5flash11enable_sm90INS1_16FlashAttnBwdSm90INS1_25CollectiveMainloopBwdSm90ILi2ELi2ELi2EN4cute5tupleIJNS5_1CILi1EEES8_S8_EEENS6_IJNS7_ILi64EEENS7_ILi128EEENS7_ILi96EEEEEENS_6half_tEfNS_4arch4Sm90ELb0ELb0ELb1ELb1ELb0ELb1ELb0ELb0ELi2ELi1ELi2ELi1ELb1EEENS1_21CollectiveEpilogueBwdISD_SE_SG_Li256ELb1ELb0ELi1EEENS1_19SingleTileSchedulerILb1ELb0ELb0ELi128EEEEEEEEEvNT_6ParamsE --------------------------
	.section	.text._ZN7cutlass13device_kernelIN5flash11enable_sm90INS1_16FlashAttnBwdSm90INS1_25CollectiveMainloopBwdSm90ILi2ELi2ELi2EN4cute5tupleIJNS5_1CILi1EEES8_S8_EEENS6_IJNS7_ILi64EEENS7_ILi128EEENS7_ILi96EEEEEENS_6half_tEfNS_4arch4Sm90ELb0ELb0ELb1ELb1ELb0ELb1ELb0ELb0ELi2ELi1ELi2ELi1ELb1EEENS1_21CollectiveEpilogueBwdISD_SE_SG_Li256ELb1ELb0ELi1EEENS1_19SingleTileSchedulerILb1ELb0ELb0ELi128EEEEEEEEEvNT_6ParamsE,"ax",@progbits
	.align	128
.text._ZN7cutlass13device_kernelIN5flash11enable_sm90INS1_16FlashAttnBwdSm90INS1_25CollectiveMainloopBwdSm90ILi2ELi2ELi2EN4cute5tupleIJNS5_1CILi1EEES8_S8_EEENS6_IJNS7_ILi64EEENS7_ILi128EEENS7_ILi96EEEEEENS_6half_tEfNS_4arch4Sm90ELb0ELb0ELb1ELb1ELb0ELb1ELb0ELb0ELi2ELi1ELi2ELi1ELb1EEENS1_21CollectiveEpilogueBwdISD_SE_SG_Li256ELb1ELb0ELi1EEENS1_19SingleTileSchedulerILb1ELb0ELb0ELi128EEEEEEEEEvNT_6ParamsE:
        .type           _ZN7cutlass13device_kernelIN5flash11enable_sm90INS1_16FlashAttnBwdSm90INS1_25CollectiveMainloopBwdSm90ILi2ELi2ELi2EN4cute5tupleIJNS5_1CILi1EEES8_S8_EEENS6_IJNS7_ILi64EEENS7_ILi128EEENS7_ILi96EEEEEENS_6half_tEfNS_4arch4Sm90ELb0ELb0ELb1ELb1ELb0ELb1ELb0ELb0ELi2ELi1ELi2ELi1ELb1EEENS1_21CollectiveEpilogueBwdISD_SE_SG_Li256ELb1ELb0ELi1EEENS1_19SingleTileSchedulerILb1ELb0ELb0ELi128EEEEEEEEEvNT_6ParamsE,@function
        .size           _ZN7cutlass13device_kernelIN5flash11enable_sm90INS1_16FlashAttnBwdSm90INS1_25CollectiveMainloopBwdSm90ILi2ELi2ELi2EN4cute5tupleIJNS5_1CILi1EEES8_S8_EEENS6_IJNS7_ILi64EEENS7_ILi128EEENS7_ILi96EEEEEENS_6half_tEfNS_4arch4Sm90ELb0ELb0ELb1ELb1ELb0ELb1ELb0ELb0ELi2ELi1ELi2ELi1ELb1EEENS1_21CollectiveEpilogueBwdISD_SE_SG_Li256ELb1ELb0ELi1EEENS1_19SingleTileSchedulerILb1ELb0ELb0ELi128EEEEEEEEEvNT_6ParamsE,(.L_x_94 - _ZN7cutlass13device_kernelIN5flash11enable_sm90INS1_16FlashAttnBwdSm90INS1_25CollectiveMainloopBwdSm90ILi2ELi2ELi2EN4cute5tupleIJNS5_1CILi1EEES8_S8_EEENS6_IJNS7_ILi64EEENS7_ILi128EEENS7_ILi96EEEEEENS_6half_tEfNS_4arch4Sm90ELb0ELb0ELb1ELb1ELb0ELb1ELb0ELb0ELi2ELi1ELi2ELi1ELb1EEENS1_21CollectiveEpilogueBwdISD_SE_SG_Li256ELb1ELb0ELi1EEENS1_19SingleTileSchedulerILb1ELb0ELb0ELi128EEEEEEEEEvNT_6ParamsE)
        .other          _ZN7cutlass13device_kernelIN5flash11enable_sm90INS1_16FlashAttnBwdSm90INS1_25CollectiveMainloopBwdSm90ILi2ELi2ELi2EN4cute5tupleIJNS5_1CILi1EEES8_S8_EEENS6_IJNS7_ILi64EEENS7_ILi128EEENS7_ILi96EEEEEENS_6half_tEfNS_4arch4Sm90ELb0ELb0ELb1ELb1ELb0ELb1ELb0ELb0ELi2ELi1ELi2ELi1ELb1EEENS1_21CollectiveEpilogueBwdISD_SE_SG_Li256ELb1ELb0ELi1EEENS1_19SingleTileSchedulerILb1ELb0ELb0ELi128EEEEEEEEEvNT_6ParamsE,@"STO_CUDA_ENTRY STV_DEFAULT"
_ZN7cutlass13device_kernelIN5flash11enable_sm90INS1_16FlashAttnBwdSm90INS1_25CollectiveMainloopBwdSm90ILi2ELi2ELi2EN4cute5tupleIJNS5_1CILi1EEES8_S8_EEENS6_IJNS7_ILi64EEENS7_ILi128EEENS7_ILi96EEEEEENS_6half_tEfNS_4arch4Sm90ELb0ELb0ELb1ELb1ELb0ELb1ELb0ELb0ELi2ELi1ELi2ELi1ELb1EEENS1_21CollectiveEpilogueBwdISD_SE_SG_Li256ELb1ELb0ELi1EEENS1_19SingleTileSchedulerILb1ELb0ELb0ELi128EEEEEEEEEvNT_6ParamsE:
[----:B------:R-:W-:Y:S01]  /*0000*/  LDC R1, c[0x0][0x37c] ;  /* 0x0000df00ff017b82 */ /* 0x000fe20000000800 */
[----:B------:R-:W-:Y:S05]  /*0010*/  EXIT ;  /* 0x000000000000794d */ /* 0x000fea0003800000 */
.L_x_4:
        /* <DEDUP_REMOVED lines=14> */
.L_x_94:


//--------------------- .text._ZN7cutlass13device_kernelIN5flash11enable_sm90INS1_16FlashAttnBwdSm90INS1_25CollectiveMainloopBwdSm90ILi2ELi2ELi2EN4cute5tupleIJNS5_1CILi1EEES8_S8_EEENS6_IJNS7_ILi64EEENS7_ILi128EEENS7_ILi96EEEEEENS_6half_tEfNS_4arch4Sm90ELb0ELb0ELb1ELb1ELb1ELb1ELb0ELb0ELi2ELi1ELi2ELi1ELb1EEENS1_21CollectiveEpilogueBwdISD_SE_SG_Li256ELb1ELb0ELi1EEENS1_19SingleTileSchedulerILb1ELb0ELb0ELi128EEEEEEEEEvNT_6ParamsE --------------------------
	.section	.text._ZN7cutlass13device_kernelIN5flash11enable_sm90INS1_16FlashAttnBwdSm90INS1_25CollectiveMainloopBwdSm90ILi2ELi2ELi2EN4cute5tupleIJNS5_1CILi1EEES8_S8_EEENS6_IJNS7_ILi64EEENS7_ILi128EEENS7_ILi96EEEEEENS_6half_tEfNS_4arch4Sm90ELb0ELb0ELb1ELb1ELb1ELb1ELb0ELb0ELi2ELi1ELi2ELi1ELb1EEENS1_21CollectiveEpilogueBwdISD_SE_SG_Li256ELb1ELb0ELi1EEENS1_19SingleTileSchedulerILb1ELb0ELb0ELi128EEEEEEEEEvNT_6ParamsE,"ax",@progbits
	.align	128
.text._ZN7cutlass13device_kernelIN5flash11enable_sm90INS1_16FlashAttnBwdSm90INS1_25CollectiveMainloopBwdSm90ILi2ELi2ELi2EN4cute5tupleIJNS5_1CILi1EEES8_S8_EEENS6_IJNS7_ILi64EEENS7_ILi128EEENS7_ILi96EEEEEENS_6half_tEfNS_4arch4Sm90ELb0ELb0ELb1ELb1ELb1ELb1ELb0ELb0ELi2ELi1ELi2ELi1ELb1EEENS1_21CollectiveEpilogueBwdISD_SE_SG_Li256ELb1ELb0ELi1EEENS1_19SingleTileSchedulerILb1ELb0ELb0ELi128EEEEEEEEEvNT_6ParamsE:
        .type           _ZN7cutlass13device_kernelIN5flash11enable_sm90INS1_16FlashAttnBwdSm90INS1_25CollectiveMainloopBwdSm90ILi2ELi2ELi2EN4cute5tupleIJNS5_1CILi1EEES8_S8_EEENS6_IJNS7_ILi64EEENS7_ILi128EEENS7_ILi96EEEEEENS_6half_tEfNS_4arch4Sm90ELb0ELb0ELb1ELb1ELb1ELb1ELb0ELb0ELi2ELi1ELi2ELi1ELb1EEENS1_21CollectiveEpilogueBwdISD_SE_SG_Li256ELb1ELb0ELi1EEENS1_19SingleTileSchedulerILb1ELb0ELb0ELi128EEEEEEEEEvNT_6ParamsE,@function
        .size           _ZN7cutlass13device_kernelIN5flash11enable_sm90INS1_16FlashAttnBwdSm90INS1_25CollectiveMainloopBwdSm90ILi2ELi2ELi2EN4cute5tupleIJNS5_1CILi1EEES8_S8_EEENS6_IJNS7_ILi64EEENS7_ILi128EEENS7_ILi96EEEEEENS_6half_tEfNS_4arch4Sm90ELb0ELb0ELb1ELb1ELb1ELb1ELb0ELb0ELi2ELi1ELi2ELi1ELb1EEENS1_21CollectiveEpilogueBwdISD_SE_SG_Li256ELb1ELb0ELi1EEENS1_19SingleTileSchedulerILb1ELb0ELb0ELi128EEEEEEEEEvNT_6ParamsE,(.L_x_95 - _ZN7cutlass13device_kernelIN5flash11enable_sm90INS1_16FlashAttnBwdSm90INS1_25CollectiveMainloopBwdSm90ILi2ELi2ELi2EN4cute5tupleIJNS5_1CILi1EEES8_S8_EEENS6_IJNS7_ILi64EEENS7_ILi128EEENS7_ILi96EEEEEENS_6half_tEfNS_4arch4Sm90ELb0ELb0ELb1ELb1ELb1ELb1ELb0ELb0ELi2ELi1ELi2ELi1ELb1EEENS1_21CollectiveEpilogueBwdISD_SE_SG_Li256ELb1ELb0ELi1EEENS1_19SingleTileSchedulerILb1ELb0ELb0ELi128EEEEEEEEEvNT_6ParamsE)
        .other          _ZN7cutlass13device_kernelIN5flash11enable_sm90INS1_16FlashAttnBwdSm90INS1_25CollectiveMainloopBwdSm90ILi2ELi2ELi2EN4cute5tupleIJNS5_1CILi1EEES8_S8_EEENS6_IJNS7_ILi64EEENS7_ILi128EEENS7_ILi96EEEEEENS_6half_tEfNS_4arch4Sm90ELb0ELb0ELb1ELb1ELb1ELb1ELb0ELb0ELi2ELi1ELi2ELi1ELb1EEENS1_21CollectiveEpilogueBwdISD_SE_SG_Li256ELb1ELb0ELi1EEENS1_19SingleTileSchedulerILb1ELb0ELb0ELi128EEEEEEEEEvNT_6ParamsE,@"STO_CUDA_ENTRY STV_DEFAULT"
_ZN7cutlass13device_kernelIN5flash11enable_sm90INS1_16FlashAttnBwdSm90INS1_25CollectiveMainloopBwdSm90ILi2ELi2ELi2EN4cute5tupleIJNS5_1CILi1EEES8_S8_EEENS6_IJNS7_ILi64EEENS7_ILi128EEENS7_ILi96EEEEEENS_6half_tEfNS_4arch4Sm90ELb0ELb0ELb1ELb1ELb1ELb1ELb0ELb0ELi2ELi1ELi2ELi1ELb1EEENS1_21CollectiveEpilogueBwdISD_SE_SG_Li256ELb1ELb0ELi1EEENS1_19SingleTileSchedulerILb1ELb0ELb0ELi128EEEEEEEEEvNT_6ParamsE:
[----:B------:R-:W-:Y:S01]  /*0000*/  LDC R1, c[0x0][0x37c] ;  /* 0x0000df00ff017b82 */ /* 0x000fe20000000800 */
[----:B------:R-:W-:Y:S05]  /*0010*/  EXIT ;  /* 0x000000000000794d */ /* 0x000fea0003800000 */
.L_x_5:
        /* <DEDUP_REMOVED lines=14> */
.L_x_95:


//--------------------- .text._ZN7cutlass13device_kernelIN5flash11enable_sm90INS1_16FlashAttnBwdSm90INS1_25CollectiveMainloopBwdSm90ILi2ELi2ELi2EN4cute5tupleIJNS5_1CILi1EEES8_S8_EEENS6_IJNS7_ILi64EEENS7_ILi128EEENS7_ILi96EEEEEENS_6half_tEfNS_4arch4Sm90ELb0ELb0ELb1ELb1ELb0ELb1ELb0ELb0ELi2ELi1ELi2ELi1ELb1EEENS1_24CollectiveEpilogueBwdGQAISD_fSG_Li256ELb1ELb0EEENS1_19SingleTileSchedulerILb1ELb0ELb0ELi128EEEEEEEEEvNT_6ParamsE --------------------------
	.section	.text._ZN7cutlass13device_kernelIN5flash11enable_sm90INS1_16FlashAttnBwdSm90INS1_25CollectiveMainloopBwdSm90ILi2ELi2ELi2EN4cute5tupleIJNS5_1CILi1EEES8_S8_EEENS6_IJNS7_ILi64EEENS7_ILi128EEENS7_ILi96EEEEEENS_6half_tEfNS_4arch4Sm90ELb0ELb0ELb1ELb1ELb0ELb1ELb0ELb0ELi2ELi1ELi2ELi1ELb1EEENS1_24CollectiveEpilogueBwdGQAISD_fSG_Li256ELb1ELb0EEENS1_19SingleTileSchedulerILb1ELb0ELb0ELi128EEEEEEEEEvNT_6ParamsE,"ax",@progbits
	.align	128
.text._ZN7cutlass13device_kernelIN5flash11enable_sm90INS1_16FlashAttnBwdSm90INS1_25CollectiveMainloopBwdSm90ILi2ELi2ELi2EN4cute5tupleIJNS5_1CILi1EEES8_S8_EEENS6_IJNS7_ILi64EEENS7_ILi128EEENS7_ILi96EEEEEENS_6half_tEfNS_4arch4Sm90ELb0ELb0ELb1ELb1ELb0ELb1ELb0ELb0ELi2ELi1ELi2ELi1ELb1EEENS1_24CollectiveEpilogueBwdGQAISD_fSG_Li256ELb1ELb0EEENS1_19SingleTileSchedulerILb1ELb0ELb0ELi128EEEEEEEEEvNT_6ParamsE:
        .type           _ZN7cutlass13device_kernelIN5flash11enable_sm90INS1_16FlashAttnBwdSm90INS1_25CollectiveMainloopBwdSm90ILi2ELi2ELi2EN4cute5tupleIJNS5_1CILi1EEES8_S8_EEENS6_IJNS7_ILi64EEENS7_ILi128EEENS7_ILi96EEEEEENS_6half_tEfNS_4arch4Sm90ELb0ELb0ELb1ELb1ELb0ELb1ELb0ELb0ELi2ELi1ELi2ELi1ELb1EEENS1_24CollectiveEpilogueBwdGQAISD_fSG_Li256ELb1ELb0EEENS1_19SingleTileSchedulerILb1ELb0ELb0ELi128EEEEEEEEEvNT_6ParamsE,@function
        .size           _ZN7cutlass13device_kernelIN5flash11enable_sm90INS1_16FlashAttnBwdSm90INS1_25CollectiveMainloopBwdSm90ILi2ELi2ELi2EN4cute5tupleIJNS5_1CILi1EEES8_S8_EEENS6_IJNS7_ILi64EEENS7_ILi128EEENS7_ILi96EEEEEENS_6half_tEfNS_4arch4Sm90ELb0ELb0ELb1ELb1ELb0ELb1ELb0ELb0ELi2ELi1ELi2ELi1ELb1EEENS1_24CollectiveEpilogueBwdGQAISD_fSG_Li256ELb1ELb0EEENS1_19SingleTileSchedulerILb1ELb0ELb0ELi128EEEEEEEEEvNT_6ParamsE,(.L_x_96 - _ZN7cutlass13device_kernelIN5flash11enable_sm90INS1_16FlashAttnBwdSm90INS1_25CollectiveMainloopBwdSm90ILi2ELi2ELi2EN4cute5tupleIJNS5_1CILi1EEES8_S8_EEENS6_IJNS7_ILi64EEENS7_ILi128EEENS7_ILi96EEEEEENS_6half_tEfNS_4arch4Sm90ELb0ELb0ELb1ELb1ELb0ELb1ELb0ELb0ELi2ELi1ELi2ELi1ELb1EEENS1_24CollectiveEpilogueBwdGQAISD_fSG_Li256ELb1ELb0EEENS1_19SingleTileSchedulerILb1ELb0ELb0ELi128EEEEEEEEEvNT_6ParamsE)
        .other          _ZN7cutlass13device_kernelIN5flash11enable_sm90INS1_16FlashAttnBwdSm90INS1_25CollectiveMainloopBwdSm90ILi2ELi2ELi2EN4cute5tupleIJNS5_1CILi1EEES8_S8_EEENS6_IJNS7_ILi64EEENS7_ILi128EEENS7_ILi96EEEEEENS_6half_tEfNS_4arch4Sm90ELb0ELb0ELb1ELb1ELb0ELb1ELb0ELb0ELi2ELi1ELi2ELi1ELb1EEENS1_24CollectiveEpilogueBwdGQAISD_fSG_Li256ELb1ELb0EEENS1_19SingleTileSchedulerILb1ELb0ELb0ELi128EEEEEEEEEvNT_6ParamsE,@"STO_CUDA_ENTRY STV_DEFAULT"
_ZN7cutlass13device_kernelIN5flash11enable_sm90INS1_16FlashAttnBwdSm90INS1_25CollectiveMainloopBwdSm90ILi2ELi2ELi2EN4cute5tupleIJNS5_1CILi1EEES8_S8_EEENS6_IJNS7_ILi64EEENS7_ILi128EEENS7_ILi96EEEEEENS_6half_tEfNS_4arch4Sm90ELb0ELb0ELb1ELb1ELb0ELb1ELb0ELb0ELi2ELi1ELi2ELi1ELb1EEENS1_24CollectiveEpilogueBwdGQAISD_fSG_Li256ELb1ELb0EEENS1_19SingleTileSchedulerILb1ELb0ELb0ELi128EEEEEEEEEvNT_6ParamsE:
[----:B------:R-:W-:Y:S01]  /*0000*/  LDC R1, c[0x0][0x37c] ;  /* 0x0000df00ff017b82 */ /* 0x000fe20000000800 */
[----:B------:R-:W-:Y:S05]  /*0010*/  EXIT ;  /* 0x000000000000794d */ /* 0x000fea0003800000 */
.L_x_6:
        /* <DEDUP_REMOVED lines=14> */
.L_x_96:


//--------------------- .text._ZN7cutlass13device_kernelIN5flash11enable_sm90INS1_16FlashAttnBwdSm90INS1_25CollectiveMainloopBwdSm90ILi2ELi2ELi2EN4cute5tupleIJNS5_1CILi1EEES8_S8_EEENS6_IJNS7_ILi64EEENS7_ILi128EEENS7_ILi96EEEEEENS_6half_tEfNS_4arch4Sm90ELb0ELb0ELb1ELb1ELb1ELb1ELb0ELb0ELi2ELi1ELi2ELi1ELb1EEENS1_24CollectiveEpilogueBwdGQAISD_fSG_Li256ELb1ELb1EEENS1_19SingleTileSchedulerILb1ELb0ELb0ELi128EEEEEEEEEvNT_6ParamsE --------------------------
	.section	.text._ZN7cutlass13device_kernelIN5flash11enable_sm90INS1_16FlashAttnBwdSm90INS1_25CollectiveMainloopBwdSm90ILi2ELi2ELi2EN4cute5tupleIJNS5_1CILi1EEES8_S8_EEENS6_IJNS7_ILi64EEENS7_ILi128EEENS7_ILi96EEEEEENS_6half_tEfNS_4arch4Sm90ELb0ELb0ELb1ELb1ELb1ELb1ELb0ELb0ELi2ELi1ELi2ELi1ELb1EEENS1_24CollectiveEpilogueBwdGQAISD_fSG_Li256ELb1ELb1EEENS1_19SingleTileSchedulerILb1ELb0ELb0ELi128EEEEEEEEEvNT_6ParamsE,"ax",@progbits
	.align	128
.text._ZN7cutlass13device_kernelIN5flash11enable_sm90INS1_16FlashAttnBwdSm90INS1_25CollectiveMainloopBwdSm90ILi2ELi2ELi2EN4cute5tupleIJNS5_1CILi1EEES8_S8_EEENS6_IJNS7_ILi64EEENS7_ILi128EEENS7_ILi96EEEEEENS_6half_tEfNS_4arch4Sm90ELb0ELb0ELb1ELb1ELb1ELb1ELb0ELb0ELi2ELi1ELi2ELi1ELb1EEENS1_24CollectiveEpilogueBwdGQAISD_fSG_Li256ELb1ELb1EEENS1_19SingleTileSchedulerILb1ELb0ELb0ELi128EEEEEEEEEvNT_6ParamsE:
        .type           _ZN7cutlass13device_kernelIN5flash11enable_sm90INS1_16FlashAttnBwdSm90INS1_25CollectiveMainloopBwdSm90ILi2ELi2ELi2EN4cute5tupleIJNS5_1CILi1EEES8_S8_EEENS6_IJNS7_ILi64EEENS7_ILi128EEENS7_ILi96EEEEEENS_6half_tEfNS_4arch4Sm90ELb0ELb0ELb1ELb1ELb1ELb1ELb0ELb0ELi2ELi1ELi2ELi1ELb1EEENS1_24CollectiveEpilogueBwdGQAISD_fSG_Li256ELb1ELb1EEENS1_19SingleTileSchedulerILb1ELb0ELb0ELi128EEEEEEEEEvNT_6ParamsE,@function
        .size           _ZN7cutlass13device_kernelIN5flash11enable_sm90INS1_16FlashAttnBwdSm90INS1_25CollectiveMainloopBwdSm90ILi2ELi2ELi2EN4cute5tupleIJNS5_1CILi1EEES8_S8_EEENS6_IJNS7_ILi64EEENS7_ILi128EEENS7_ILi96EEEEEENS_6half_tEfNS_4arch4Sm90ELb0ELb0ELb1ELb1ELb1ELb1ELb0ELb0ELi2ELi1ELi2ELi1ELb1EEENS1_24CollectiveEpilogueBwdGQAISD_fSG_Li256ELb1ELb1EEENS1_19SingleTileSchedulerILb1ELb0ELb0ELi128EEEEEEEEEvNT_6ParamsE,(.L_x_97 - _ZN7cutlass13device_kernelIN5flash11enable_sm90INS1_16FlashAttnBwdSm90INS1_25CollectiveMainloopBwdSm90ILi2ELi2ELi2EN4cute5tupleIJNS5_1CILi1EEES8_S8_EEENS6_IJNS7_ILi64EEENS7_ILi128EEENS7_ILi96EEEEEENS_6half_tEfNS_4arch4Sm90ELb0ELb0ELb1ELb1ELb1ELb1ELb0ELb0ELi2ELi1ELi2ELi1ELb1EEENS1_24CollectiveEpilogueBwdGQAISD_fSG_Li256ELb1ELb1EEENS1_19SingleTileSchedulerILb1ELb0ELb0ELi128EEEEEEEEEvNT_6ParamsE)
        .other          _ZN7cutlass13device_kernelIN5flash11enable_sm90INS1_16FlashAttnBwdSm90INS1_25CollectiveMainloopBwdSm90ILi2ELi2ELi2EN4cute5tupleIJNS5_1CILi1EEES8_S8_EEENS6_IJNS7_ILi64EEENS7_ILi128EEENS7_ILi96EEEEEENS_6half_tEfNS_4arch4Sm90ELb0ELb0ELb1ELb1ELb1ELb1ELb0ELb0ELi2ELi1ELi2ELi1ELb1EEENS1_24CollectiveEpilogueBwdGQAISD_fSG_Li256ELb1ELb1EEENS1_19SingleTileSchedulerILb1ELb0ELb0ELi128EEEEEEEEEvNT_6ParamsE,@"STO_CUDA_ENTRY STV_DEFAULT"
_ZN7cutlass13device_kernelIN5flash11enable_sm90INS1_16FlashAttnBwdSm90INS1_25CollectiveMainloopBwdSm90ILi2ELi2ELi2EN4cute5tupleIJNS5_1CILi1EEES8_S8_EEENS6_IJNS7_ILi64EEENS7_ILi128EEENS7_ILi96EEEEEENS_6half_tEfNS_4arch4Sm90ELb0ELb0ELb1ELb1ELb1ELb1ELb0ELb0ELi2ELi1ELi2ELi1ELb1EEENS1_24CollectiveEpilogueBwdGQAISD_fSG_Li256ELb1ELb1EEENS1_19SingleTileSchedulerILb1ELb0ELb0ELi128EEEEEEEEEvNT_6ParamsE:
[----:B------:R-:W-:Y:S01]  /*0000*/  LDC R1, c[0x0][0x37c] ;  /* 0x0000df00ff017b82 */ /* 0x000fe20000000800 */
[----:B------:R-:W-:Y:S05]  /*0010*/  EXIT ;  /* 0x000000000000794d */ /* 0x000fea0003800000 */
.L_x_7:
        /* <DEDUP_REMOVED lines=14> */
.L_x_97:


//--------------------- .text._ZN7cutlass13device_kernelIN5flash11enable_sm90INS1_16FlashAttnBwdSm90INS1_25CollectiveMainloopBwdSm90ILi2ELi2ELi2EN4cute5tupleIJNS5_1CILi1EEES8_S8_EEENS6_IJNS7_ILi64EEENS7_ILi128EEENS7_ILi96EEEEEENS_6half_tEfNS_4arch4Sm90ELb0ELb1ELb1ELb0ELb0ELb1ELb0ELb0ELi2ELi1ELi2ELi1ELb1EEENS1_21CollectiveEpilogueBwdISD_SE_SG_Li256ELb0ELb0ELi1EEENS1_19SingleTileSchedulerILb0ELb0ELb0ELi128EEEEEEEEEvNT_6ParamsE --------------------------
	.section	.text._ZN7cutlass13device_kernelIN5flash11enable_sm90INS1_16FlashAttnBwdSm90INS1_25CollectiveMainloopBwdSm90ILi2ELi2ELi2EN4cute5tupleIJNS5_1CILi1EEES8_S8_EEENS6_IJNS7_ILi64EEENS7_ILi128EEENS7_ILi96EEEEEENS_6half_tEfNS_4arch4Sm90ELb0ELb1ELb1ELb0ELb0ELb1ELb0ELb0ELi2ELi1ELi2ELi1ELb1EEENS1_21CollectiveEpilogueBwdISD_SE_SG_Li256ELb0ELb0ELi1EEENS1_19SingleTileSchedulerILb0ELb0ELb0ELi128EEEEEEEEEvNT_6ParamsE,"ax",@progbits
	.align	128
.text._ZN7cutlass13device_kernelIN5flash11enable_sm90INS1_16FlashAttnBwdSm90INS1_25CollectiveMainloopBwdSm90ILi2ELi2ELi2EN4cute5tupleIJNS5_1CILi1EEES8_S8_EEENS6_IJNS7_ILi64EEENS7_ILi128EEENS7_ILi96EEEEEENS_6half_tEfNS_4arch4Sm90ELb0ELb1ELb1ELb0ELb0ELb1ELb0ELb0ELi2ELi1ELi2ELi1ELb1EEENS1_21CollectiveEpilogueBwdISD_SE_SG_Li256ELb0ELb0ELi1EEENS1_19SingleTileSchedulerILb0ELb0ELb0ELi128EEEEEEEEEvNT_6ParamsE:
        .type           _ZN7cutlass13device_kernelIN5flash11enable_sm90INS1_16FlashAttnBwdSm90INS1_25CollectiveMainloopBwdSm90ILi2ELi2ELi2EN4cute5tupleIJNS5_1CILi1EEES8_S8_EEENS6_IJNS7_ILi64EEENS7_ILi128EEENS7_ILi96EEEEEENS_6half_tEfNS_4arch4Sm90ELb0ELb1ELb1ELb0ELb0ELb1ELb0ELb0ELi2ELi1ELi2ELi1ELb1EEENS1_21CollectiveEpilogueBwdISD_SE_SG_Li256ELb0ELb0ELi1EEENS1_19SingleTileSchedulerILb0ELb0ELb0ELi128EEEEEEEEEvNT_6ParamsE,@function
        .size           _ZN7cutlass13device_kernelIN5flash11enable_sm90INS1_16FlashAttnBwdSm90INS1_25CollectiveMainloopBwdSm90ILi2ELi2ELi2EN4cute5tupleIJNS5_1CILi1EEES8_S8_EEENS6_IJNS7_ILi64EEENS7_ILi128EEENS7_ILi96EEEEEENS_6half_tEfNS_4arch4Sm90ELb0ELb1ELb1ELb0ELb0ELb1ELb0ELb0ELi2ELi1ELi2ELi1ELb1EEENS1_21CollectiveEpilogueBwdISD_SE_SG_Li256ELb0ELb0ELi1EEENS1_19SingleTileSchedulerILb0ELb0ELb0ELi128EEEEEEEEEvNT_6ParamsE,(.L_x_98 - _ZN7cutlass13device_kernelIN5flash11enable_sm90INS1_16FlashAttnBwdSm90INS1_25CollectiveMainloopBwdSm90ILi2ELi2ELi2EN4cute5tupleIJNS5_1CILi1EEES8_S8_EEENS6_IJNS7_ILi64EEENS7_ILi128EEENS7_ILi96EEEEEENS_6half_tEfNS_4arch4Sm90ELb0ELb1ELb1ELb0ELb0ELb1ELb0ELb0ELi2ELi1ELi2ELi1ELb1EEENS1_21CollectiveEpilogueBwdISD_SE_SG_Li256ELb0ELb0ELi1EEENS1_19SingleTileSchedulerILb0ELb0ELb0ELi128EEEEEEEEEvNT_6ParamsE)
        .other          _ZN7cutlass13device_kernelIN5flash11enable_sm90INS1_16FlashAttnBwdSm90INS1_25CollectiveMainloopBwdSm90ILi2ELi2ELi2EN4cute5tupleIJNS5_1CILi1EEES8_S8_EEENS6_IJNS7_ILi64EEENS7_ILi128EEENS7_ILi96EEEEEENS_6half_tEfNS_4arch4Sm90ELb0ELb1ELb1ELb0ELb0ELb1ELb0ELb0ELi2ELi1ELi2ELi1ELb1EEENS1_21CollectiveEpilogueBwdISD_SE_SG_Li256ELb0ELb0ELi1EEENS1_19SingleTileSchedulerILb0ELb0ELb0ELi128EEEEEEEEEvNT_6ParamsE,@"STO_CUDA_ENTRY STV_DEFAULT"
_ZN7cutlass13device_kernelIN5flash11enable_sm90INS1_16FlashAttnBwdSm90INS1_25CollectiveMainloopBwdSm90ILi2ELi2ELi2EN4cute5tupleIJNS5_1CILi1EEES8_S8_EEENS6_IJNS7_ILi64EEENS7_ILi128EEENS7_ILi96EEEEEENS_6half_tEfNS_4arch4Sm90ELb0ELb1ELb1ELb0ELb0ELb1ELb0ELb0ELi2ELi1ELi2ELi1ELb1EEENS1_21CollectiveEpilogueBwdISD_SE_SG_Li256ELb0ELb0ELi1EEENS1_19SingleTileSchedulerILb0ELb0ELb0ELi128EEEEEEEEEvNT_6ParamsE:
[----:B------:R-:W-:Y:S01]  /*0000*/  LDC R1, c[0x0][0x37c] ;  /* 0x0000df00ff017b82 */ /* 0x000fe20000000800 */
[----:B------:R-:W-:Y:S05]  /*0010*/  EXIT ;  /* 0x000000000000794d */ /* 0x000fea0003800000 */
.L_x_8:
        /* <DEDUP_REMOVED lines=14> */
.L_x_98:


//--------------------- .text._ZN7cutlass13device_kernelIN5flash11enable_sm90INS1_16FlashAttnBwdSm90INS1_25CollectiveMainloopBwdSm90ILi2ELi2ELi2EN4cute5tupleIJNS5_1CILi1EEES8_S8_EEENS6_IJNS7_ILi64EEENS7_ILi128EEENS7_ILi96EEEEEENS_6half_tEfNS_4arch4Sm90ELb0ELb1ELb1ELb0ELb1ELb1ELb0ELb0ELi2ELi1ELi2ELi1ELb1EEENS1_21CollectiveEpilogueBwdISD_SE_SG_Li256ELb0ELb0ELi1EEENS1_19SingleTileSchedulerILb0ELb0ELb0ELi128EEEEEEEEEvNT_6ParamsE --------------------------
	.section	.text._ZN7cutlass13device_kernelIN5flash11enable_sm90INS1_16FlashAttnBwdSm90INS1_25CollectiveMainloopBwdSm90ILi2ELi2ELi2EN4cute5tupleIJNS5_1CILi1EEES8_S8_EEENS6_IJNS7_ILi64EEENS7_ILi128EEENS7_ILi96EEEEEENS_6half_tEfNS_4arch4Sm90ELb0ELb1ELb1ELb0ELb1ELb1ELb0ELb0ELi2ELi1ELi2ELi1ELb1EEENS1_21CollectiveEpilogueBwdISD_SE_SG_Li256ELb0ELb0ELi1EEENS1_19SingleTileSchedulerILb0ELb0ELb0ELi128EEEEEEEEEvNT_6ParamsE,"ax",@progbits
	.align	128
.text._ZN7cutlass13device_kernelIN5flash11enable_sm90INS1_16FlashAttnBwdSm90INS1_25CollectiveMainloopBwdSm90ILi2ELi2ELi2EN4cute5tupleIJNS5_1CILi1EEES8_S8_EEENS6_IJNS7_ILi64EEENS7_ILi128EEENS7_ILi96EEEEEENS_6half_tEfNS_4arch4Sm90ELb0ELb1ELb1ELb0ELb1ELb1ELb0ELb0ELi2ELi1ELi2ELi1ELb1EEENS1_21CollectiveEpilogueBwdISD_SE_SG_Li256ELb0ELb0ELi1EEENS1_19SingleTileSchedulerILb0ELb0ELb0ELi128EEEEEEEEEvNT_6ParamsE:
        .type           _ZN7cutlass13device_kernelIN5flash11enable_sm90INS1_16FlashAttnBwdSm90INS1_25CollectiveMainloopBwdSm90ILi2ELi2ELi2EN4cute5tupleIJNS5_1CILi1EEES8_S8_EEENS6_IJNS7_ILi64EEENS7_ILi128EEENS7_ILi96EEEEEENS_6half_tEfNS_4arch4Sm90ELb0ELb1ELb1ELb0ELb1ELb1ELb0ELb0ELi2ELi1ELi2ELi1ELb1EEENS1_21CollectiveEpilogueBwdISD_SE_SG_Li256ELb0ELb0ELi1EEENS1_19SingleTileSchedulerILb0ELb0ELb0ELi128EEEEEEEEEvNT_6ParamsE,@function
        .size           _ZN7cutlass13device_kernelIN5flash11enable_sm90INS1_16FlashAttnBwdSm90INS1_25CollectiveMainloopBwdSm90ILi2ELi2ELi2EN4cute5tupleIJNS5_1CILi1EEES8_S8_EEENS6_IJNS7_ILi64EEENS7_ILi128EEENS7_ILi96EEEEEENS_6half_tEfNS_4arch4Sm90ELb0ELb1ELb1ELb0ELb1ELb1ELb0ELb0ELi2ELi1ELi2ELi1ELb1EEENS1_21CollectiveEpilogueBwdISD_SE_SG_Li256ELb0ELb0ELi1EEENS1_19SingleTileSchedulerILb0ELb0ELb0ELi128EEEEEEEEEvNT_6ParamsE,(.L_x_99 - _ZN7cutlass13device_kernelIN5flash11enable_sm90INS1_16FlashAttnBwdSm90INS1_25CollectiveMainloopBwdSm90ILi2ELi2ELi2EN4cute5tupleIJNS5_1CILi1EEES8_S8_EEENS6_IJNS7_ILi64EEENS7_ILi128EEENS7_ILi96EEEEEENS_6half_tEfNS_4arch4Sm90ELb0ELb1ELb1ELb0ELb1ELb1ELb0ELb0ELi2ELi1ELi2ELi1ELb1EEENS1_21CollectiveEpilogueBwdISD_SE_SG_Li256ELb0ELb0ELi1EEENS1_19SingleTileSchedulerILb0ELb0ELb0ELi128EEEEEEEEEvNT_6ParamsE)
        .other          _ZN7cutlass13device_kernelIN5flash11enable_sm90INS1_16FlashAttnBwdSm90INS1_25CollectiveMainloopBwdSm90ILi2ELi2ELi2EN4cute5tupleIJNS5_1CILi1EEES8_S8_EEENS6_IJNS7_ILi64EEENS7_ILi128EEENS7_ILi96EEEEEENS_6half_tEfNS_4arch4Sm90ELb0ELb1ELb1ELb0ELb1ELb1ELb0ELb0ELi2ELi1ELi2ELi1ELb1EEENS1_21CollectiveEpilogueBwdISD_SE_SG_Li256ELb0ELb0ELi1EEENS1_19SingleTileSchedulerILb0ELb0ELb0ELi128EEEEEEEEEvNT_6ParamsE,@"STO_CUDA_ENTRY STV_DEFAULT"
_ZN7cutlass13device_kernelIN5flash11enable_sm90INS1_16FlashAttnBwdSm90INS1_25CollectiveMainloopBwdSm90ILi2ELi2ELi2EN4cute5tupleIJNS5_1CILi1EEES8_S8_EEENS6_IJNS7_ILi64EEENS7_ILi128EEENS7_ILi96EEEEEENS_6half_tEfNS_4arch4Sm90ELb0ELb1ELb1ELb0ELb1ELb1ELb0ELb0ELi2ELi1ELi2ELi1ELb1EEENS1_21CollectiveEpilogueBwdISD_SE_SG_Li256ELb0ELb0ELi1EEENS1_19SingleTileSchedulerILb0ELb0ELb0ELi128EEEEEEEEEvNT_6ParamsE:
[----:B------:R-:W-:Y:S01]  /*0000*/  LDC R1, c[0x0][0x37c] ;  /* 0x0000df00ff017b82 */ /* 0x000fe20000000800 */
[----:B------:R-:W-:Y:S05]  /*0010*/  EXIT ;  /* 0x000000000000794d */ /* 0x000fea0003800000 */
.L_x_9:
        /* <DEDUP_REMOVED lines=14> */
.L_x_99:


//--------------------- .text._ZN7cutlass13device_kernelIN5flash11enable_sm90INS1_16FlashAttnBwdSm90INS1_25CollectiveMainloopBwdSm90ILi2ELi2ELi2EN4cute5tupleIJNS5_1CILi1EEES8_S8_EEENS6_IJNS7_ILi64EEENS7_ILi128EEENS7_ILi96EEEEEENS_6half_tEfNS_4arch4Sm90ELb0ELb1ELb1ELb0ELb0ELb1ELb0ELb0ELi2ELi1ELi2ELi1ELb1EEENS1_24CollectiveEpilogueBwdGQAISD_fSG_Li256ELb0ELb0EEENS1_19SingleTileSchedulerILb0ELb0ELb0ELi128EEEEEEEEEvNT_6ParamsE --------------------------
	.section	.text._ZN7cutlass13device_kernelIN5flash11enable_sm90INS1_16FlashAttnBwdSm90INS1_25CollectiveMainloopBwdSm90ILi2ELi2ELi2EN4cute5tupleIJNS5_1CILi1EEES8_S8_EEENS6_IJNS7_ILi64EEENS7_ILi128EEENS7_ILi96EEEEEENS_6half_tEfNS_4arch4Sm90ELb0ELb1ELb1ELb0ELb0ELb1ELb0ELb0ELi2ELi1ELi2ELi1ELb1EEENS1_24CollectiveEpilogueBwdGQAISD_fSG_Li256ELb0ELb0EEENS1_19SingleTileSchedulerILb0ELb0ELb0ELi128EEEEEEEEEvNT_6ParamsE,"ax",@progbits
	.align	128
.text._ZN7cutlass13device_kernelIN5flash11enable_sm90INS1_16FlashAttnBwdSm90INS1_25CollectiveMainloopBwdSm90ILi2ELi2ELi2EN4cute5tupleIJNS5_1CILi1EEES8_S8_EEENS6_IJNS7_ILi64EEENS7_ILi128EEENS7_ILi96EEEEEENS_6half_tEfNS_4arch4Sm90ELb0ELb1ELb1ELb0ELb0ELb1ELb0ELb0ELi2ELi1ELi2ELi1ELb1EEENS1_24CollectiveEpilogueBwdGQAISD_fSG_Li256ELb0ELb0EEENS1_19SingleTileSchedulerILb0ELb0ELb0ELi128EEEEEEEEEvNT_6ParamsE:
        .type           _ZN7cutlass13device_kernelIN5flash11enable_sm90INS1_16FlashAttnBwdSm90INS1_25CollectiveMainloopBwdSm90ILi2ELi2ELi2EN4cute5tupleIJNS5_1CILi1EEES8_S8_EEENS6_IJNS7_ILi64EEENS7_ILi128EEENS7_ILi96EEEEEENS_6half_tEfNS_4arch4Sm90ELb0ELb1ELb1ELb0ELb0ELb1ELb0ELb0ELi2ELi1ELi2ELi1ELb1EEENS1_24CollectiveEpilogueBwdGQAISD_fSG_Li256ELb0ELb0EEENS1_19SingleTileSchedulerILb0ELb0ELb0ELi128EEEEEEEEEvNT_6ParamsE,@function
        .size           _ZN7cutlass13device_kernelIN5flash11enable_sm90INS1_16FlashAttnBwdSm90INS1_25CollectiveMainloopBwdSm90ILi2ELi2ELi2EN4cute5tupleIJNS5_1CILi1EEES8_S8_EEENS6_IJNS7_ILi64EEENS7_ILi128EEENS7_ILi96EEEEEENS_6half_tEfNS_4arch4Sm90ELb0ELb1ELb1ELb0ELb0ELb1ELb0ELb0ELi2ELi1ELi2ELi1ELb1EEENS1_24CollectiveEpilogueBwdGQAISD_fSG_Li256ELb0ELb0EEENS1_19SingleTileSchedulerILb0ELb0ELb0ELi128EEEEEEEEEvNT_6ParamsE,(.L_x_100 - _ZN7cutlass13device_kernelIN5flash11enable_sm90INS1_16FlashAttnBwdSm90INS1_25CollectiveMainloopBwdSm90ILi2ELi2ELi2EN4cute5tupleIJNS5_1CILi1EEES8_S8_EEENS6_IJNS7_ILi64EEENS7_ILi128EEENS7_ILi96EEEEEENS_6half_tEfNS_4arch4Sm90ELb0ELb1ELb1ELb0ELb0ELb1ELb0ELb0ELi2ELi1ELi2ELi1ELb1EEENS1_24CollectiveEpilogueBwdGQAISD_fSG_Li256ELb0ELb0EEENS1_19SingleTileSchedulerILb0ELb0ELb0ELi128EEEEEEEEEvNT_6ParamsE)
        .other          _ZN7cutlass13device_kernelIN5flash11enable_sm90INS1_16FlashAttnBwdSm90INS1_25CollectiveMainloopBwdSm90ILi2ELi2ELi2EN4cute5tupleIJNS5_1CILi1EEES8_S8_EEENS6_IJNS7_ILi64EEENS7_ILi128EEENS7_ILi96EEEEEENS_6half_tEfNS_4arch4Sm90ELb0ELb1ELb1ELb0ELb0ELb1ELb0ELb0ELi2ELi1ELi2ELi1ELb1EEENS1_24CollectiveEpilogueBwdGQAISD_fSG_Li256ELb0ELb0EEENS1_19SingleTileSchedulerILb0ELb0ELb0ELi128EEEEEEEEEvNT_6ParamsE,@"STO_CUDA_ENTRY STV_DEFAULT"
_ZN7cutlass13device_kernelIN5flash11enable_sm90INS1_16FlashAttnBwdSm90INS1_25CollectiveMainloopBwdSm90ILi2ELi2ELi2EN4cute5tupleIJNS5_1CILi1EEES8_S8_EEENS6_IJNS7_ILi64EEENS7_ILi128EEENS7_ILi96EEEEEENS_6half_tEfNS_4arch4Sm90ELb0ELb1ELb1ELb0ELb0ELb1ELb0ELb0ELi2ELi1ELi2ELi1ELb1EEENS1_24CollectiveEpilogueBwdGQAISD_fSG_Li256ELb0ELb0EEENS1_19SingleTileSchedulerILb0ELb0ELb0ELi128EEEEEEEEEvNT_6ParamsE:
[----:B------:R-:W-:Y:S01]  /*0000*/  LDC R1, c[0x0][0x37c] ;  /* 0x0000df00ff017b82 */ /* 0x000fe20000000800 */
[----:B------:R-:W-:Y:S05]  /*0010*/  EXIT ;  /* 0x000000000000794d */ /* 0x000fea0003800000 */
.L_x_10:
        /* <DEDUP_REMOVED lines=14> */
.L_x_100:


//--------------------- .text._ZN7cutlass13device_kernelIN5flash11enable_sm90INS1_16FlashAttnBwdSm90INS1_25CollectiveMainloopBwdSm90ILi2ELi2ELi2EN4cute5tupleIJNS5_1CILi1EEES8_S8_EEENS6_IJNS7_ILi64EEENS7_ILi128EEENS7_ILi96EEEEEENS_6half_tEfNS_4arch4Sm90ELb0ELb1ELb1ELb0ELb1ELb1ELb0ELb0ELi2ELi1ELi2ELi1ELb1EEENS1_24CollectiveEpilogueBwdGQAISD_fSG_Li256ELb0ELb1EEENS1_19SingleTileSchedulerILb0ELb0ELb0ELi128EEEEEEEEEvNT_6ParamsE --------------------------
	.section	.text._ZN7cutlass13device_kernelIN5flash11enable_sm90INS1_16FlashAttnBwdSm90INS1_25CollectiveMainloopBwdSm90ILi2ELi2ELi2EN4cute5tupleIJNS5_1CILi1EEES8_S8_EEENS6_IJNS7_ILi64EEENS7_ILi128EEENS7_ILi96EEEEEENS_6half_tEfNS_4arch4Sm90ELb0ELb1ELb1ELb0ELb1ELb1ELb0ELb0ELi2ELi1ELi2ELi1ELb1EEENS1_24CollectiveEpilogueBwdGQAISD_fSG_Li256ELb0ELb1EEENS1_19SingleTileSchedulerILb0ELb0ELb0ELi128EEEEEEEEEvNT_6ParamsE,"ax",@progbits
	.align	128
.text._ZN7cutlass13device_kernelIN5flash11enable_sm90INS1_16FlashAttnBwdSm90INS1_25CollectiveMainloopBwdSm90ILi2ELi2ELi2EN4cute5tupleIJNS5_1CILi1EEES8_S8_EEENS6_IJNS7_ILi64EEENS7_ILi128EEENS7_ILi96EEEEEENS_6half_tEfNS_4arch4Sm90ELb0ELb1ELb1ELb0ELb1ELb1ELb0ELb0ELi2ELi1ELi2ELi1ELb1EEENS1_24CollectiveEpilogueBwdGQAISD_fSG_Li256ELb0ELb1EEENS1_19SingleTileSchedulerILb0ELb0ELb0ELi128EEEEEEEEEvNT_6ParamsE:
        .type           _ZN7cutlass13device_kernelIN5flash11enable_sm90INS1_16FlashAttnBwdSm90INS1_25CollectiveMainloopBwdSm90ILi2ELi2ELi2EN4cute5tupleIJNS5_1CILi1EEES8_S8_EEENS6_IJNS7_ILi64EEENS7_ILi128EEENS7_ILi96EEEEEENS_6half_tEfNS_4arch4Sm90ELb0ELb1ELb1ELb0ELb1ELb1ELb0ELb0ELi2ELi1ELi2ELi1ELb1EEENS1_24CollectiveEpilogueBwdGQAISD_fSG_Li256ELb0ELb1EEENS1_19SingleTileSchedulerILb0ELb0ELb0ELi128EEEEEEEEEvNT_6ParamsE,@function
        .size           _ZN7cutlass13device_kernelIN5flash11enable_sm90INS1_16FlashAttnBwdSm90INS1_25CollectiveMainloopBwdSm90ILi2ELi2ELi2EN4cute5tupleIJNS5_1CILi1EEES8_S8_EEENS6_IJNS7_ILi64EEENS7_ILi128EEENS7_ILi96EEEEEENS_6half_tEfNS_4arch4Sm90ELb0ELb1ELb1ELb0ELb1ELb1ELb0ELb0ELi2ELi1ELi2ELi1ELb1EEENS1_24CollectiveEpilogueBwdGQAISD_fSG_Li256ELb0ELb1EEENS1_19SingleTileSchedulerILb0ELb0ELb0ELi128EEEEEEEEEvNT_6ParamsE,(.L_x_101 - _ZN7cutlass13device_kernelIN5flash11enable_sm90INS1_16FlashAttnBwdSm90INS1_25CollectiveMainloopBwdSm90ILi2ELi2ELi2EN4cute5tupleIJNS5_1CILi1EEES8_S8_EEENS6_IJNS7_ILi64EEENS7_ILi128EEENS7_ILi96EEEEEENS_6half_tEfNS_4arch4Sm90ELb0ELb1ELb1ELb0ELb1ELb1ELb0ELb0ELi2ELi1ELi2ELi1ELb1EEENS1_24CollectiveEpilogueBwdGQAISD_fSG_Li256ELb0ELb1EEENS1_19SingleTileSchedulerILb0ELb0ELb0ELi128EEEEEEEEEvNT_6ParamsE)
        .other          _ZN7cutlass13device_kernelIN5flash11enable_sm90INS1_16FlashAttnBwdSm90INS1_25CollectiveMainloopBwdSm90ILi2ELi2ELi2EN4cute5tupleIJNS5_1CILi1EEES8_S8_EEENS6_IJNS7_ILi64EEENS7_ILi128EEENS7_ILi96EEEEEENS_6half_tEfNS_4arch4Sm90ELb0ELb1ELb1ELb0ELb1ELb1ELb0ELb0ELi2ELi1ELi2ELi1ELb1EEENS1_24CollectiveEpilogueBwdGQAISD_fSG_Li256ELb0ELb1EEENS1_19SingleTileSchedulerILb0ELb0ELb0ELi128EEEEEEEEEvNT_6ParamsE,@"STO_CUDA_ENTRY STV_DEFAULT"
_ZN7cutlass13device_kernelIN5flash11enable_sm90INS1_16FlashAttnBwdSm90INS1_25CollectiveMainloopBwdSm90ILi2ELi2ELi2EN4cute5tupleIJNS5_1CILi1EEES8_S8_EEENS6_IJNS7_ILi64EEENS7_ILi128EEENS7_ILi96EEEEEENS_6half_tEfNS_4arch4Sm90ELb0ELb1ELb1ELb0ELb1ELb1ELb0ELb0ELi2ELi1ELi2ELi1ELb1EEENS1_24CollectiveEpilogueBwdGQAISD_fSG_Li256ELb0ELb1EEENS1_19SingleTileSchedulerILb0ELb0ELb0ELi128EEEEEEEEEvNT_6ParamsE:
[----:B------:R-:W-:Y:S01]  /*0000*/  LDC R1, c[0x0][0x37c] ;  /* 0x0000df00ff017b82 */ /* 0x000fe20000000800 */
[----:B------:R-:W-:Y:S05]  /*0010*/  EXIT ;  /* 0x000000000000794d */ /* 0x000fea0003800000 */
.L_x_11:
        /* <DEDUP_REMOVED lines=14> */
.L_x_101:


//--------------------- .text._ZN7cutlass13device_kernelIN5flash11enable_sm90INS1_16FlashAttnBwdSm90INS1_25CollectiveMainloopBwdSm90ILi2ELi2ELi2EN4cute5tupleIJNS5_1CILi1EEES8_S8_EEENS6_IJNS7_ILi64EEENS7_ILi128EEENS7_ILi96EEEEEENS_6half_tEfNS_4arch4Sm90ELb0ELb1ELb1ELb1ELb0ELb1ELb0ELb0ELi2ELi1ELi2ELi1ELb1EEENS1_21CollectiveEpilogueBwdISD_SE_SG_Li256ELb1ELb0ELi1EEENS1_19SingleTileSchedulerILb1ELb0ELb0ELi128EEEEEEEEEvNT_6ParamsE --------------------------
	.section	.text._ZN7cutlass13device_kernelIN5flash11enable_sm90INS1_16FlashAttnBwdSm90INS1_25CollectiveMainloopBwdSm90ILi2ELi2ELi2EN4cute5tupleIJNS5_1CILi1EEES8_S8_EEENS6_IJNS7_ILi64EEENS7_ILi128EEENS7_ILi96EEEEEENS_6half_tEfNS_4arch4Sm90ELb0ELb1ELb1ELb1ELb0ELb1ELb0ELb0ELi2ELi1ELi2ELi1ELb1EEENS1_21CollectiveEpilogueBwdISD_SE_SG_Li256ELb1ELb0ELi1EEENS1_19SingleTileSchedulerILb1ELb0ELb0ELi128EEEEEEEEEvNT_6ParamsE,"ax",@progbits
	.align	128
.text._ZN7cutlass13device_kernelIN5flash11enable_sm90INS1_16FlashAttnBwdSm90INS1_25CollectiveMainloopBwdSm90ILi2ELi2ELi2EN4cute5tupleIJNS5_1CILi1EEES8_S8_EEENS6_IJNS7_ILi64EEENS7_ILi128EEENS7_ILi96EEEEEENS_6half_tEfNS_4arch4Sm90ELb0ELb1ELb1ELb1ELb0ELb1ELb0ELb0ELi2ELi1ELi2ELi1ELb1EEENS1_21CollectiveEpilogueBwdISD_SE_SG_Li256ELb1ELb0ELi1EEENS1_19SingleTileSchedulerILb1ELb0ELb0ELi128EEEEEEEEEvNT_6ParamsE:
        .type           _ZN7cutlass13device_kernelIN5flash11enable_sm90INS1_16FlashAttnBwdSm90INS1_25CollectiveMainloopBwdSm90ILi2ELi2ELi2EN4cute5tupleIJNS5_1CILi1EEES8_S8_EEENS6_IJNS7_ILi64EEENS7_ILi128EEENS7_ILi96EEEEEENS_6half_tEfNS_4arch4Sm90ELb0ELb1ELb1ELb1ELb0ELb1ELb0ELb0ELi2ELi1ELi2ELi1ELb1EEENS1_21CollectiveEpilogueBwdISD_SE_SG_Li256ELb1ELb0ELi1EEENS1_19SingleTileSchedulerILb1ELb0ELb0ELi128EEEEEEEEEvNT_6ParamsE,@function
        .size           _ZN7cutlass13device_kernelIN5flash11enable_sm90INS1_16FlashAttnBwdSm90INS1_25CollectiveMainloopBwdSm90ILi2ELi2ELi2EN4cute5tupleIJNS5_1CILi1EEES8_S8_EEENS6_IJNS7_ILi64EEENS7_ILi128EEENS7_ILi96EEEEEENS_6half_tEfNS_4arch4Sm90ELb0ELb1ELb1ELb1ELb0ELb1ELb0ELb0ELi2ELi1ELi2ELi1ELb1EEENS1_21CollectiveEpilogueBwdISD_SE_SG_Li256ELb1ELb0ELi1EEENS1_19SingleTileSchedulerILb1ELb0ELb0ELi128EEEEEEEEEvNT_6ParamsE,(.L_x_102 - _ZN7cutlass13device_kernelIN5flash11enable_sm90INS1_16FlashAttnBwdSm90INS1_25CollectiveMainloopBwdSm90ILi2ELi2ELi2EN4cute5tupleIJNS5_1CILi1EEES8_S8_EEENS6_IJNS7_ILi64EEENS7_ILi128EEENS7_ILi96EEEEEENS_6half_tEfNS_4arch4Sm90ELb0ELb1ELb1ELb1ELb0ELb1ELb0ELb0ELi2ELi1ELi2ELi1ELb1EEENS1_21CollectiveEpilogueBwdISD_SE_SG_Li256ELb1ELb0ELi1EEENS1_19SingleTileSchedulerILb1ELb0ELb0ELi128EEEEEEEEEvNT_6ParamsE)
        .other          _ZN7cutlass13device_kernelIN5flash11enable_sm90INS1_16FlashAttnBwdSm90INS1_25CollectiveMainloopBwdSm90ILi2ELi2ELi2EN4cute5tupleIJNS5_1CILi1EEES8_S8_EEENS6_IJNS7_ILi64EEENS7_ILi128EEENS7_ILi96EEEEEENS_6half_tEfNS_4arch4Sm90ELb0ELb1ELb1ELb1ELb0ELb1ELb0ELb0ELi2ELi1ELi2ELi1ELb1EEENS1_21CollectiveEpilogueBwdISD_SE_SG_Li256ELb1ELb0ELi1EEENS1_19SingleTileSchedulerILb1ELb0ELb0ELi128EEEEEEEEEvNT_6ParamsE,@"STO_CUDA_ENTRY STV_DEFAULT"
_ZN7cutlass13device_kernelIN5flash11enable_sm90INS1_16FlashAttnBwdSm90INS1_25CollectiveMainloopBwdSm90ILi2ELi2ELi2EN4cute5tupleIJNS5_1CILi1EEES8_S8_EEENS6_IJNS7_ILi64EEENS7_ILi128EEENS7_ILi96EEEEEENS_6half_tEfNS_4arch4Sm90ELb0ELb1ELb1ELb1ELb0ELb1ELb0ELb0ELi2ELi1ELi2ELi1ELb1EEENS1_21CollectiveEpilogueBwdISD_SE_SG_Li256ELb1ELb0ELi1EEENS1_19SingleTileSchedulerILb1ELb0ELb0ELi128EEEEEEEEEvNT_6ParamsE:
[----:B------:R-:W-:Y:S01]  /*0000*/  LDC R1, c[0x0][0x37c] ;  /* 0x0000df00ff017b82 */ /* 0x000fe20000000800 */
[----:B------:R-:W-:Y:S05]  /*0010*/  EXIT ;  /* 0x000000000000794d */ /* 0x000fea0003800000 */
.L_x_12:
        /* <DEDUP_REMOVED lines=14> */
.L_x_102:


//--------------------- .text._ZN7cutlass13device_kernelIN5flash11enable_sm90INS1_16FlashAttnBwdSm90INS1_25CollectiveMainloopBwdSm90ILi2ELi2ELi2EN4cute5tupleIJNS5_1CILi1EEES8_S8_EEENS6_IJNS7_ILi64EEENS7_ILi128EEENS7_ILi96EEEEEENS_6half_tEfNS_4arch4Sm90ELb0ELb1ELb1ELb1ELb1ELb1ELb0ELb0ELi2ELi1ELi2ELi1ELb1EEENS1_21CollectiveEpilogueBwdISD_SE_SG_Li256ELb1ELb0ELi1EEENS1_19SingleTileSchedulerILb1ELb0ELb0ELi128EEEEEEEEEvNT_6ParamsE --------------------------
	.section	.text._ZN7cutlass13device_kernelIN5flash11enable_sm90INS1_16FlashAttnBwdSm90INS1_25CollectiveMainloopBwdSm90ILi2ELi2ELi2EN4cute5tupleIJNS5_1CILi1EEES8_S8_EEENS6_IJNS7_ILi64EEENS7_ILi128EEENS7_ILi96EEEEEENS_6half_tEfNS_4arch4Sm90ELb0ELb1ELb1ELb1ELb1ELb1ELb0ELb0ELi2ELi1ELi2ELi1ELb1EEENS1_21CollectiveEpilogueBwdISD_SE_SG_Li256ELb1ELb0ELi1EEENS1_19SingleTileSchedulerILb1ELb0ELb0ELi128EEEEEEEEEvNT_6ParamsE,"ax",@progbits
	.align	128
.text._ZN7cutlass13device_kernelIN5flash11enable_sm90INS1_16FlashAttnBwdSm90INS1_25CollectiveMainloopBwdSm90ILi2ELi2ELi2EN4cute5tupleIJNS5_1CILi1EEES8_S8_EEENS6_IJNS7_ILi64EEENS7_ILi128EEENS7_ILi96EEEEEENS_6half_tEfNS_4arch4Sm90ELb0ELb1ELb1ELb1ELb1ELb1ELb0ELb0ELi2ELi1ELi2ELi1ELb1EEENS1_21CollectiveEpilogueBwdISD_SE_SG_Li256ELb1ELb0ELi1EEENS1_19SingleTileSchedulerILb1ELb0ELb0ELi128EEEEEEEEEvNT_6ParamsE:
        .type           _ZN7cutlass13device_kernelIN5flash11enable_sm90INS1_16FlashAttnBwdSm90INS1_25CollectiveMainloopBwdSm90ILi2ELi2ELi2EN4cute5tupleIJNS5_1CILi1EEES8_S8_EEENS6_IJNS7_ILi64EEENS7_ILi128EEENS7_ILi96EEEEEENS_6half_tEfNS_4arch4Sm90ELb0ELb1ELb1ELb1ELb1ELb1ELb0ELb0ELi2ELi1ELi2ELi1ELb1EEENS1_21CollectiveEpilogueBwdISD_SE_SG_Li256ELb1ELb0ELi1EEENS1_19SingleTileSchedulerILb1ELb0ELb0ELi128EEEEEEEEEvNT_6ParamsE,@function
        .size           _ZN7cutlass13device_kernelIN5flash11enable_sm90INS1_16FlashAttnBwdSm90INS1_25CollectiveMainloopBwdSm90ILi2ELi2ELi2EN4cute5tupleIJNS5_1CILi1EEES8_S8_EEENS6_IJNS7_ILi64EEENS7_ILi128EEENS7_ILi96EEEEEENS_6half_tEfNS_4arch4Sm90ELb0ELb1ELb1ELb1ELb1ELb1ELb0ELb0ELi2ELi1ELi2ELi1ELb1EEENS1_21CollectiveEpilogueBwdISD_SE_SG_Li256ELb1ELb0ELi1EEENS1_19SingleTileSchedulerILb1ELb0ELb0ELi128EEEEEEEEEvNT_6ParamsE,(.L_x_103 - _ZN7cutlass13device_kernelIN5flash11enable_sm90INS1_16FlashAttnBwdSm90INS1_25CollectiveMainloopBwdSm90ILi2ELi2ELi2EN4cute5tupleIJNS5_1CILi1EEES8_S8_EEENS6_IJNS7_ILi64EEENS7_ILi128EEENS7_ILi96EEEEEENS_6half_tEfNS_4arch4Sm90ELb0ELb1ELb1ELb1ELb1ELb1ELb0ELb0ELi2ELi1ELi2ELi1ELb1EEENS1_21CollectiveEpilogueBwdISD_SE_SG_Li256ELb1ELb0ELi1EEENS1_19SingleTileSchedulerILb1ELb0ELb0ELi128EEEEEEEEEvNT_6ParamsE)
        .other          _ZN7cutlass13device_kernelIN5flash11enable_sm90INS1_16FlashAttnBwdSm90INS1_25CollectiveMainloopBwdSm90ILi2ELi2ELi2EN4cute5tupleIJNS5_1CILi1EEES8_S8_EEENS6_IJNS7_ILi64EEENS7_ILi128EEENS7_ILi96EEEEEENS_6half_tEfNS_4arch4Sm90ELb0ELb1ELb1ELb1ELb1ELb1ELb0ELb0ELi2ELi1ELi2ELi1ELb1EEENS1_21CollectiveEpilogueBwdISD_SE_SG_Li256ELb1ELb0ELi1EEENS1_19SingleTileSchedulerILb1ELb0ELb0ELi128EEEEEEEEEvNT_6ParamsE,@"STO_CUDA_ENTRY STV_DEFAULT"
_ZN7cutlass13device_kernelIN5flash11enable_sm90INS1_16FlashAttnBwdSm90INS1_25CollectiveMainloopBwdSm90ILi2ELi2ELi2EN4cute5tupleIJNS5_1CILi1EEES8_S8_EEENS6_IJNS7_ILi64EEENS7_ILi128EEENS7_ILi96EEEEEENS_6half_tEfNS_4arch4Sm90ELb0ELb1ELb1ELb1ELb1ELb1ELb0ELb0ELi2ELi1ELi2ELi1ELb1EEENS1_21CollectiveEpilogueBwdISD_SE_SG_Li256ELb1ELb0ELi1EEENS1_19SingleTileSchedulerILb1ELb0ELb0ELi128EEEEEEEEEvNT_6ParamsE:
[----:B------:R-:W-:Y:S01]  /*0000*/  LDC R1, c[0x0][0x37c] ;  /* 0x0000df00ff017b82 */ /* 0x000fe20000000800 */
[----:B------:R-:W-:Y:S05]  /*0010*/  EXIT ;  /* 0x000000000000794d */ /* 0x000fea0003800000 */
.L_x_13:
        /* <DEDUP_REMOVED lines=14> */
.L_x_103:


//--------------------- .text._ZN7cutlass13device_kernelIN5flash11enable_sm90INS1_16FlashAttnBwdSm90INS1_25CollectiveMainloopBwdSm90ILi2ELi2ELi2EN4cute5tupleIJNS5_1CILi1EEES8_S8_EEENS6_IJNS7_ILi64EEENS7_ILi128EEENS7_ILi96EEEEEENS_6half_tEfNS_4arch4Sm90ELb0ELb1ELb1ELb1ELb0ELb1ELb0ELb0ELi2ELi1ELi2ELi1ELb1EEENS1_24CollectiveEpilogueBwdGQAISD_fSG_Li256ELb1ELb0EEENS1_19SingleTileSchedulerILb1ELb0ELb0ELi128EEEEEEEEEvNT_6ParamsE --------------------------
	.section	.text._ZN7cutlass13device_kernelIN5flash11enable_sm90INS1_16FlashAttnBwdSm90INS1_25CollectiveMainloopBwdSm90ILi2ELi2ELi2EN4cute5tupleIJNS5_1CILi1EEES8_S8_EEENS6_IJNS7_ILi64EEENS7_ILi128EEENS7_ILi96EEEEEENS_6half_tEfNS_4arch4Sm90ELb0ELb1ELb1ELb1ELb0ELb1ELb0ELb0ELi2ELi1ELi2ELi1ELb1EEENS1_24CollectiveEpilogueBwdGQAISD_fSG_Li256ELb1ELb0EEENS1_19SingleTileSchedulerILb1ELb0ELb0ELi128EEEEEEEEEvNT_6ParamsE,"ax",@progbits
	.align	128
.text._ZN7cutlass13device_kernelIN5flash11enable_sm90INS1_16FlashAttnBwdSm90INS1_25CollectiveMainloopBwdSm90ILi2ELi2ELi2EN4cute5tupleIJNS5_1CILi1EEES8_S8_EEENS6_IJNS7_ILi64EEENS7_ILi128EEENS7_ILi96EEEEEENS_6half_tEfNS_4arch4Sm90ELb0ELb1ELb1ELb1ELb0ELb1ELb0ELb0ELi2ELi1ELi2ELi1ELb1EEENS1_24CollectiveEpilogueBwdGQAISD_fSG_Li256ELb1ELb0EEENS1_19SingleTileSchedulerILb1ELb0ELb0ELi128EEEEEEEEEvNT_6ParamsE:
        .type           _ZN7cutlass13device_kernelIN5flash11enable_sm90INS1_16FlashAttnBwdSm90INS1_25CollectiveMainloopBwdSm90ILi2ELi2ELi2EN4cute5tupleIJNS5_1CILi1EEES8_S8_EEENS6_IJNS7_ILi64EEENS7_ILi128EEENS7_ILi96EEEEEENS_6half_tEfNS_4arch4Sm90ELb0ELb1ELb1ELb1ELb0ELb1ELb0ELb0ELi2ELi1ELi2ELi1ELb1EEENS1_24CollectiveEpilogueBwdGQAISD_fSG_Li256ELb1ELb0EEENS1_19SingleTileSchedulerILb1ELb0ELb0ELi128EEEEEEEEEvNT_6ParamsE,@function
        .size           _ZN7cutlass13device_kernelIN5flash11enable_sm90INS1_16FlashAttnBwdSm90INS1_25CollectiveMainloopBwdSm90ILi2ELi2ELi2EN4cute5tupleIJNS5_1CILi1EEES8_S8_EEENS6_IJNS7_ILi64EEENS7_ILi128EEENS7_ILi96EEEEEENS_6half_tEfNS_4arch4Sm90ELb0ELb1ELb1ELb1ELb0ELb1ELb0ELb0ELi2ELi1ELi2ELi1ELb1EEENS1_24CollectiveEpilogueBwdGQAISD_fSG_Li256ELb1ELb0EEENS1_19SingleTileSchedulerILb1ELb0ELb0ELi128EEEEEEEEEvNT_6ParamsE,(.L_x_104 - _ZN7cutlass13device_kernelIN5flash11enable_sm90INS1_16FlashAttnBwdSm90INS1_25CollectiveMainloopBwdSm90ILi2ELi2ELi2EN4cute5tupleIJNS5_1CILi1EEES8_S8_EEENS6_IJNS7_ILi64EEENS7_ILi128EEENS7_ILi96EEEEEENS_6half_tEfNS_4arch4Sm90ELb0ELb1ELb1ELb1ELb0ELb1ELb0ELb0ELi2ELi1ELi2ELi1ELb1EEENS1_24CollectiveEpilogueBwdGQAISD_fSG_Li256ELb1ELb0EEENS1_19SingleTileSchedulerILb1ELb0ELb0ELi128EEEEEEEEEvNT_6ParamsE)
        .other          _ZN7cutlass13device_kernelIN5flash11enable_sm90INS1_16FlashAttnBwdSm90INS1_25CollectiveMainloopBwdSm90ILi2ELi2ELi2EN4cute5tupleIJNS5_1CILi1EEES8_S8_EEENS6_IJNS7_ILi64EEENS7_ILi128EEENS7_ILi96EEEEEENS_6half_tEfNS_4arch4Sm90ELb0ELb1ELb1ELb1ELb0ELb1ELb0ELb0ELi2ELi1ELi2ELi1ELb1EEENS1_24CollectiveEpilogueBwdGQAISD_fSG_Li256ELb1ELb0EEENS1_19SingleTileSchedulerILb1ELb0ELb0ELi128EEEEEEEEEvNT_6ParamsE,@"STO_CUDA_ENTRY STV_DEFAULT"
_ZN7cutlass13device_kernelIN5flash11enable_sm90INS1_16FlashAttnBwdSm90INS1_25CollectiveMainloopBwdSm90ILi2ELi2ELi2EN4cute5tupleIJNS5_1CILi1EEES8_S8_EEENS6_IJNS7_ILi64EEENS7_ILi128EEENS7_ILi96EEEEEENS_6half_tEfNS_4arch4Sm90ELb0ELb1ELb1ELb1ELb0ELb1ELb0ELb0ELi2ELi1ELi2ELi1ELb1EEENS1_24CollectiveEpilogueBwdGQAISD_fSG_Li256ELb1ELb0EEENS1_19SingleTileSchedulerILb1ELb0ELb0ELi128EEEEEEEEEvNT_6ParamsE:
[----:B------:R-:W-:Y:S01]  /*0000*/  LDC R1, c[0x0][0x37c] ;  /* 0x0000df00ff017b82 */ /* 0x000fe20000000800 */
[----:B------:R-:W-:Y:S05]  /*0010*/  EXIT ;  /* 0x000000000000794d */ /* 0x000fea0003800000 */
.L_x_14:
        /* <DEDUP_REMOVED lines=14> */
.L_x_104:


//--------------------- .text._ZN7cutlass13device_kernelIN5flash11enable_sm90INS1_16FlashAttnBwdSm90INS1_25CollectiveMainloopBwdSm90ILi2ELi2ELi2EN4cute5tupleIJNS5_1CILi1EEES8_S8_EEENS6_IJNS7_ILi64EEENS7_ILi128EEENS7_ILi96EEEEEENS_6half_tEfNS_4arch4Sm90ELb0ELb1ELb1ELb1ELb1ELb1ELb0ELb0ELi2ELi1ELi2ELi1ELb1EEENS1_24CollectiveEpilogueBwdGQAISD_fSG_Li256ELb1ELb1EEENS1_19SingleTileSchedulerILb1ELb0ELb0ELi128EEEEEEEEEvNT_6ParamsE --------------------------
	.section	.text._ZN7cutlass13device_kernelIN5flash11enable_sm90INS1_16FlashAttnBwdSm90INS1_25CollectiveMainloopBwdSm90ILi2ELi2ELi2EN4cute5tupleIJNS5_1CILi1EEES8_S8_EEENS6_IJNS7_ILi64EEENS7_ILi128EEENS7_ILi96EEEEEENS_6half_tEfNS_4arch4Sm90ELb0ELb1ELb1ELb1ELb1ELb1ELb0ELb0ELi2ELi1ELi2ELi1ELb1EEENS1_24CollectiveEpilogueBwdGQAISD_fSG_Li256ELb1ELb1EEENS1_19SingleTileSchedulerILb1ELb0ELb0ELi128EEEEEEEEEvNT_6ParamsE,"ax",@progbits
	.align	128
.text._ZN7cutlass13device_kernelIN5flash11enable_sm90INS1_16FlashAttnBwdSm90INS1_25CollectiveMainloopBwdSm90ILi2ELi2ELi2EN4cute5tupleIJNS5_1CILi1EEES8_S8_EEENS6_IJNS7_ILi64EEENS7_ILi128EEENS7_ILi96EEEEEENS_6half_tEfNS_4arch4Sm90ELb0ELb1ELb1ELb1ELb1ELb1ELb0ELb0ELi2ELi1ELi2ELi1ELb1EEENS1_24CollectiveEpilogueBwdGQAISD_fSG_Li256ELb1ELb1EEENS1_19SingleTileSchedulerILb1ELb0ELb0ELi128EEEEEEEEEvNT_6ParamsE:
        .type           _ZN7cutlass13device_kernelIN5flash11enable_sm90INS1_16FlashAttnBwdSm90INS1_25CollectiveMainloopBwdSm90ILi2ELi2ELi2EN4cute5tupleIJNS5_1CILi1EEES8_S8_EEENS6_IJNS7_ILi64EEENS7_ILi128EEENS7_ILi96EEEEEENS_6half_tEfNS_4arch4Sm90ELb0ELb1ELb1ELb1ELb1ELb1ELb0ELb0ELi2ELi1ELi2ELi1ELb1EEENS1_24CollectiveEpilogueBwdGQAISD_fSG_Li256ELb1ELb1EEENS1_19SingleTileSchedulerILb1ELb0ELb0ELi128EEEEEEEEEvNT_6ParamsE,@function
        .size           _ZN7cutlass13device_kernelIN5flash11enable_sm90INS1_16FlashAttnBwdSm90INS1_25CollectiveMainloopBwdSm90ILi2ELi2ELi2EN4cute5tupleIJNS5_1CILi1EEES8_S8_EEENS6_IJNS7_ILi64EEENS7_ILi128EEENS7_ILi96EEEEEENS_6half_tEfNS_4arch4Sm90ELb0ELb1ELb1ELb1ELb1ELb1ELb0ELb0ELi2ELi1ELi2ELi1ELb1EEENS1_24CollectiveEpilogueBwdGQAISD_fSG_Li256ELb1ELb1EEENS1_19SingleTileSchedulerILb1ELb0ELb0ELi128EEEEEEEEEvNT_6ParamsE,(.L_x_105 - _ZN7cutlass13device_kernelIN5flash11enable_sm90INS1_16FlashAttnBwdSm90INS1_25CollectiveMainloopBwdSm90ILi2ELi2ELi2EN4cute5tupleIJNS5_1CILi1EEES8_S8_EEENS6_IJNS7_ILi64EEENS7_ILi128EEENS7_ILi96EEEEEENS_6half_tEfNS_4arch4Sm90ELb0ELb1ELb1ELb1ELb1ELb1ELb0ELb0ELi2ELi1ELi2ELi1ELb1EEENS1_24CollectiveEpilogueBwdGQAISD_fSG_Li256ELb1ELb1EEENS1_19SingleTileSchedulerILb1ELb0ELb0ELi128EEEEEEEEEvNT_6ParamsE)
        .other          _ZN7cutlass13device_kernelIN5flash11enable_sm90INS1_16FlashAttnBwdSm90INS1_25CollectiveMainloopBwdSm90ILi2ELi2ELi2EN4cute5tupleIJNS5_1CILi1EEES8_S8_EEENS6_IJNS7_ILi64EEENS7_ILi128EEENS7_ILi96EEEEEENS_6half_tEfNS_4arch4Sm90ELb0ELb1ELb1ELb1ELb1ELb1ELb0ELb0ELi2ELi1ELi2ELi1ELb1EEENS1_24CollectiveEpilogueBwdGQAISD_fSG_Li256ELb1ELb1EEENS1_19SingleTileSchedulerILb1ELb0ELb0ELi128EEEEEEEEEvNT_6ParamsE,@"STO_CUDA_ENTRY STV_DEFAULT"
_ZN7cutlass13device_kernelIN5flash11enable_sm90INS1_16FlashAttnBwdSm90INS1_25CollectiveMainloopBwdSm90ILi2ELi2ELi2EN4cute5tupleIJNS5_1CILi1EEES8_S8_EEENS6_IJNS7_ILi64EEENS7_ILi128EEENS7_ILi96EEEEEENS_6half_tEfNS_4arch4Sm90ELb0ELb1ELb1ELb1ELb1ELb1ELb0ELb0ELi2ELi1ELi2ELi1ELb1EEENS1_24CollectiveEpilogueBwdGQAISD_fSG_Li256ELb1ELb1EEENS1_19SingleTileSchedulerILb1ELb0ELb0ELi128EEEEEEEEEvNT_6ParamsE:
[----:B------:R-:W-:Y:S01]  /*0000*/  LDC R1, c[0x0][0x37c] ;  /* 0x0000df00ff017b82 */ /* 0x000fe20000000800 */
[----:B------:R-:W-:Y:S05]  /*0010*/  EXIT ;  /* 0x000000000000794d */ /* 0x000fea0003800000 */
.L_x_15:
        /* <DEDUP_REMOVED lines=14> */
.L_x_105:


//--------------------- .text._ZN7cutlass13device_kernelIN5flash11enable_sm90INS1_16FlashAttnBwdSm90INS1_25CollectiveMainloopBwdSm90ILi2ELi2ELi2EN4cute5tupleIJNS5_1CILi1EEES8_S8_EEENS6_IJNS7_ILi64EEENS7_ILi128EEENS7_ILi96EEEEEENS_6half_tEfNS_4arch4Sm90ELb1ELb0ELb1ELb0ELb0ELb1ELb0ELb0ELi2ELi1ELi2ELi1ELb1EEENS1_21CollectiveEpilogueBwdISD_SE_SG_Li256ELb0ELb0ELi1EEENS1_25SingleTileBwdLPTSchedulerILb0ELi128ELb0EEEEEEEEEvNT_6ParamsE --------------------------
	.section	.text._ZN7cutlass13device_kernelIN5flash11enable_sm90INS1_16FlashAttnBwdSm90INS1_25CollectiveMainloopBwdSm90ILi2ELi2ELi2EN4cute5tupleIJNS5_1CILi1EEES8_S8_EEENS6_IJNS7_ILi64EEENS7_ILi128EEENS7_ILi96EEEEEENS_6half_tEfNS_4arch4Sm90ELb1ELb0ELb1ELb0ELb0ELb1ELb0ELb0ELi2ELi1ELi2ELi1ELb1EEENS1_21CollectiveEpilogueBwdISD_SE_SG_Li256ELb0ELb0ELi1EEENS1_25SingleTileBwdLPTSchedulerILb0ELi128ELb0EEEEEEEEEvNT_6ParamsE,"ax",@progbits
	.align	128
.text._ZN7cutlass13device_kernelIN5flash11enable_sm90INS1_16FlashAttnBwdSm90INS1_25CollectiveMainloopBwdSm90ILi2ELi2ELi2EN4cute5tupleIJNS5_1CILi1EEES8_S8_EEENS6_IJNS7_ILi64EEENS7_ILi128EEENS7_ILi96EEEEEENS_6half_tEfNS_4arch4Sm90ELb1ELb0ELb1ELb0ELb0ELb1ELb0ELb0ELi2ELi1ELi2ELi1ELb1EEENS1_21CollectiveEpilogueBwdISD_SE_SG_Li256ELb0ELb0ELi1EEENS1_25SingleTileBwdLPTSchedulerILb0ELi128ELb0EEEEEEEEEvNT_6ParamsE:
        .type           _ZN7cutlass13device_kernelIN5flash11enable_sm90INS1_16FlashAttnBwdSm90INS1_25CollectiveMainloopBwdSm90ILi2ELi2ELi2EN4cute5tupleIJNS5_1CILi1EEES8_S8_EEENS6_IJNS7_ILi64EEENS7_ILi128EEENS7_ILi96EEEEEENS_6half_tEfNS_4arch4Sm90ELb1ELb0ELb1ELb0ELb0ELb1ELb0ELb0ELi2ELi1ELi2ELi1ELb1EEENS1_21CollectiveEpilogueBwdISD_SE_SG_Li256ELb0ELb0ELi1EEENS1_25SingleTileBwdLPTSchedulerILb0ELi128ELb0EEEEEEEEEvNT_6ParamsE,@function
        .size           _ZN7cutlass13device_kernelIN5flash11enable_sm90INS1_16FlashAttnBwdSm90INS1_25CollectiveMainloopBwdSm90ILi2ELi2ELi2EN4cute5tupleIJNS5_1CILi1EEES8_S8_EEENS6_IJNS7_ILi64EEENS7_ILi128EEENS7_ILi96EEEEEENS_6half_tEfNS_4arch4Sm90ELb1ELb0ELb1ELb0ELb0ELb1ELb0ELb0ELi2ELi1ELi2ELi1ELb1EEENS1_21CollectiveEpilogueBwdISD_SE_SG_Li256ELb0ELb0ELi1EEENS1_25SingleTileBwdLPTSchedulerILb0ELi128ELb0EEEEEEEEEvNT_6ParamsE,(.L_x_106 - _ZN7cutlass13device_kernelIN5flash11enable_sm90INS1_16FlashAttnBwdSm90INS1_25CollectiveMainloopBwdSm90ILi2ELi2ELi2EN4cute5tupleIJNS5_1CILi1EEES8_S8_EEENS6_IJNS7_ILi64EEENS7_ILi128EEENS7_ILi96EEEEEENS_6half_tEfNS_4arch4Sm90ELb1ELb0ELb1ELb0ELb0ELb1ELb0ELb0ELi2ELi1ELi2ELi1ELb1EEENS1_21CollectiveEpilogueBwdISD_SE_SG_Li256ELb0ELb0ELi1EEENS1_25SingleTileBwdLPTSchedulerILb0ELi128ELb0EEEEEEEEEvNT_6ParamsE)
        .other          _ZN7cutlass13device_kernelIN5flash11enable_sm90INS1_16FlashAttnBwdSm90INS1_25CollectiveMainloopBwdSm90ILi2ELi2ELi2EN4cute5tupleIJNS5_1CILi1EEES8_S8_EEENS6_IJNS7_ILi64EEENS7_ILi128EEENS7_ILi96EEEEEENS_6half_tEfNS_4arch4Sm90ELb1ELb0ELb1ELb0ELb0ELb1ELb0ELb0ELi2ELi1ELi2ELi1ELb1EEENS1_21CollectiveEpilogueBwdISD_SE_SG_Li256ELb0ELb0ELi1EEENS1_25SingleTileBwdLPTSchedulerILb0ELi128ELb0EEEEEEEEEvNT_6ParamsE,@"STO_CUDA_ENTRY STV_DEFAULT"
_ZN7cutlass13device_kernelIN5flash11enable_sm90INS1_16FlashAttnBwdSm90INS1_25CollectiveMainloopBwdSm90ILi2ELi2ELi2EN4cute5tupleIJNS5_1CILi1EEES8_S8_EEENS6_IJNS7_ILi64EEENS7_ILi128EEENS7_ILi96EEEEEENS_6half_tEfNS_4arch4Sm90ELb1ELb0ELb1ELb0ELb0ELb1ELb0ELb0ELi2ELi1ELi2ELi1ELb1EEENS1_21CollectiveEpilogueBwdISD_SE_SG_Li256ELb0ELb0ELi1EEENS1_25SingleTileBwdLPTSchedulerILb0ELi128ELb0EEEEEEEEEvNT_6ParamsE:
[----:B------:R-:W-:Y:S01]  /*0000*/  LDC R1, c[0x0][0x37c] ;  /* 0x0000df00ff017b82 */ /* 0x000fe20000000800 */
[----:B------:R-:W-:Y:S05]  /*0010*/  EXIT ;  /* 0x000000000000794d */ /* 0x000fea0003800000 */
.L_x_16:
        /* <DEDUP_REMOVED lines=14> */
.L_x_106:


//--------------------- .text._ZN7cutlass13device_kernelIN5flash11enable_sm90INS1_16FlashAttnBwdSm90INS1_25CollectiveMainloopBwdSm90ILi2ELi2ELi2EN4cute5tupleIJNS5_1CILi1EEES8_S8_EEENS6_IJNS7_ILi64EEENS7_ILi128EEENS7_ILi96EEEEEENS_6half_tEfNS_4arch4Sm90ELb1ELb0ELb1ELb0ELb1ELb1ELb0ELb0ELi2ELi1ELi2ELi1ELb1EEENS1_21CollectiveEpilogueBwdISD_SE_SG_Li256ELb0ELb0ELi1EEENS1_25SingleTileBwdLPTSchedulerILb0ELi128ELb1EEEEEEEEEvNT_6ParamsE --------------------------
	.section	.text._ZN7cutlass13device_kernelIN5flash11enable_sm90INS1_16FlashAttnBwdSm90INS1_25CollectiveMainloopBwdSm90ILi2ELi2ELi2EN4cute5tupleIJNS5_1CILi1EEES8_S8_EEENS6_IJNS7_ILi64EEENS7_ILi128EEENS7_ILi96EEEEEENS_6half_tEfNS_4arch4Sm90ELb1ELb0ELb1ELb0ELb1ELb1ELb0ELb0ELi2ELi1ELi2ELi1ELb1EEENS1_21CollectiveEpilogueBwdISD_SE_SG_Li256ELb0ELb0ELi1EEENS1_25SingleTileBwdLPTSchedulerILb0ELi128ELb1EEEEEEEEEvNT_6ParamsE,"ax",@progbits
	.align	128
.text._ZN7cutlass13device_kernelIN5flash11enable_sm90INS1_16FlashAttnBwdSm90INS1_25CollectiveMainloopBwdSm90ILi2ELi2ELi2EN4cute5tupleIJNS5_1CILi1EEES8_S8_EEENS6_IJNS7_ILi64EEENS7_ILi128EEENS7_ILi96EEEEEENS_6half_tEfNS_4arch4Sm90ELb1ELb0ELb1ELb0ELb1ELb1ELb0ELb0ELi2ELi1ELi2ELi1ELb1EEENS1_21CollectiveEpilogueBwdISD_SE_SG_Li256ELb0ELb0ELi1EEENS1_25SingleTileBwdLPTSchedulerILb0ELi128ELb1EEEEEEEEEvNT_6ParamsE:
        .type           _ZN7cutlass13device_kernelIN5flash11enable_sm90INS1_16FlashAttnBwdSm90INS1_25CollectiveMainloopBwdSm90ILi2ELi2ELi2EN4cute5tupleIJNS5_1CILi1EEES8_S8_EEENS6_IJNS7_ILi64EEENS7_ILi128EEENS7_ILi96EEEEEENS_6half_tEfNS_4arch4Sm90ELb1ELb0ELb1ELb0ELb1ELb1ELb0ELb0ELi2ELi1ELi2ELi1ELb1EEENS1_21CollectiveEpilogueBwdISD_SE_SG_Li256ELb0ELb0ELi1EEENS1_25SingleTileBwdLPTSchedulerILb0ELi128ELb1EEEEEEEEEvNT_6ParamsE,@function
        .size           _ZN7cutlass13device_kernelIN5flash11enable_sm90INS1_16FlashAttnBwdSm90INS1_25CollectiveMainloopBwdSm90ILi2ELi2ELi2EN4cute5tupleIJNS5_1CILi1EEES8_S8_EEENS6_IJNS7_ILi64EEENS7_ILi128EEENS7_ILi96EEEEEENS_6half_tEfNS_4arch4Sm90ELb1ELb0ELb1ELb0ELb1ELb1ELb0ELb0ELi2ELi1ELi2ELi1ELb1EEENS1_21CollectiveEpilogueBwdISD_SE_SG_Li256ELb0ELb0ELi1EEENS1_25SingleTileBwdLPTSchedulerILb0ELi128ELb1EEEEEEEEEvNT_6ParamsE,(.L_x_107 - _ZN7cutlass13device_kernelIN5flash11enable_sm90INS1_16FlashAttnBwdSm90INS1_25CollectiveMainloopBwdSm90ILi2ELi2ELi2EN4cute5tupleIJNS5_1CILi1EEES8_S8_EEENS6_IJNS7_ILi64EEENS7_ILi128EEENS7_ILi96EEEEEENS_6half_tEfNS_4arch4Sm90ELb1ELb0ELb1ELb0ELb1ELb1ELb0ELb0ELi2ELi1ELi2ELi1ELb1EEENS1_21CollectiveEpilogueBwdISD_SE_SG_Li256ELb0ELb0ELi1EEENS1_25SingleTileBwdLPTSchedulerILb0ELi128ELb1EEEEEEEEEvNT_6ParamsE)
        .other          _ZN7cutlass13device_kernelIN5flash11enable_sm90INS1_16FlashAttnBwdSm90INS1_25CollectiveMainloopBwdSm90ILi2ELi2ELi2EN4cute5tupleIJNS5_1CILi1EEES8_S8_EEENS6_IJNS7_ILi64EEENS7_ILi128EEENS7_ILi96EEEEEENS_6half_tEfNS_4arch4Sm90ELb1ELb0ELb1ELb0ELb1ELb1ELb0ELb0ELi2ELi1ELi2ELi1ELb1EEENS1_21CollectiveEpilogueBwdISD_SE_SG_Li256ELb0ELb0ELi1EEENS1_25SingleTileBwdLPTSchedulerILb0ELi128ELb1EEEEEEEEEvNT_6ParamsE,@"STO_CUDA_ENTRY STV_DEFAULT"
_ZN7cutlass13device_kernelIN5flash11enable_sm90INS1_16FlashAttnBwdSm90INS1_25CollectiveMainloopBwdSm90ILi2ELi2ELi2EN4cute5tupleIJNS5_1CILi1EEES8_S8_EEENS6_IJNS7_ILi64EEENS7_ILi128EEENS7_ILi96EEEEEENS_6half_tEfNS_4arch4Sm90ELb1ELb0ELb1ELb0ELb1ELb1ELb0ELb0ELi2ELi1ELi2ELi1ELb1EEENS1_21CollectiveEpilogueBwdISD_SE_SG_Li256ELb0ELb0ELi1EEENS1_25SingleTileBwdLPTSchedulerILb0ELi128ELb1EEEEEEEEEvNT_6ParamsE:
[----:B------:R-:W-:Y:S01]  /*0000*/  LDC R1, c[0x0][0x37c] ;  /* 0x0000df00ff017b82 */ /* 0x000fe20000000800 */
[----:B------:R-:W-:Y:S05]  /*0010*/  EXIT ;  /* 0x000000000000794d */ /* 0x000fea0003800000 */
.L_x_17:
        /* <DEDUP_REMOVED lines=14> */
.L_x_107:


//--------------------- .text._ZN7cutlass13device_kernelIN5flash11enable_sm90INS1_16FlashAttnBwdSm90INS1_25CollectiveMainloopBwdSm90ILi2ELi2ELi2EN4cute5tupleIJNS5_1CILi1EEES8_S8_EEENS6_IJNS7_ILi64EEENS7_ILi128EEENS7_ILi96EEEEEENS_6half_tEfNS_4arch4Sm90ELb1ELb0ELb1ELb0ELb0ELb1ELb0ELb0ELi2ELi1ELi2ELi1ELb1EEENS1_24CollectiveEpilogueBwdGQAISD_fSG_Li256ELb0ELb0EEENS1_25SingleTileBwdLPTSchedulerILb0ELi128ELb0EEEEEEEEEvNT_6ParamsE --------------------------
	.section	.text._ZN7cutlass13device_kernelIN5flash11enable_sm90INS1_16FlashAttnBwdSm90INS1_25CollectiveMainloopBwdSm90ILi2ELi2ELi2EN4cute5tupleIJNS5_1CILi1EEES8_S8_EEENS6_IJNS7_ILi64EEENS7_ILi128EEENS7_ILi96EEEEEENS_6half_tEfNS_4arch4Sm90ELb1ELb0ELb1ELb0ELb0ELb1ELb0ELb0ELi2ELi1ELi2ELi1ELb1EEENS1_24CollectiveEpilogueBwdGQAISD_fSG_Li256ELb0ELb0EEENS1_25SingleTileBwdLPTSchedulerILb0ELi128ELb0EEEEEEEEEvNT_6ParamsE,"ax",@progbits
	.align	128
.text._ZN7cutlass13device_kernelIN5flash11enable_sm90INS1_16FlashAttnBwdSm90INS1_25CollectiveMainloopBwdSm90ILi2ELi2ELi2EN4cute5tupleIJNS5_1CILi1EEES8_S8_EEENS6_IJNS7_ILi64EEENS7_ILi128EEENS7_ILi96EEEEEENS_6half_tEfNS_4arch4Sm90ELb1ELb0ELb1ELb0ELb0ELb1ELb0ELb0ELi2ELi1ELi2ELi1ELb1EEENS1_24CollectiveEpilogueBwdGQAISD_fSG_Li256ELb0ELb0EEENS1_25SingleTileBwdLPTSchedulerILb0ELi128ELb0EEEEEEEEEvNT_6ParamsE:
        .type           _ZN7cutlass13device_kernelIN5flash11enable_sm90INS1_16FlashAttnBwdSm90INS1_25CollectiveMainloopBwdSm90ILi2ELi2ELi2EN4cute5tupleIJNS5_1CILi1EEES8_S8_EEENS6_IJNS7_ILi64EEENS7_ILi128EEENS7_ILi96EEEEEENS_6half_tEfNS_4arch4Sm90ELb1ELb0ELb1ELb0ELb0ELb1ELb0ELb0ELi2ELi1ELi2ELi1ELb1EEENS1_24CollectiveEpilogueBwdGQAISD_fSG_Li256ELb0ELb0EEENS1_25SingleTileBwdLPTSchedulerILb0ELi128ELb0EEEEEEEEEvNT_6ParamsE,@function
        .size           _ZN7cutlass13device_kernelIN5flash11enable_sm90INS1_16FlashAttnBwdSm90INS1_25CollectiveMainloopBwdSm90ILi2ELi2ELi2EN4cute5tupleIJNS5_1CILi1EEES8_S8_EEENS6_IJNS7_ILi64EEENS7_ILi128EEENS7_ILi96EEEEEENS_6half_tEfNS_4arch4Sm90ELb1ELb0ELb1ELb0ELb0ELb1ELb0ELb0ELi2ELi1ELi2ELi1ELb1EEENS1_24CollectiveEpilogueBwdGQAISD_fSG_Li256ELb0ELb0EEENS1_25SingleTileBwdLPTSchedulerILb0ELi128ELb0EEEEEEEEEvNT_6ParamsE,(.L_x_108 - _ZN7cutlass13device_kernelIN5flash11enable_sm90INS1_16FlashAttnBwdSm90INS1_25CollectiveMainloopBwdSm90ILi2ELi2ELi2EN4cute5tupleIJNS5_1CILi1EEES8_S8_EEENS6_IJNS7_ILi64EEENS7_ILi128EEENS7_ILi96EEEEEENS_6half_tEfNS_4arch4Sm90ELb1ELb0ELb1ELb0ELb0ELb1ELb0ELb0ELi2ELi1ELi2ELi1ELb1EEENS1_24CollectiveEpilogueBwdGQAISD_fSG_Li256ELb0ELb0EEENS1_25SingleTileBwdLPTSchedulerILb0ELi128ELb0EEEEEEEEEvNT_6ParamsE)
        .other          _ZN7cutlass13device_kernelIN5flash11enable_sm90INS1_16FlashAttnBwdSm90INS1_25CollectiveMainloopBwdSm90ILi2ELi2ELi2EN4cute5tupleIJNS5_1CILi1EEES8_S8_EEENS6_IJNS7_ILi64EEENS7_ILi128EEENS7_ILi96EEEEEENS_6half_tEfNS_4arch4Sm90ELb1ELb0ELb1ELb0ELb0ELb1ELb0ELb0ELi2ELi1ELi2ELi1ELb1EEENS1_24CollectiveEpilogueBwdGQAISD_fSG_Li256ELb0ELb0EEENS1_25SingleTileBwdLPTSchedulerILb0ELi128ELb0EEEEEEEEEvNT_6ParamsE,@"STO_CUDA_ENTRY STV_DEFAULT"
_ZN7cutlass13device_kernelIN5flash11enable_sm90INS1_16FlashAttnBwdSm90INS1_25CollectiveMainloopBwdSm90ILi2ELi2ELi2EN4cute5tupleIJNS5_1CILi1EEES8_S8_EEENS6_IJNS7_ILi64EEENS7_ILi128EEENS7_ILi96EEEEEENS_6half_tEfNS_4arch4Sm90ELb1ELb0ELb1ELb0ELb0ELb1ELb0ELb0ELi2ELi1ELi2ELi1ELb1EEENS1_24CollectiveEpilogueBwdGQAISD_fSG_Li256ELb0ELb0EEENS1_25SingleTileBwdLPTSchedulerILb0ELi128ELb0EEEEEEEEEvNT_6ParamsE:
[----:B------:R-:W-:Y:S01]  /*0000*/  LDC R1, c[0x0][0x37c] ;  /* 0x0000df00ff017b82 */ /* 0x000fe20000000800 */
[----:B------:R-:W-:Y:S05]  /*0010*/  EXIT ;  /* 0x000000000000794d */ /* 0x000fea0003800000 */
.L_x_18:
        /* <DEDUP_REMOVED lines=14> */
.L_x_108:


//--------------------- .text._ZN7cutlass13device_kernelIN5flash11enable_sm90INS1_16FlashAttnBwdSm90INS1_25CollectiveMainloopBwdSm90ILi2ELi2ELi2EN4cute5tupleIJNS5_1CILi1EEES8_S8_EEENS6_IJNS7_ILi64EEENS7_ILi128EEENS7_ILi96EEEEEENS_6half_tEfNS_4arch4Sm90ELb1ELb0ELb1ELb0ELb1ELb1ELb0ELb0ELi2ELi1ELi2ELi1ELb1EEENS1_24CollectiveEpilogueBwdGQAISD_fSG_Li256ELb0ELb1EEENS1_25SingleTileBwdLPTSchedulerILb0ELi128ELb1EEEEEEEEEvNT_6ParamsE --------------------------
	.section	.text._ZN7cutlass13device_kernelIN5flash11enable_sm90INS1_16FlashAttnBwdSm90INS1_25CollectiveMainloopBwdSm90ILi2ELi2ELi2EN4cute5tupleIJNS5_1CILi1EEES8_S8_EEENS6_IJNS7_ILi64EEENS7_ILi128EEENS7_ILi96EEEEEENS_6half_tEfNS_4arch4Sm90ELb1ELb0ELb1ELb0ELb1ELb1ELb0ELb0ELi2ELi1ELi2ELi1ELb1EEENS1_24CollectiveEpilogueBwdGQAISD_fSG_Li256ELb0ELb1EEENS1_25SingleTileBwdLPTSchedulerILb0ELi128ELb1EEEEEEEEEvNT_6ParamsE,"ax",@progbits
	.align	128
.text._ZN7cutlass13device_kernelIN5flash11enable_sm90INS1_16FlashAttnBwdSm90INS1_25CollectiveMainloopBwdSm90ILi2ELi2ELi2EN4cute5tupleIJNS5_1CILi1EEES8_S8_EEENS6_IJNS7_ILi64EEENS7_ILi128EEENS7_ILi96EEEEEENS_6half_tEfNS_4arch4Sm90ELb1ELb0ELb1ELb0ELb1ELb1ELb0ELb0ELi2ELi1ELi2ELi1ELb1EEENS1_24CollectiveEpilogueBwdGQAISD_fSG_Li256ELb0ELb1EEENS1_25SingleTileBwdLPTSchedulerILb0ELi128ELb1EEEEEEEEEvNT_6ParamsE:
        .type           _ZN7cutlass13device_kernelIN5flash11enable_sm90INS1_16FlashAttnBwdSm90INS1_25CollectiveMainloopBwdSm90ILi2ELi2ELi2EN4cute5tupleIJNS5_1CILi1EEES8_S8_EEENS6_IJNS7_ILi64EEENS7_ILi128EEENS7_ILi96EEEEEENS_6half_tEfNS_4arch4Sm90ELb1ELb0ELb1ELb0ELb1ELb1ELb0ELb0ELi2ELi1ELi2ELi1ELb1EEENS1_24CollectiveEpilogueBwdGQAISD_fSG_Li256ELb0ELb1EEENS1_25SingleTileBwdLPTSchedulerILb0ELi128ELb1EEEEEEEEEvNT_6ParamsE,@function
        .size           _ZN7cutlass13device_kernelIN5flash11enable_sm90INS1_16FlashAttnBwdSm90INS1_25CollectiveMainloopBwdSm90ILi2ELi2ELi2EN4cute5tupleIJNS5_1CILi1EEES8_S8_EEENS6_IJNS7_ILi64EEENS7_ILi128EEENS7_ILi96EEEEEENS_6half_tEfNS_4arch4Sm90ELb1ELb0ELb1ELb0ELb1ELb1ELb0ELb0ELi2ELi1ELi2ELi1ELb1EEENS1_24CollectiveEpilogueBwdGQAISD_fSG_Li256ELb0ELb1EEENS1_25SingleTileBwdLPTSchedulerILb0ELi128ELb1EEEEEEEEEvNT_6ParamsE,(.L_x_109 - _ZN7cutlass13device_kernelIN5flash11enable_sm90INS1_16FlashAttnBwdSm90INS1_25CollectiveMainloopBwdSm90ILi2ELi2ELi2EN4cute5tupleIJNS5_1CILi1EEES8_S8_EEENS6_IJNS7_ILi64EEENS7_ILi128EEENS7_ILi96EEEEEENS_6half_tEfNS_4arch4Sm90ELb1ELb0ELb1ELb0ELb1ELb1ELb0ELb0ELi2ELi1ELi2ELi1ELb1EEENS1_24CollectiveEpilogueBwdGQAISD_fSG_Li256ELb0ELb1EEENS1_25SingleTileBwdLPTSchedulerILb0ELi128ELb1EEEEEEEEEvNT_6ParamsE)
        .other          _ZN7cutlass13device_kernelIN5flash11enable_sm90INS1_16FlashAttnBwdSm90INS1_25CollectiveMainloopBwdSm90ILi2ELi2ELi2EN4cute5tupleIJNS5_1CILi1EEES8_S8_EEENS6_IJNS7_ILi64EEENS7_ILi128EEENS7_ILi96EEEEEENS_6half_tEfNS_4arch4Sm90ELb1ELb0ELb1ELb0ELb1ELb1ELb0ELb0ELi2ELi1ELi2ELi1ELb1EEENS1_24CollectiveEpilogueBwdGQAISD_fSG_Li256ELb0ELb1EEENS1_25SingleTileBwdLPTSchedulerILb0ELi128ELb1EEEEEEEEEvNT_6ParamsE,@"STO_CUDA_ENTRY STV_DEFAULT"
_ZN7cutlass13device_kernelIN5flash11enable_sm90INS1_16FlashAttnBwdSm90INS1_25CollectiveMainloopBwdSm90ILi2ELi2ELi2EN4cute5tupleIJNS5_1CILi1EEES8_S8_EEENS6_IJNS7_ILi64EEENS7_ILi128EEENS7_ILi96EEEEEENS_6half_tEfNS_4arch4Sm90ELb1ELb0ELb1ELb0ELb1ELb1ELb0ELb0ELi2ELi1ELi2ELi1ELb1EEENS1_24CollectiveEpilogueBwdGQAISD_fSG_Li256ELb0ELb1EEENS1_25SingleTileBwdLPTSchedulerILb0ELi128ELb1EEEEEEEEEvNT_6ParamsE:
[----:B------:R-:W-:Y:S01]  /*0000*/  LDC R1, c[0x0][0x37c] ;  /* 0x0000df00ff017b82 */ /* 0x000fe20000000800 */
[----:B------:R-:W-:Y:S05]  /*0010*/  EXIT ;  /* 0x000000000000794d */ /* 0x000fea0003800000 */
.L_x_19:
        /* <DEDUP_REMOVED lines=14> */
.L_x_109:


//--------------------- .text._ZN7cutlass13device_kernelIN5flash11enable_sm90INS1_16FlashAttnBwdSm90INS1_25CollectiveMainloopBwdSm90ILi2ELi2ELi2EN4cute5tupleIJNS5_1CILi1EEES8_S8_EEENS6_IJNS7_ILi64EEENS7_ILi128EEENS7_ILi96EEEEEENS_6half_tEfNS_4arch4Sm90ELb1ELb0ELb1ELb1ELb0ELb1ELb0ELb0ELi2ELi1ELi2ELi1ELb1EEENS1_21CollectiveEpilogueBwdISD_SE_SG_Li256ELb1ELb0ELi1EEENS1_25SingleTileBwdLPTSchedulerILb1ELi128ELb0EEEEEEEEEvNT_6ParamsE --------------------------
	.section	.text._ZN7cutlass13device_kernelIN5flash11enable_sm90INS1_16FlashAttnBwdSm90INS1_25CollectiveMainloopBwdSm90ILi2ELi2ELi2EN4cute5tupleIJNS5_1CILi1EEES8_S8_EEENS6_IJNS7_ILi64EEENS7_ILi128EEENS7_ILi96EEEEEENS_6half_tEfNS_4arch4Sm90ELb1ELb0ELb1ELb1ELb0ELb1ELb0ELb0ELi2ELi1ELi2ELi1ELb1EEENS1_21CollectiveEpilogueBwdISD_SE_SG_Li256ELb1ELb0ELi1EEENS1_25SingleTileBwdLPTSchedulerILb1ELi128ELb0EEEEEEEEEvNT_6ParamsE,"ax",@progbits
	.align	128
.text._ZN7cutlass13device_kernelIN5flash11enable_sm90INS1_16FlashAttnBwdSm90INS1_25CollectiveMainloopBwdSm90ILi2ELi2ELi2EN4cute5tupleIJNS5_1CILi1EEES8_S8_EEENS6_IJNS7_ILi64EEENS7_ILi128EEENS7_ILi96EEEEEENS_6half_tEfNS_4arch4Sm90ELb1ELb0ELb1ELb1ELb0ELb1ELb0ELb0ELi2ELi1ELi2ELi1ELb1EEENS1_21CollectiveEpilogueBwdISD_SE_SG_Li256ELb1ELb0ELi1EEENS1_25SingleTileBwdLPTSchedulerILb1ELi128ELb0EEEEEEEEEvNT_6ParamsE:
        .type           _ZN7cutlass13device_kernelIN5flash11enable_sm90INS1_16FlashAttnBwdSm90INS1_25CollectiveMainloopBwdSm90ILi2ELi2ELi2EN4cute5tupleIJNS5_1CILi1EEES8_S8_EEENS6_IJNS7_ILi64EEENS7_ILi128EEENS7_ILi96EEEEEENS_6half_tEfNS_4arch4Sm90ELb1ELb0ELb1ELb1ELb0ELb1ELb0ELb0ELi2ELi1ELi2ELi1ELb1EEENS1_21CollectiveEpilogueBwdISD_SE_SG_Li256ELb1ELb0ELi1EEENS1_25SingleTileBwdLPTSchedulerILb1ELi128ELb0EEEEEEEEEvNT_6ParamsE,@function
        .size           _ZN7cutlass13device_kernelIN5flash11enable_sm90INS1_16FlashAttnBwdSm90INS1_25CollectiveMainloopBwdSm90ILi2ELi2ELi2EN4cute5tupleIJNS5_1CILi1EEES8_S8_EEENS6_IJNS7_ILi64EEENS7_ILi128EEENS7_ILi96EEEEEENS_6half_tEfNS_4arch4Sm90ELb1ELb0ELb1ELb1ELb0ELb1ELb0ELb0ELi2ELi1ELi2ELi1ELb1EEENS1_21CollectiveEpilogueBwdISD_SE_SG_Li256ELb1ELb0ELi1EEENS1_25SingleTileBwdLPTSchedulerILb1ELi128ELb0EEEEEEEEEvNT_6ParamsE,(.L_x_110 - _ZN7cutlass13device_kernelIN5flash11enable_sm90INS1_16FlashAttnBwdSm90INS1_25CollectiveMainloopBwdSm90ILi2ELi2ELi2EN4cute5tupleIJNS5_1CILi1EEES8_S8_EEENS6_IJNS7_ILi64EEENS7_ILi128EEENS7_ILi96EEEEEENS_6half_tEfNS_4arch4Sm90ELb1ELb0ELb1ELb1ELb0ELb1ELb0ELb0ELi2ELi1ELi2ELi1ELb1EEENS1_21CollectiveEpilogueBwdISD_SE_SG_Li256ELb1ELb0ELi1EEENS1_25SingleTileBwdLPTSchedulerILb1ELi128ELb0EEEEEEEEEvNT_6ParamsE)
        .other          _ZN7cutlass13device_kernelIN5flash11enable_sm90INS1_16FlashAttnBwdSm90INS1_25CollectiveMainloopBwdSm90ILi2ELi2ELi2EN4cute5tupleIJNS5_1CILi1EEES8_S8_EEENS6_IJNS7_ILi64EEENS7_ILi128EEENS7_ILi96EEEEEENS_6half_tEfNS_4arch4Sm90ELb1ELb0ELb1ELb1ELb0ELb1ELb0ELb0ELi2ELi1ELi2ELi1ELb1EEENS1_21CollectiveEpilogueBwdISD_SE_SG_Li256ELb1ELb0ELi1EEENS1_25SingleTileBwdLPTSchedulerILb1ELi128ELb0EEEEEEEEEvNT_6ParamsE,@"STO_CUDA_ENTRY STV_DEFAULT"
_ZN7cutlass13device_kernelIN5flash11enable_sm90INS1_16FlashAttnBwdSm90INS1_25CollectiveMainloopBwdSm90ILi2ELi2ELi2EN4cute5tupleIJNS5_1CILi1EEES8_S8_EEENS6_IJNS7_ILi64EEENS7_ILi128EEENS7_ILi96EEEEEENS_6half_tEfNS_4arch4Sm90ELb1ELb0ELb1ELb1ELb0ELb1ELb0ELb0ELi2ELi1ELi2ELi1ELb1EEENS1_21CollectiveEpilogueBwdISD_SE_SG_Li256ELb1ELb0ELi1EEENS1_25SingleTileBwdLPTSchedulerILb1ELi128ELb0EEEEEEEEEvNT_6ParamsE:
[----:B------:R-:W-:Y:S01]  /*0000*/  LDC R1, c[0x0][0x37c] ;  /* 0x0000df00ff017b82 */ /* 0x000fe20000000800 */
[----:B------:R-:W-:Y:S05]  /*0010*/  EXIT ;  /* 0x000000000000794d */ /* 0x000fea0003800000 */
.L_x_20:
        /* <DEDUP_REMOVED lines=14> */
.L_x_110:


//--------------------- .text._ZN7cutlass13device_kernelIN5flash11enable_sm90INS1_16FlashAttnBwdSm90INS1_25CollectiveMainloopBwdSm90ILi2ELi2ELi2EN4cute5tupleIJNS5_1CILi1EEES8_S8_EEENS6_IJNS7_ILi64EEENS7_ILi128EEENS7_ILi96EEEEEENS_6half_tEfNS_4arch4Sm90ELb1ELb0ELb1ELb1ELb1ELb1ELb0ELb0ELi2ELi1ELi2ELi1ELb1EEENS1_21CollectiveEpilogueBwdISD_SE_SG_Li256ELb1ELb0ELi1EEENS1_25SingleTileBwdLPTSchedulerILb1ELi128ELb1EEEEEEEEEvNT_6ParamsE --------------------------
	.section	.text._ZN7cutlass13device_kernelIN5flash11enable_sm90INS1_16FlashAttnBwdSm90INS1_25CollectiveMainloopBwdSm90ILi2ELi2ELi2EN4cute5tupleIJNS5_1CILi1EEES8_S8_EEENS6_IJNS7_ILi64EEENS7_ILi128EEENS7_ILi96EEEEEENS_6half_tEfNS_4arch4Sm90ELb1ELb0ELb1ELb1ELb1ELb1ELb0ELb0ELi2ELi1ELi2ELi1ELb1EEENS1_21CollectiveEpilogueBwdISD_SE_SG_Li256ELb1ELb0ELi1EEENS1_25SingleTileBwdLPTSchedulerILb1ELi128ELb1EEEEEEEEEvNT_6ParamsE,"ax",@progbits
	.align	128
.text._ZN7cutlass13device_kernelIN5flash11enable_sm90INS1_16FlashAttnBwdSm90INS1_25CollectiveMainloopBwdSm90ILi2ELi2ELi2EN4cute5tupleIJNS5_1CILi1EEES8_S8_EEENS6_IJNS7_ILi64EEENS7_ILi128EEENS7_ILi96EEEEEENS_6half_tEfNS_4arch4Sm90ELb1ELb0ELb1ELb1ELb1ELb1ELb0ELb0ELi2ELi1ELi2ELi1ELb1EEENS1_21CollectiveEpilogueBwdISD_SE_SG_Li256ELb1ELb0ELi1EEENS1_25SingleTileBwdLPTSchedulerILb1ELi128ELb1EEEEEEEEEvNT_6ParamsE:
        .type           _ZN7cutlass13device_kernelIN5flash11enable_sm90INS1_16FlashAttnBwdSm90INS1_25CollectiveMainloopBwdSm90ILi2ELi2ELi2EN4cute5tupleIJNS5_1CILi1EEES8_S8_EEENS6_IJNS7_ILi64EEENS7_ILi128EEENS7_ILi96EEEEEENS_6half_tEfNS_4arch4Sm90ELb1ELb0ELb1ELb1ELb1ELb1ELb0ELb0ELi2ELi1ELi2ELi1ELb1EEENS1_21CollectiveEpilogueBwdISD_SE_SG_Li256ELb1ELb0ELi1EEENS1_25SingleTileBwdLPTSchedulerILb1ELi128ELb1EEEEEEEEEvNT_6ParamsE,@function
        .size           _ZN7cutlass13device_kernelIN5flash11enable_sm90INS1_16FlashAttnBwdSm90INS1_25CollectiveMainloopBwdSm90ILi2ELi2ELi2EN4cute5tupleIJNS5_1CILi1EEES8_S8_EEENS6_IJNS7_ILi64EEENS7_ILi128EEENS7_ILi96EEEEEENS_6half_tEfNS_4arch4Sm90ELb1ELb0ELb1ELb1ELb1ELb1ELb0ELb0ELi2ELi1ELi2ELi1ELb1EEENS1_21CollectiveEpilogueBwdISD_SE_SG_Li256ELb1ELb0ELi1EEENS1_25SingleTileBwdLPTSchedulerILb1ELi128ELb1EEEEEEEEEvNT_6ParamsE,(.L_x_111 - _ZN7cutlass13device_kernelIN5flash11enable_sm90INS1_16FlashAttnBwdSm90INS1_25CollectiveMainloopBwdSm90ILi2ELi2ELi2EN4cute5tupleIJNS5_1CILi1EEES8_S8_EEENS6_IJNS7_ILi64EEENS7_ILi128EEENS7_ILi96EEEEEENS_6half_tEfNS_4arch4Sm90ELb1ELb0ELb1ELb1ELb1ELb1ELb0ELb0ELi2ELi1ELi2ELi1ELb1EEENS1_21CollectiveEpilogueBwdISD_SE_SG_Li256ELb1ELb0ELi1EEENS1_25SingleTileBwdLPTSchedulerILb1ELi128ELb1EEEEEEEEEvNT_6ParamsE)
        .other          _ZN7cutlass13device_kernelIN5flash11enable_sm90INS1_16FlashAttnBwdSm90INS1_25CollectiveMainloopBwdSm90ILi2ELi2ELi2EN4cute5tupleIJNS5_1CILi1EEES8_S8_EEENS6_IJNS7_ILi64EEENS7_ILi128EEENS7_ILi96EEEEEENS_6half_tEfNS_4arch4Sm90ELb1ELb0ELb1ELb1ELb1ELb1ELb0ELb0ELi2ELi1ELi2ELi1ELb1EEENS1_21CollectiveEpilogueBwdISD_SE_SG_Li256ELb1ELb0ELi1EEENS1_25SingleTileBwdLPTSchedulerILb1ELi128ELb1EEEEEEEEEvNT_6ParamsE,@"STO_CUDA_ENTRY STV_DEFAULT"
_ZN7cutlass13device_kernelIN5flash11enable_sm90INS1_16FlashAttnBwdSm90INS1_25CollectiveMainloopBwdSm90ILi2ELi2ELi2EN4cute5tupleIJNS5_1CILi1EEES8_S8_EEENS6_IJNS7_ILi64EEENS7_ILi128EEENS7_ILi96EEEEEENS_6half_tEfNS_4arch4Sm90ELb1ELb0ELb1ELb1ELb1ELb1ELb0ELb0ELi2ELi1ELi2ELi1ELb1EEENS1_21CollectiveEpilogueBwdISD_SE_SG_Li256ELb1ELb0ELi1EEENS1_25SingleTileBwdLPTSchedulerILb1ELi128ELb1EEEEEEEEEvNT_6ParamsE:
[----:B------:R-:W-:Y:S01]  /*0000*/  LDC R1, c[0x0][0x37c] ;  /* 0x0000df00ff017b82 */ /* 0x000fe20000000800 */
[----:B------:R-:W-:Y:S05]  /*0010*/  EXIT ;  /* 0x000000000000794d */ /* 0x000fea0003800000 */
.L_x_21:
        /* <DEDUP_REMOVED lines=14> */
.L_x_111:


//--------------------- .text._ZN7cutlass13device_kernelIN5flash11enable_sm90INS1_16FlashAttnBwdSm90INS1_25CollectiveMainloopBwdSm90ILi2ELi2ELi2EN4cute5tupleIJNS5_1CILi1EEES8_S8_EEENS6_IJNS7_ILi64EEENS7_ILi128EEENS7_ILi96EEEEEENS_6half_tEfNS_4arch4Sm90ELb1ELb0ELb1ELb1ELb0ELb1ELb0ELb0ELi2ELi1ELi2ELi1ELb1EEENS1_24CollectiveEpilogueBwdGQAISD_fSG_Li256ELb1ELb0EEENS1_25SingleTileBwdLPTSchedulerILb1ELi128ELb0EEEEEEEEEvNT_6ParamsE --------------------------
	.section	.text._ZN7cutlass13device_kernelIN5flash11enable_sm90INS1_16FlashAttnBwdSm90INS1_25CollectiveMainloopBwdSm90ILi2ELi2ELi2EN4cute5tupleIJNS5_1CILi1EEES8_S8_EEENS6_IJNS7_ILi64EEENS7_ILi128EEENS7_ILi96EEEEEENS_6half_tEfNS_4arch4Sm90ELb1ELb0ELb1ELb1ELb0ELb1ELb0ELb0ELi2ELi1ELi2ELi1ELb1EEENS1_24CollectiveEpilogueBwdGQAISD_fSG_Li256ELb1ELb0EEENS1_25SingleTileBwdLPTSchedulerILb1ELi128ELb0EEEEEEEEEvNT_6ParamsE,"ax",@progbits
	.align	128
.text._ZN7cutlass13device_kernelIN5flash11enable_sm90INS1_16FlashAttnBwdSm90INS1_25CollectiveMainloopBwdSm90ILi2ELi2ELi2EN4cute5tupleIJNS5_1CILi1EEES8_S8_EEENS6_IJNS7_ILi64EEENS7_ILi128EEENS7_ILi96EEEEEENS_6half_tEfNS_4arch4Sm90ELb1ELb0ELb1ELb1ELb0ELb1ELb0ELb0ELi2ELi1ELi2ELi1ELb1EEENS1_24CollectiveEpilogueBwdGQAISD_fSG_Li256ELb1ELb0EEENS1_25SingleTileBwdLPTSchedulerILb1ELi128ELb0EEEEEEEEEvNT_6ParamsE:
        .type           _ZN7cutlass13device_kernelIN5flash11enable_sm90INS1_16FlashAttnBwdSm90INS1_25CollectiveMainloopBwdSm90ILi2ELi2ELi2EN4cute5tupleIJNS5_1CILi1EEES8_S8_EEENS6_IJNS7_ILi64EEENS7_ILi128EEENS7_ILi96EEEEEENS_6half_tEfNS_4arch4Sm90ELb1ELb0ELb1ELb1ELb0ELb1ELb0ELb0ELi2ELi1ELi2ELi1ELb1EEENS1_24CollectiveEpilogueBwdGQAISD_fSG_Li256ELb1ELb0EEENS1_25SingleTileBwdLPTSchedulerILb1ELi128ELb0EEEEEEEEEvNT_6ParamsE,@function
        .size           _ZN7cutlass13device_kernelIN5flash11enable_sm90INS1_16FlashAttnBwdSm90INS1_25CollectiveMainloopBwdSm90ILi2ELi2ELi2EN4cute5tupleIJNS5_1CILi1EEES8_S8_EEENS6_IJNS7_ILi64EEENS7_ILi128EEENS7_ILi96EEEEEENS_6half_tEfNS_4arch4Sm90ELb1ELb0ELb1ELb1ELb0ELb1ELb0ELb0ELi2ELi1ELi2ELi1ELb1EEENS1_24CollectiveEpilogueBwdGQAISD_fSG_Li256ELb1ELb0EEENS1_25SingleTileBwdLPTSchedulerILb1ELi128ELb0EEEEEEEEEvNT_6ParamsE,(.L_x_112 - _ZN7cutlass13device_kernelIN5flash11enable_sm90INS1_16FlashAttnBwdSm90INS1_25CollectiveMainloopBwdSm90ILi2ELi2ELi2EN4cute5tupleIJNS5_1CILi1EEES8_S8_EEENS6_IJNS7_ILi64EEENS7_ILi128EEENS7_ILi96EEEEEENS_6half_tEfNS_4arch4Sm90ELb1ELb0ELb1ELb1ELb0ELb1ELb0ELb0ELi2ELi1ELi2ELi1ELb1EEENS1_24CollectiveEpilogueBwdGQAISD_fSG_Li256ELb1ELb0EEENS1_25SingleTileBwdLPTSchedulerILb1ELi128ELb0EEEEEEEEEvNT_6ParamsE)
        .other          _ZN7cutlass13device_kernelIN5flash11enable_sm90INS1_16FlashAttnBwdSm90INS1_25CollectiveMainloopBwdSm90ILi2ELi2ELi2EN4cute5tupleIJNS5_1CILi1EEES8_S8_EEENS6_IJNS7_ILi64EEENS7_ILi128EEENS7_ILi96EEEEEENS_6half_tEfNS_4arch4Sm90ELb1ELb0ELb1ELb1ELb0ELb1ELb0ELb0ELi2ELi1ELi2ELi1ELb1EEENS1_24CollectiveEpilogueBwdGQAISD_fSG_Li256ELb1ELb0EEENS1_25SingleTileBwdLPTSchedulerILb1ELi128ELb0EEEEEEEEEvNT_6ParamsE,@"STO_CUDA_ENTRY STV_DEFAULT"
_ZN7cutlass13device_kernelIN5flash11enable_sm90INS1_16FlashAttnBwdSm90INS1_25CollectiveMainloopBwdSm90ILi2ELi2ELi2EN4cute5tupleIJNS5_1CILi1EEES8_S8_EEENS6_IJNS7_ILi64EEENS7_ILi128EEENS7_ILi96EEEEEENS_6half_tEfNS_4arch4Sm90ELb1ELb0ELb1ELb1ELb0ELb1ELb0ELb0ELi2ELi1ELi2ELi1ELb1EEENS1_24CollectiveEpilogueBwdGQAISD_fSG_Li256ELb1ELb0EEENS1_25SingleTileBwdLPTSchedulerILb1ELi128ELb0EEEEEEEEEvNT_6ParamsE:
[----:B------:R-:W-:Y:S01]  /*0000*/  LDC R1, c[0x0][0x37c] ;  /* 0x0000df00ff017b82 */ /* 0x000fe20000000800 */
[----:B------:R-:W-:Y:S05]  /*0010*/  EXIT ;  /* 0x000000000000794d */ /* 0x000fea0003800000 */
.L_x_22:
        /* <DEDUP_REMOVED lines=14> */
.L_x_112:


//--------------------- .text._ZN7cutlass13device_kernelIN5flash11enable_sm90INS1_16FlashAttnBwdSm90INS1_25CollectiveMainloopBwdSm90ILi2ELi2ELi2EN4cute5tupleIJNS5_1CILi1EEES8_S8_EEENS6_IJNS7_ILi64EEENS7_ILi128EEENS7_ILi96EEEEEENS_6half_tEfNS_4arch4Sm90ELb1ELb0ELb1ELb1ELb1ELb1ELb0ELb0ELi2ELi1ELi2ELi1ELb1EEENS1_24CollectiveEpilogueBwdGQAISD_fSG_Li256ELb1ELb1EEENS1_25SingleTileBwdLPTSchedulerILb1ELi128ELb1EEEEEEEEEvNT_6ParamsE --------------------------
	.section	.text._ZN7cutlass13device_kernelIN5flash11enable_sm90INS1_16FlashAttnBwdSm90INS1_25CollectiveMainloopBwdSm90ILi2ELi2ELi2EN4cute5tupleIJNS5_1CILi1EEES8_S8_EEENS6_IJNS7_ILi64EEENS7_ILi128EEENS7_ILi96EEEEEENS_6half_tEfNS_4arch4Sm90ELb1ELb0ELb1ELb1ELb1ELb1ELb0ELb0ELi2ELi1ELi2ELi1ELb1EEENS1_24CollectiveEpilogueBwdGQAISD_fSG_Li256ELb1ELb1EEENS1_25SingleTileBwdLPTSchedulerILb1ELi128ELb1EEEEEEEEEvNT_6ParamsE,"ax",@progbits
	.align	128
.text._ZN7cutlass13device_kernelIN5flash11enable_sm90INS1_16FlashAttnBwdSm90INS1_25CollectiveMainloopBwdSm90ILi2ELi2ELi2EN4cute5tupleIJNS5_1CILi1EEES8_S8_EEENS6_IJNS7_ILi64EEENS7_ILi128EEENS7_ILi96EEEEEENS_6half_tEfNS_4arch4Sm90ELb1ELb0ELb1ELb1ELb1ELb1ELb0ELb0ELi2ELi1ELi2ELi1ELb1EEENS1_24CollectiveEpilogueBwdGQAISD_fSG_Li256ELb1ELb1EEENS1_25SingleTileBwdLPTSchedulerILb1ELi128ELb1EEEEEEEEEvNT_6ParamsE:
        .type           _ZN7cutlass13device_kernelIN5flash11enable_sm90INS1_16FlashAttnBwdSm90INS1_25CollectiveMainloopBwdSm90ILi2ELi2ELi2EN4cute5tupleIJNS5_1CILi1EEES8_S8_EEENS6_IJNS7_ILi64EEENS7_ILi128EEENS7_ILi96EEEEEENS_6half_tEfNS_4arch4Sm90ELb1ELb0ELb1ELb1ELb1ELb1ELb0ELb0ELi2ELi1ELi2ELi1ELb1EEENS1_24CollectiveEpilogueBwdGQAISD_fSG_Li256ELb1ELb1EEENS1_25SingleTileBwdLPTSchedulerILb1ELi128ELb1EEEEEEEEEvNT_6ParamsE,@function
        .size           _ZN7cutlass13device_kernelIN5flash11enable_sm90INS1_16FlashAttnBwdSm90INS1_25CollectiveMainloopBwdSm90ILi2ELi2ELi2EN4cute5tupleIJNS5_1CILi1EEES8_S8_EEENS6_IJNS7_ILi64EEENS7_ILi128EEENS7_ILi96EEEEEENS_6half_tEfNS_4arch4Sm90ELb1ELb0ELb1ELb1ELb1ELb1ELb0ELb0ELi2ELi1ELi2ELi1ELb1EEENS1_24CollectiveEpilogueBwdGQAISD_fSG_Li256ELb1ELb1EEENS1_25SingleTileBwdLPTSchedulerILb1ELi128ELb1EEEEEEEEEvNT_6ParamsE,(.L_x_113 - _ZN7cutlass13device_kernelIN5flash11enable_sm90INS1_16FlashAttnBwdSm90INS1_25CollectiveMainloopBwdSm90ILi2ELi2ELi2EN4cute5tupleIJNS5_1CILi1EEES8_S8_EEENS6_IJNS7_ILi64EEENS7_ILi128EEENS7_ILi96EEEEEENS_6half_tEfNS_4arch4Sm90ELb1ELb0ELb1ELb1ELb1ELb1ELb0ELb0ELi2ELi1ELi2ELi1ELb1EEENS1_24CollectiveEpilogueBwdGQAISD_fSG_Li256ELb1ELb1EEENS1_25SingleTileBwdLPTSchedulerILb1ELi128ELb1EEEEEEEEEvNT_6ParamsE)
        .other          _ZN7cutlass13device_kernelIN5flash11enable_sm90INS1_16FlashAttnBwdSm90INS1_25CollectiveMainloopBwdSm90ILi2ELi2ELi2EN4cute5tupleIJNS5_1CILi1EEES8_S8_EEENS6_IJNS7_ILi64EEENS7_ILi128EEENS7_ILi96EEEEEENS_6half_tEfNS_4arch4Sm90ELb1ELb0ELb1ELb1ELb1ELb1ELb0ELb0ELi2ELi1ELi2ELi1ELb1EEENS1_24CollectiveEpilogueBwdGQAISD_fSG_Li256ELb1ELb1EEENS1_25SingleTileBwdLPTSchedulerILb1ELi128ELb1EEEEEEEEEvNT_6ParamsE,@"STO_CUDA_ENTRY STV_DEFAULT"
_ZN7cutlass13device_kernelIN5flash11enable_sm90INS1_16FlashAttnBwdSm90INS1_25CollectiveMainloopBwdSm90ILi2ELi2ELi2EN4cute5tupleIJNS5_1CILi1EEES8_S8_EEENS6_IJNS7_ILi64EEENS7_ILi128EEENS7_ILi96EEEEEENS_6half_tEfNS_4arch4Sm90ELb1ELb0ELb1ELb1ELb1ELb1ELb0ELb0ELi2ELi1ELi2ELi1ELb1EEENS1_24CollectiveEpilogueBwdGQAISD_fSG_Li256ELb1ELb1EEENS1_25SingleTileBwdLPTSchedulerILb1ELi128ELb1EEEEEEEEEvNT_6ParamsE:
[----:B------:R-:W-:Y:S01]  /*0000*/  LDC R1, c[0x0][0x37c] ;  /* 0x0000df00ff017b82 */ /* 0x000fe20000000800 */
[----:B------:R-:W-:Y:S05]  /*0010*/  EXIT ;  /* 0x000000000000794d */ /* 0x000fea0003800000 */
.L_x_23:
        /* <DEDUP_REMOVED lines=14> */
.L_x_113:


//--------------------- .text._ZN7cutlass13device_kernelIN5flash11enable_sm90INS1_16FlashAttnBwdSm90INS1_25CollectiveMainloopBwdSm90ILi2ELi2ELi2EN4cute5tupleIJNS5_1CILi1EEES8_S8_EEENS6_IJNS7_ILi64EEENS7_ILi128EEENS7_ILi96EEEEEENS_6half_tEfNS_4arch4Sm90ELb0ELb0ELb0ELb0ELb0ELb1ELb0ELb0ELi2ELi1ELi2ELi1ELb1EEENS1_21CollectiveEpilogueBwdISD_SE_SG_Li256ELb0ELb0ELi1EEENS1_19SingleTileSchedulerILb0ELb0ELb0ELi128EEEEEEEEEvNT_6ParamsE --------------------------
	.section	.text._ZN7cutlass13device_kernelIN5flash11enable_sm90INS1_16FlashAttnBwdSm90INS1_25CollectiveMainloopBwdSm90ILi2ELi2ELi2EN4cute5tupleIJNS5_1CILi1EEES8_S8_EEENS6_IJNS7_ILi64EEENS7_ILi128EEENS7_ILi96EEEEEENS_6half_tEfNS_4arch4Sm90ELb0ELb0ELb0ELb0ELb0ELb1ELb0ELb0ELi2ELi1ELi2ELi1ELb1EEENS1_21CollectiveEpilogueBwdISD_SE_SG_Li256ELb0ELb0ELi1EEENS1_19SingleTileSchedulerILb0ELb0ELb0ELi128EEEEEEEEEvNT_6ParamsE,"ax",@progbits
	.align	128
.text._ZN7cutlass13device_kernelIN5flash11enable_sm90INS1_16FlashAttnBwdSm90INS1_25CollectiveMainloopBwdSm90ILi2ELi2ELi2EN4cute5tupleIJNS5_1CILi1EEES8_S8_EEENS6_IJNS7_ILi64EEENS7_ILi128EEENS7_ILi96EEEEEENS_6half_tEfNS_4arch4Sm90ELb0ELb0ELb0ELb0ELb0ELb1ELb0ELb0ELi2ELi1ELi2ELi1ELb1EEENS1_21CollectiveEpilogueBwdISD_SE_SG_Li256ELb0ELb0ELi1EEENS1_19SingleTileSchedulerILb0ELb0ELb0ELi128EEEEEEEEEvNT_6ParamsE:
        .type           _ZN7cutlass13device_kernelIN5flash11enable_sm90INS1_16FlashAttnBwdSm90INS1_25CollectiveMainloopBwdSm90ILi2ELi2ELi2EN4cute5tupleIJNS5_1CILi1EEES8_S8_EEENS6_IJNS7_ILi64EEENS7_ILi128EEENS7_ILi96EEEEEENS_6half_tEfNS_4arch4Sm90ELb0ELb0ELb0ELb0ELb0ELb1ELb0ELb0ELi2ELi1ELi2ELi1ELb1EEENS1_21CollectiveEpilogueBwdISD_SE_SG_Li256ELb0ELb0ELi1EEENS1_19SingleTileSchedulerILb0ELb0ELb0ELi128EEEEEEEEEvNT_6ParamsE,@function
        .size           _ZN7cutlass13device_kernelIN5flash11enable_sm90INS1_16FlashAttnBwdSm90INS1_25CollectiveMainloopBwdSm90ILi2ELi2ELi2EN4cute5tupleIJNS5_1CILi1EEES8_S8_EEENS6_IJNS7_ILi64EEENS7_ILi128EEENS7_ILi96EEEEEENS_6half_tEfNS_4arch4Sm90ELb0ELb0ELb0ELb0ELb0ELb1ELb0ELb0ELi2ELi1ELi2ELi1ELb1EEENS1_21CollectiveEpilogueBwdISD_SE_SG_Li256ELb0ELb0ELi1EEENS1_19SingleTileSchedulerILb0ELb0ELb0ELi128EEEEEEEEEvNT_6ParamsE,(.L_x_114 - _ZN7cutlass13device_kernelIN5flash11enable_sm90INS1_16FlashAttnBwdSm90INS1_25CollectiveMainloopBwdSm90ILi2ELi2ELi2EN4cute5tupleIJNS5_1CILi1EEES8_S8_EEENS6_IJNS7_ILi64EEENS7_ILi128EEENS7_ILi96EEEEEENS_6half_tEfNS_4arch4Sm90ELb0ELb0ELb0ELb0ELb0ELb1ELb0ELb0ELi2ELi1ELi2ELi1ELb1EEENS1_21CollectiveEpilogueBwdISD_SE_SG_Li256ELb0ELb0ELi1EEENS1_19SingleTileSchedulerILb0ELb0ELb0ELi128EEEEEEEEEvNT_6ParamsE)
        .other          _ZN7cutlass13device_kernelIN5flash11enable_sm90INS1_16FlashAttnBwdSm90INS1_25CollectiveMainloopBwdSm90ILi2ELi2ELi2EN4cute5tupleIJNS5_1CILi1EEES8_S8_EEENS6_IJNS7_ILi64EEENS7_ILi128EEENS7_ILi96EEEEEENS_6half_tEfNS_4arch4Sm90ELb0ELb0ELb0ELb0ELb0ELb1ELb0ELb0ELi2ELi1ELi2ELi1ELb1EEENS1_21CollectiveEpilogueBwdISD_SE_SG_Li256ELb0ELb0ELi1EEENS1_19SingleTileSchedulerILb0ELb0ELb0ELi128EEEEEEEEEvNT_6ParamsE,@"STO_CUDA_ENTRY STV_DEFAULT"
_ZN7cutlass13device_kernelIN5flash11enable_sm90INS1_16FlashAttnBwdSm90INS1_25CollectiveMainloopBwdSm90ILi2ELi2ELi2EN4cute5tupleIJNS5_1CILi1EEES8_S8_EEENS6_IJNS7_ILi64EEENS7_ILi128EEENS7_ILi96EEEEEENS_6half_tEfNS_4arch4Sm90ELb0ELb0ELb0ELb0ELb0ELb1ELb0ELb0ELi2ELi1ELi2ELi1ELb1EEENS1_21CollectiveEpilogueBwdISD_SE_SG_Li256ELb0ELb0ELi1EEENS1_19SingleTileSchedulerILb0ELb0ELb0ELi128EEEEEEEEEvNT_6ParamsE:
[----:B------:R-:W-:Y:S01]  /*0000*/  LDC R1, c[0x0][0x37c] ;  /* 0x0000df00ff017b82 */ /* 0x000fe20000000800 */
[----:B------:R-:W-:Y:S05]  /*0010*/  EXIT ;  /* 0x000000000000794d */ /* 0x000fea0003800000 */
.L_x_24:
        /* <DEDUP_REMOVED lines=14> */
.L_x_114:


//--------------------- .text._ZN7cutlass13device_kernelIN5flash11enable_sm90INS1_16FlashAttnBwdSm90INS1_25CollectiveMainloopBwdSm90ILi2ELi2ELi2EN4cute5tupleIJNS5_1CILi1EEES8_S8_EEENS6_IJNS7_ILi64EEENS7_ILi128EEENS7_ILi96EEEEEENS_6half_tEfNS_4arch4Sm90ELb0ELb0ELb0ELb0ELb1ELb1ELb0ELb0ELi2ELi1ELi2ELi1ELb1EEENS1_21CollectiveEpilogueBwdISD_SE_SG_Li256ELb0ELb0ELi1EEENS1_19SingleTileSchedulerILb0ELb0ELb0ELi128EEEEEEEEEvNT_6ParamsE --------------------------
	.section	.text._ZN7cutlass13device_kernelIN5flash11enable_sm90INS1_16FlashAttnBwdSm90INS1_25CollectiveMainloopBwdSm90ILi2ELi2ELi2EN4cute5tupleIJNS5_1CILi1EEES8_S8_EEENS6_IJNS7_ILi64EEENS7_ILi128EEENS7_ILi96EEEEEENS_6half_tEfNS_4arch4Sm90ELb0ELb0ELb0ELb0ELb1ELb1ELb0ELb0ELi2ELi1ELi2ELi1ELb1EEENS1_21CollectiveEpilogueBwdISD_SE_SG_Li256ELb0ELb0ELi1EEENS1_19SingleTileSchedulerILb0ELb0ELb0ELi128EEEEEEEEEvNT_6ParamsE,"ax",@progbits
	.align	128
.text._ZN7cutlass13device_kernelIN5flash11enable_sm90INS1_16FlashAttnBwdSm90INS1_25CollectiveMainloopBwdSm90ILi2ELi2ELi2EN4cute5tupleIJNS5_1CILi1EEES8_S8_EEENS6_IJNS7_ILi64EEENS7_ILi128EEENS7_ILi96EEEEEENS_6half_tEfNS_4arch4Sm90ELb0ELb0ELb0ELb0ELb1ELb1ELb0ELb0ELi2ELi1ELi2ELi1ELb1EEENS1_21CollectiveEpilogueBwdISD_SE_SG_Li256ELb0ELb0ELi1EEENS1_19SingleTileSchedulerILb0ELb0ELb0ELi128EEEEEEEEEvNT_6ParamsE:
        .type           _ZN7cutlass13device_kernelIN5flash11enable_sm90INS1_16FlashAttnBwdSm90INS1_25CollectiveMainloopBwdSm90ILi2ELi2ELi2EN4cute5tupleIJNS5_1CILi1EEES8_S8_EEENS6_IJNS7_ILi64EEENS7_ILi128EEENS7_ILi96EEEEEENS_6half_tEfNS_4arch4Sm90ELb0ELb0ELb0ELb0ELb1ELb1ELb0ELb0ELi2ELi1ELi2ELi1ELb1EEENS1_21CollectiveEpilogueBwdISD_SE_SG_Li256ELb0ELb0ELi1EEENS1_19SingleTileSchedulerILb0ELb0ELb0ELi128EEEEEEEEEvNT_6ParamsE,@function
        .size           _ZN7cutlass13device_kernelIN5flash11enable_sm90INS1_16FlashAttnBwdSm90INS1_25CollectiveMainloopBwdSm90ILi2ELi2ELi2EN4cute5tupleIJNS5_1CILi1EEES8_S8_EEENS6_IJNS7_ILi64EEENS7_ILi128EEENS7_ILi96EEEEEENS_6half_tEfNS_4arch4Sm90ELb0ELb0ELb0ELb0ELb1ELb1ELb0ELb0ELi2ELi1ELi2ELi1ELb1EEENS1_21CollectiveEpilogueBwdISD_SE_SG_Li256ELb0ELb0ELi1EEENS1_19SingleTileSchedulerILb0ELb0ELb0ELi128EEEEEEEEEvNT_6ParamsE,(.L_x_115 - _ZN7cutlass13device_kernelIN5flash11enable_sm90INS1_16FlashAttnBwdSm90INS1_25CollectiveMainloopBwdSm90ILi2ELi2ELi2EN4cute5tupleIJNS5_1CILi1EEES8_S8_EEENS6_IJNS7_ILi64EEENS7_ILi128EEENS7_ILi96EEEEEENS_6half_tEfNS_4arch4Sm90ELb0ELb0ELb0ELb0ELb1ELb1ELb0ELb0ELi2ELi1ELi2ELi1ELb1EEENS1_21CollectiveEpilogueBwdISD_SE_SG_Li256ELb0ELb0ELi1EEENS1_19SingleTileSchedulerILb0ELb0ELb0ELi128EEEEEEEEEvNT_6ParamsE)
        .other          _ZN7cutlass13device_kernelIN5flash11enable_sm90INS1_16FlashAttnBwdSm90INS1_25CollectiveMainloopBwdSm90ILi2ELi2ELi2EN4cute5tupleIJNS5_1CILi1EEES8_S8_EEENS6_IJNS7_ILi64EEENS7_ILi128EEENS7_ILi96EEEEEENS_6half_tEfNS_4arch4Sm90ELb0ELb0ELb0ELb0ELb1ELb1ELb0ELb0ELi2ELi1ELi2ELi1ELb1EEENS1_21CollectiveEpilogueBwdISD_SE_SG_Li256ELb0ELb0ELi1EEENS1_19SingleTileSchedulerILb0ELb0ELb0ELi128EEEEEEEEEvNT_6ParamsE,@"STO_CUDA_ENTRY STV_DEFAULT"
_ZN7cutlass13device_kernelIN5flash11enable_sm90INS1_16FlashAttnBwdSm90INS1_25CollectiveMainloopBwdSm90ILi2ELi2ELi2EN4cute5tupleIJNS5_1CILi1EEES8_S8_EEENS6_IJNS7_ILi64EEENS7_ILi128EEENS7_ILi96EEEEEENS_6half_tEfNS_4arch4Sm90ELb0ELb0ELb0ELb0ELb1ELb1ELb0ELb0ELi2ELi1ELi2ELi1ELb1EEENS1_21CollectiveEpilogueBwdISD_SE_SG_Li256ELb0ELb0ELi1EEENS1_19SingleTileSchedulerILb0ELb0ELb0ELi128EEEEEEEEEvNT_6ParamsE:
[----:B------:R-:W-:Y:S01]  /*0000*/  LDC R1, c[0x0][0x37c] ;  /* 0x0000df00ff017b82 */ /* 0x000fe20000000800 */
[----:B------:R-:W-:Y:S05]  /*0010*/  EXIT ;  /* 0x000000000000794d */ /* 0x000fea0003800000 */
.L_x_25:
        /* <DEDUP_REMOVED lines=14> */
.L_x_115:


//--------------------- .text._ZN7cutlass13device_kernelIN5flash11enable_sm90INS1_16FlashAttnBwdSm90INS1_25CollectiveMainloopBwdSm90ILi2ELi2ELi2EN4cute5tupleIJNS5_1CILi1EEES8_S8_EEENS6_IJNS7_ILi64EEENS7_ILi128EEENS7_ILi96EEEEEENS_6half_tEfNS_4arch4Sm90ELb0ELb0ELb0ELb0ELb0ELb1ELb0ELb0ELi2ELi1ELi2ELi1ELb1EEENS1_24CollectiveEpilogueBwdGQAISD_fSG_Li256ELb0ELb0EEENS1_19SingleTileSchedulerILb0ELb0ELb0ELi128EEEEEEEEEvNT_6ParamsE --------------------------
	.section	.text._ZN7cutlass13device_kernelIN5flash11enable_sm90INS1_16FlashAttnBwdSm90INS1_25CollectiveMainloopBwdSm90ILi2ELi2ELi2EN4cute5tupleIJNS5_1CILi1EEES8_S8_EEENS6_IJNS7_ILi64EEENS7_ILi128EEENS7_ILi96EEEEEENS_6half_tEfNS_4arch4Sm90ELb0ELb0ELb0ELb0ELb0ELb1ELb0ELb0ELi2ELi1ELi2ELi1ELb1EEENS1_24CollectiveEpilogueBwdGQAISD_fSG_Li256ELb0ELb0EEENS1_19SingleTileSchedulerILb0ELb0ELb0ELi128EEEEEEEEEvNT_6ParamsE,"ax",@progbits
	.align	128
.text._ZN7cutlass13device_kernelIN5flash11enable_sm90INS1_16FlashAttnBwdSm90INS1_25CollectiveMainloopBwdSm90ILi2ELi2ELi2EN4cute5tupleIJNS5_1CILi1EEES8_S8_EEENS6_IJNS7_ILi64EEENS7_ILi128EEENS7_ILi96EEEEEENS_6half_tEfNS_4arch4Sm90ELb0ELb0ELb0ELb0ELb0ELb1ELb0ELb0ELi2ELi1ELi2ELi1ELb1EEENS1_24CollectiveEpilogueBwdGQAISD_fSG_Li256ELb0ELb0EEENS1_19SingleTileSchedulerILb0ELb0ELb0ELi128EEEEEEEEEvNT_6ParamsE:
        .type           _ZN7cutlass13device_kernelIN5flash11enable_sm90INS1_16FlashAttnBwdSm90INS1_25CollectiveMainloopBwdSm90ILi2ELi2ELi2EN4cute5tupleIJNS5_1CILi1EEES8_S8_EEENS6_IJNS7_ILi64EEENS7_ILi128EEENS7_ILi96EEEEEENS_6half_tEfNS_4arch4Sm90ELb0ELb0ELb0ELb0ELb0ELb1ELb0ELb0ELi2ELi1ELi2ELi1ELb1EEENS1_24CollectiveEpilogueBwdGQAISD_fSG_Li256ELb0ELb0EEENS1_19SingleTileSchedulerILb0ELb0ELb0ELi128EEEEEEEEEvNT_6ParamsE,@function
        .size           _ZN7cutlass13device_kernelIN5flash11enable_sm90INS1_16FlashAttnBwdSm90INS1_25CollectiveMainloopBwdSm90ILi2ELi2ELi2EN4cute5tupleIJNS5_1CILi1EEES8_S8_EEENS6_IJNS7_ILi64EEENS7_ILi128EEENS7_ILi96EEEEEENS_6half_tEfNS_4arch4Sm90ELb0ELb0ELb0ELb0ELb0ELb1ELb0ELb0ELi2ELi1ELi2ELi1ELb1EEENS1_24CollectiveEpilogueBwdGQAISD_fSG_Li256ELb0ELb0EEENS1_19SingleTileSchedulerILb0ELb0ELb0ELi128EEEEEEEEEvNT_6ParamsE,(.L_x_116 - _ZN7cutlass13device_kernelIN5flash11enable_sm90INS1_16FlashAttnBwdSm90INS1_25CollectiveMainloopBwdSm90ILi2ELi2ELi2EN4cute5tupleIJNS5_1CILi1EEES8_S8_EEENS6_IJNS7_ILi64EEENS7_ILi128EEENS7_ILi96EEEEEENS_6half_tEfNS_4arch4Sm90ELb0ELb0ELb0ELb0ELb0ELb1ELb0ELb0ELi2ELi1ELi2ELi1ELb1EEENS1_24CollectiveEpilogueBwdGQAISD_fSG_Li256ELb0ELb0EEENS1_19SingleTileSchedulerILb0ELb0ELb0ELi128EEEEEEEEEvNT_6ParamsE)
        .other          _ZN7cutlass13device_kernelIN5flash11enable_sm90INS1_16FlashAttnBwdSm90INS1_25CollectiveMainloopBwdSm90ILi2ELi2ELi2EN4cute5tupleIJNS5_1CILi1EEES8_S8_EEENS6_IJNS7_ILi64EEENS7_ILi128EEENS7_ILi96EEEEEENS_6half_tEfNS_4arch4Sm90ELb0ELb0ELb0ELb0ELb0ELb1ELb0ELb0ELi2ELi1ELi2ELi1ELb1EEENS1_24CollectiveEpilogueBwdGQAISD_fSG_Li256ELb0ELb0EEENS1_19SingleTileSchedulerILb0ELb0ELb0ELi128EEEEEEEEEvNT_6ParamsE,@"STO_CUDA_ENTRY STV_DEFAULT"
_ZN7cutlass13device_kernelIN5flash11enable_sm90INS1_16FlashAttnBwdSm90INS1_25CollectiveMainloopBwdSm90ILi2ELi2ELi2EN4cute5tupleIJNS5_1CILi1EEES8_S8_EEENS6_IJNS7_ILi64EEENS7_ILi128EEENS7_ILi96EEEEEENS_6half_tEfNS_4arch4Sm90ELb0ELb0ELb0ELb0ELb0ELb1ELb0ELb0ELi2ELi1ELi2ELi1ELb1EEENS1_24CollectiveEpilogueBwdGQAISD_fSG_Li256ELb0ELb0EEENS1_19SingleTileSchedulerILb0ELb0ELb0ELi128EEEEEEEEEvNT_6ParamsE:
[----:B------:R-:W-:Y:S01]  /*0000*/  LDC R1, c[0x0][0x37c] ;  /* 0x0000df00ff017b82 */ /* 0x000fe20000000800 */
[----:B------:R-:W-:Y:S05]  /*0010*/  EXIT ;  /* 0x000000000000794d */ /* 0x000fea0003800000 */
.L_x_26:
        /* <DEDUP_REMOVED lines=14> */
.L_x_116:


//--------------------- .text._ZN7cutlass13device_kernelIN5flash11enable_sm90INS1_16FlashAttnBwdSm90INS1_25CollectiveMainloopBwdSm90ILi2ELi2ELi2EN4cute5tupleIJNS5_1CILi1EEES8_S8_EEENS6_IJNS7_ILi64EEENS7_ILi128EEENS7_ILi96EEEEEENS_6half_tEfNS_4arch4Sm90ELb0ELb0ELb0ELb0ELb1ELb1ELb0ELb0ELi2ELi1ELi2ELi1ELb1EEENS1_24CollectiveEpilogueBwdGQAISD_fSG_Li256ELb0ELb1EEENS1_19SingleTileSchedulerILb0ELb0ELb0ELi128EEEEEEEEEvNT_6ParamsE --------------------------
	.section	.text._ZN7cutlass13device_kernelIN5flash11enable_sm90INS1_16FlashAttnBwdSm90INS1_25CollectiveMainloopBwdSm90ILi2ELi2ELi2EN4cute5tupleIJNS5_1CILi1EEES8_S8_EEENS6_IJNS7_ILi64EEENS7_ILi128EEENS7_ILi96EEEEEENS_6half_tEfNS_4arch4Sm90ELb0ELb0ELb0ELb0ELb1ELb1ELb0ELb0ELi2ELi1ELi2ELi1ELb1EEENS1_24CollectiveEpilogueBwdGQAISD_fSG_Li256ELb0ELb1EEENS1_19SingleTileSchedulerILb0ELb0ELb0ELi128EEEEEEEEEvNT_6ParamsE,"ax",@progbits
	.align	128
.text._ZN7cutlass13device_kernelIN5flash11enable_sm90INS1_16FlashAttnBwdSm90INS1_25CollectiveMainloopBwdSm90ILi2ELi2ELi2EN4cute5tupleIJNS5_1CILi1EEES8_S8_EEENS6_IJNS7_ILi64EEENS7_ILi128EEENS7_ILi96EEEEEENS_6half_tEfNS_4arch4Sm90ELb0ELb0ELb0ELb0ELb1ELb1ELb0ELb0ELi2ELi1ELi2ELi1ELb1EEENS1_24CollectiveEpilogueBwdGQAISD_fSG_Li256ELb0ELb1EEENS1_19SingleTileSchedulerILb0ELb0ELb0ELi128EEEEEEEEEvNT_6ParamsE:
        .type           _ZN7cutlass13device_kernelIN5flash11enable_sm90INS1_16FlashAttnBwdSm90INS1_25CollectiveMainloopBwdSm90ILi2ELi2ELi2EN4cute5tupleIJNS5_1CILi1EEES8_S8_EEENS6_IJNS7_ILi64EEENS7_ILi128EEENS7_ILi96EEEEEENS_6half_tEfNS_4arch4Sm90ELb0ELb0ELb0ELb0ELb1ELb1ELb0ELb0ELi2ELi1ELi2ELi1ELb1EEENS1_24CollectiveEpilogueBwdGQAISD_fSG_Li256ELb0ELb1EEENS1_19SingleTileSchedulerILb0ELb0ELb0ELi128EEEEEEEEEvNT_6ParamsE,@function
        .size           _ZN7cutlass13device_kernelIN5flash11enable_sm90INS1_16FlashAttnBwdSm90INS1_25CollectiveMainloopBwdSm90ILi2ELi2ELi2EN4cute5tupleIJNS5_1CILi1EEES8_S8_EEENS6_IJNS7_ILi64EEENS7_ILi128EEENS7_ILi96EEEEEENS_6half_tEfNS_4arch4Sm90ELb0ELb0ELb0ELb0ELb1ELb1ELb0ELb0ELi2ELi1ELi2ELi1ELb1EEENS1_24CollectiveEpilogueBwdGQAISD_fSG_Li256ELb0ELb1EEENS1_19SingleTileSchedulerILb0ELb0ELb0ELi128EEEEEEEEEvNT_6ParamsE,(.L_x_117 - _ZN7cutlass13device_kernelIN5flash11enable_sm90INS1_16FlashAttnBwdSm90INS1_25CollectiveMainloopBwdSm90ILi2ELi2ELi2EN4cute5tupleIJNS5_1CILi1EEES8_S8_EEENS6_IJNS7_ILi64EEENS7_ILi128EEENS7_ILi96EEEEEENS_6half_tEfNS_4arch4Sm90ELb0ELb0ELb0ELb0ELb1ELb1ELb0ELb0ELi2ELi1ELi2ELi1ELb1EEENS1_24CollectiveEpilogueBwdGQAISD_fSG_Li256ELb0ELb1EEENS1_19SingleTileSchedulerILb0ELb0ELb0ELi128EEEEEEEEEvNT_6ParamsE)
        .other          _ZN7cutlass13device_kernelIN5flash11enable_sm90INS1_16FlashAttnBwdSm90INS1_25CollectiveMainloopBwdSm90ILi2ELi2ELi2EN4cute5tupleIJNS5_1CILi1EEES8_S8_EEENS6_IJNS7_ILi64EEENS7_ILi128EEENS7_ILi96EEEEEENS_6half_tEfNS_4arch4Sm90ELb0ELb0ELb0ELb0ELb1ELb1ELb0ELb0ELi2ELi1ELi2ELi1ELb1EEENS1_24CollectiveEpilogueBwdGQAISD_fSG_Li256ELb0ELb1EEENS1_19SingleTileSchedulerILb0ELb0ELb0ELi128EEEEEEEEEvNT_6ParamsE,@"STO_CUDA_ENTRY STV_DEFAULT"
_ZN7cutlass13device_kernelIN5flash11enable_sm90INS1_16FlashAttnBwdSm90INS1_25CollectiveMainloopBwdSm90ILi2ELi2ELi2EN4cute5tupleIJNS5_1CILi1EEES8_S8_EEENS6_IJNS7_ILi64EEENS7_ILi128EEENS7_ILi96EEEEEENS_6half_tEfNS_4arch4Sm90ELb0ELb0ELb0ELb0ELb1ELb1ELb0ELb0ELi2ELi1ELi2ELi1ELb1EEENS1_24CollectiveEpilogueBwdGQAISD_fSG_Li256ELb0ELb1EEENS1_19SingleTileSchedulerILb0ELb0ELb0ELi128EEEEEEEEEvNT_6ParamsE:
[----:B------:R-:W-:Y:S01]  /*0000*/  LDC R1, c[0x0][0x37c] ;  /* 0x0000df00ff017b82 */ /* 0x000fe20000000800 */
[----:B------:R-:W-:Y:S05]  /*0010*/  EXIT ;  /* 0x000000000000794d */ /* 0x000fea0003800000 */
.L_x_27:
        /* <DEDUP_REMOVED lines=14> */
.L_x_117:


//--------------------- .text._ZN7cutlass13device_kernelIN5flash11enable_sm90INS1_16FlashAttnBwdSm90INS1_25CollectiveMainloopBwdSm90ILi2ELi2ELi2EN4cute5tupleIJNS5_1CILi1EEES8_S8_EEENS6_IJNS7_ILi64EEENS7_ILi128EEENS7_ILi96EEEEEENS_6half_tEfNS_4arch4Sm90ELb0ELb0ELb0ELb1ELb0ELb1ELb0ELb0ELi2ELi1ELi2ELi1ELb1EEENS1_21CollectiveEpilogueBwdISD_SE_SG_Li256ELb1ELb0ELi1EEENS1_19SingleTileSchedulerILb1ELb0ELb0ELi128EEEEEEEEEvNT_6ParamsE --------------------------
	.section	.text._ZN7cutlass13device_kernelIN5flash11enable_sm90INS1_16FlashAttnBwdSm90INS1_25CollectiveMainloopBwdSm90ILi2ELi2ELi2EN4cute5tupleIJNS5_1CILi1EEES8_S8_EEENS6_IJNS7_ILi64EEENS7_ILi128EEENS7_ILi96EEEEEENS_6half_tEfNS_4arch4Sm90ELb0ELb0ELb0ELb1ELb0ELb1ELb0ELb0ELi2ELi1ELi2ELi1ELb1EEENS1_21CollectiveEpilogueBwdISD_SE_SG_Li256ELb1ELb0ELi1EEENS1_19SingleTileSchedulerILb1ELb0ELb0ELi128EEEEEEEEEvNT_6ParamsE,"ax",@progbits
	.align	128
.text._ZN7cutlass13device_kernelIN5flash11enable_sm90INS1_16FlashAttnBwdSm90INS1_25CollectiveMainloopBwdSm90ILi2ELi2ELi2EN4cute5tupleIJNS5_1CILi1EEES8_S8_EEENS6_IJNS7_ILi64EEENS7_ILi128EEENS7_ILi96EEEEEENS_6half_tEfNS_4arch4Sm90ELb0ELb0ELb0ELb1ELb0ELb1ELb0ELb0ELi2ELi1ELi2ELi1ELb1EEENS1_21CollectiveEpilogueBwdISD_SE_SG_Li256ELb1ELb0ELi1EEENS1_19SingleTileSchedulerILb1ELb0ELb0ELi128EEEEEEEEEvNT_6ParamsE:
        .type           _ZN7cutlass13device_kernelIN5flash11enable_sm90INS1_16FlashAttnBwdSm90INS1_25CollectiveMainloopBwdSm90ILi2ELi2ELi2EN4cute5tupleIJNS5_1CILi1EEES8_S8_EEENS6_IJNS7_ILi64EEENS7_ILi128EEENS7_ILi96EEEEEENS_6half_tEfNS_4arch4Sm90ELb0ELb0ELb0ELb1ELb0ELb1ELb0ELb0ELi2ELi1ELi2ELi1ELb1EEENS1_21CollectiveEpilogueBwdISD_SE_SG_Li256ELb1ELb0ELi1EEENS1_19SingleTileSchedulerILb1ELb0ELb0ELi128EEEEEEEEEvNT_6ParamsE,@function
        .size           _ZN7cutlass13device_kernelIN5flash11enable_sm90INS1_16FlashAttnBwdSm90INS1_25CollectiveMainloopBwdSm90ILi2ELi2ELi2EN4cute5tupleIJNS5_1CILi1EEES8_S8_EEENS6_IJNS7_ILi64EEENS7_ILi128EEENS7_ILi96EEEEEENS_6half_tEfNS_4arch4Sm90ELb0ELb0ELb0ELb1ELb0ELb1ELb0ELb0ELi2ELi1ELi2ELi1ELb1EEENS1_21CollectiveEpilogueBwdISD_SE_SG_Li256ELb1ELb0ELi1EEENS1_19SingleTileSchedulerILb1ELb0ELb0ELi128EEEEEEEEEvNT_6ParamsE,(.L_x_118 - _ZN7cutlass13device_kernelIN5flash11enable_sm90INS1_16FlashAttnBwdSm90INS1_25CollectiveMainloopBwdSm90ILi2ELi2ELi2EN4cute5tupleIJNS5_1CILi1EEES8_S8_EEENS6_IJNS7_ILi64EEENS7_ILi128EEENS7_ILi96EEEEEENS_6half_tEfNS_4arch4Sm90ELb0ELb0ELb0ELb1ELb0ELb1ELb0ELb0ELi2ELi1ELi2ELi1ELb1EEENS1_21CollectiveEpilogueBwdISD_SE_SG_Li256ELb1ELb0ELi1EEENS1_19SingleTileSchedulerILb1ELb0ELb0ELi128EEEEEEEEEvNT_6ParamsE)
        .other          _ZN7cutlass13device_kernelIN5flash11enable_sm90INS1_16FlashAttnBwdSm90INS1_25CollectiveMainloopBwdSm90ILi2ELi2ELi2EN4cute5tupleIJNS5_1CILi1EEES8_S8_EEENS6_IJNS7_ILi64EEENS7_ILi128EEENS7_ILi96EEEEEENS_6half_tEfNS_4arch4Sm90ELb0ELb0ELb0ELb1ELb0ELb1ELb0ELb0ELi2ELi1ELi2ELi1ELb1EEENS1_21CollectiveEpilogueBwdISD_SE_SG_Li256ELb1ELb0ELi1EEENS1_19SingleTileSchedulerILb1ELb0ELb0ELi128EEEEEEEEEvNT_6ParamsE,@"STO_CUDA_ENTRY STV_DEFAULT"
_ZN7cutlass13device_kernelIN5flash11enable_sm90INS1_16FlashAttnBwdSm90INS1_25CollectiveMainloopBwdSm90ILi2ELi2ELi2EN4cute5tupleIJNS5_1CILi1EEES8_S8_EEENS6_IJNS7_ILi64EEENS7_ILi128EEENS7_ILi96EEEEEENS_6half_tEfNS_4arch4Sm90ELb0ELb0ELb0ELb1ELb0ELb1ELb0ELb0ELi2ELi1ELi2ELi1ELb1EEENS1_21CollectiveEpilogueBwdISD_SE_SG_Li256ELb1ELb0ELi1EEENS1_19SingleTileSchedulerILb1ELb0ELb0ELi128EEEEEEEEEvNT_6ParamsE:
[----:B------:R-:W-:Y:S01]  /*0000*/  LDC R1, c[0x0][0x37c] ;  /* 0x0000df00ff017b82 */ /* 0x000fe20000000800 */
[----:B------:R-:W-:Y:S05]  /*0010*/  EXIT ;  /* 0x000000000000794d */ /* 0x000fea0003800000 */
.L_x_28:
        /* <DEDUP_REMOVED lines=14> */
.L_x_118:


//--------------------- .text._ZN7cutlass13device_kernelIN5flash11enable_sm90INS1_16FlashAttnBwdSm90INS1_25CollectiveMainloopBwdSm90ILi2ELi2ELi2EN4cute5tupleIJNS5_1CILi1EEES8_S8_EEENS6_IJNS7_ILi64EEENS7_ILi128EEENS7_ILi96EEEEEENS_6half_tEfNS_4arch4Sm90ELb0ELb0ELb0ELb1ELb1ELb1ELb0ELb0ELi2ELi1ELi2ELi1ELb1EEENS1_21CollectiveEpilogueBwdISD_SE_SG_Li256ELb1ELb0ELi1EEENS1_19SingleTileSchedulerILb1ELb0ELb0ELi128EEEEEEEEEvNT_6ParamsE --------------------------
	.section	.text._ZN7cutlass13device_kernelIN5flash11enable_sm90INS1_16FlashAttnBwdSm90INS1_25CollectiveMainloopBwdSm90ILi2ELi2ELi2EN4cute5tupleIJNS5_1CILi1EEES8_S8_EEENS6_IJNS7_ILi64EEENS7_ILi128EEENS7_ILi96EEEEEENS_6half_tEfNS_4arch4Sm90ELb0ELb0ELb0ELb1ELb1ELb1ELb0ELb0ELi2ELi1ELi2ELi1ELb1EEENS1_21CollectiveEpilogueBwdISD_SE_SG_Li256ELb1ELb0ELi1EEENS1_19SingleTileSchedulerILb1ELb0ELb0ELi128EEEEEEEEEvNT_6ParamsE,"ax",@progbits
	.align	128
.text._ZN7cutlass13device_kernelIN5flash11enable_sm90INS1_16FlashAttnBwdSm90INS1_25CollectiveMainloopBwdSm90ILi2ELi2ELi2EN4cute5tupleIJNS5_1CILi1EEES8_S8_EEENS6_IJNS7_ILi64EEENS7_ILi128EEENS7_ILi96EEEEEENS_6half_tEfNS_4arch4Sm90ELb0ELb0ELb0ELb1ELb1ELb1ELb0ELb0ELi2ELi1ELi2ELi1ELb1EEENS1_21CollectiveEpilogueBwdISD_SE_SG_Li256ELb1ELb0ELi1EEENS1_19SingleTileSchedulerILb1ELb0ELb0ELi128EEEEEEEEEvNT_6ParamsE:
        .type           _ZN7cutlass13device_kernelIN5flash11enable_sm90INS1_16FlashAttnBwdSm90INS1_25CollectiveMainloopBwdSm90ILi2ELi2ELi2EN4cute5tupleIJNS5_1CILi1EEES8_S8_EEENS6_IJNS7_ILi64EEENS7_ILi128EEENS7_ILi96EEEEEENS_6half_tEfNS_4arch4Sm90ELb0ELb0ELb0ELb1ELb1ELb1ELb0ELb0ELi2ELi1ELi2ELi1ELb1EEENS1_21CollectiveEpilogueBwdISD_SE_SG_Li256ELb1ELb0ELi1EEENS1_19SingleTileSchedulerILb1ELb0ELb0ELi128EEEEEEEEEvNT_6ParamsE,@function
        .size           _ZN7cutlass13device_kernelIN5flash11enable_sm90INS1_16FlashAttnBwdSm90INS1_25CollectiveMainloopBwdSm90ILi2ELi2ELi2EN4cute5tupleIJNS5_1CILi1EEES8_S8_EEENS6_IJNS7_ILi64EEENS7_ILi128EEENS7_ILi96EEEEEENS_6half_tEfNS_4arch4Sm90ELb0ELb0ELb0ELb1ELb1ELb1ELb0ELb0ELi2ELi1ELi2ELi1ELb1EEENS1_21CollectiveEpilogueBwdISD_SE_SG_Li256ELb1ELb0ELi1EEENS1_19SingleTileSchedulerILb1ELb0ELb0ELi128EEEEEEEEEvNT_6ParamsE,(.L_x_119 - _ZN7cutlass13device_kernelIN5flash11enable_sm90INS1_16FlashAttnBwdSm90INS1_25CollectiveMainloopBwdSm90ILi2ELi2ELi2EN4cute5tupleIJNS5_1CILi1EEES8_S8_EEENS6_IJNS7_ILi64EEENS7_ILi128EEENS7_ILi96EEEEEENS_6half_tEfNS_4arch4Sm90ELb0ELb0ELb0ELb1ELb1ELb1ELb0ELb0ELi2ELi1ELi2ELi1ELb1EEENS1_21CollectiveEpilogueBwdISD_SE_SG_Li256ELb1ELb0ELi1EEENS1_19SingleTileSchedulerILb1ELb0ELb0ELi128EEEEEEEEEvNT_6ParamsE)
        .other          _ZN7cutlass13device_kernelIN5flash11enable_sm90INS1_16FlashAttnBwdSm90INS1_25CollectiveMainloopBwdSm90ILi2ELi2ELi2EN4cute5tupleIJNS5_1CILi1EEES8_S8_EEENS6_IJNS7_ILi64EEENS7_ILi128EEENS7_ILi96EEEEEENS_6half_tEfNS_4arch4Sm90ELb0ELb0ELb0ELb1ELb1ELb1ELb0ELb0ELi2ELi1ELi2ELi1ELb1EEENS1_21CollectiveEpilogueBwdISD_SE_SG_Li256ELb1ELb0ELi1EEENS1_19SingleTileSchedulerILb1ELb0ELb0ELi128EEEEEEEEEvNT_6ParamsE,@"STO_CUDA_ENTRY STV_DEFAULT"
_ZN7cutlass13device_kernelIN5flash11enable_sm90INS1_16FlashAttnBwdSm90INS1_25CollectiveMainloopBwdSm90ILi2ELi2ELi2EN4cute5tupleIJNS5_1CILi1EEES8_S8_EEENS6_IJNS7_ILi64EEENS7_ILi128EEENS7_ILi96EEEEEENS_6half_tEfNS_4arch4Sm90ELb0ELb0ELb0ELb1ELb1ELb1ELb0ELb0ELi2ELi1ELi2ELi1ELb1EEENS1_21CollectiveEpilogueBwdISD_SE_SG_Li256ELb1ELb0ELi1EEENS1_19SingleTileSchedulerILb1ELb0ELb0ELi128EEEEEEEEEvNT_6ParamsE:
[----:B------:R-:W-:Y:S01]  /*0000*/  LDC R1, c[0x0][0x37c] ;  /* 0x0000df00ff017b82 */ /* 0x000fe20000000800 */
[----:B------:R-:W-:Y:S05]  /*0010*/  EXIT ;  /* 0x000000000000794d */ /* 0x000fea0003800000 */
.L_x_29:
        /* <DEDUP_REMOVED lines=14> */
.L_x_119:


//--------------------- .text._ZN7cutlass13device_kernelIN5flash11enable_sm90INS1_16FlashAttnBwdSm90INS1_25CollectiveMainloopBwdSm90ILi2ELi2ELi2EN4cute5tupleIJNS5_1CILi1EEES8_S8_EEENS6_IJNS7_ILi64EEENS7_ILi128EEENS7_ILi96EEEEEENS_6half_tEfNS_4arch4Sm90ELb0ELb0ELb0ELb1ELb0ELb1ELb0ELb0ELi2ELi1ELi2ELi1ELb1EEENS1_24CollectiveEpilogueBwdGQAISD_fSG_Li256ELb1ELb0EEENS1_19SingleTileSchedulerILb1ELb0ELb0ELi128EEEEEEEEEvNT_6ParamsE --------------------------
	.section	.text._ZN7cutlass13device_kernelIN5flash11enable_sm90INS1_16FlashAttnBwdSm90INS1_25CollectiveMainloopBwdSm90ILi2ELi2ELi2EN4cute5tupleIJNS5_1CILi1EEES8_S8_EEENS6_IJNS7_ILi64EEENS7_ILi128EEENS7_ILi96EEEEEENS_6half_tEfNS_4arch4Sm90ELb0ELb0ELb0ELb1ELb0ELb1ELb0ELb0ELi2ELi1ELi2ELi1ELb1EEENS1_24CollectiveEpilogueBwdGQAISD_fSG_Li256ELb1ELb0EEENS1_19SingleTileSchedulerILb1ELb0ELb0ELi128EEEEEEEEEvNT_6ParamsE,"ax",@progbits
	.align	128
.text._ZN7cutlass13device_kernelIN5flash11enable_sm90INS1_16FlashAttnBwdSm90INS1_25CollectiveMainloopBwdSm90ILi2ELi2ELi2EN4cute5tupleIJNS5_1CILi1EEES8_S8_EEENS6_IJNS7_ILi64EEENS7_ILi128EEENS7_ILi96EEEEEENS_6half_tEfNS_4arch4Sm90ELb0ELb0ELb0ELb1ELb0ELb1ELb0ELb0ELi2ELi1ELi2ELi1ELb1EEENS1_24CollectiveEpilogueBwdGQAISD_fSG_Li256ELb1ELb0EEENS1_19SingleTileSchedulerILb1ELb0ELb0ELi128EEEEEEEEEvNT_6ParamsE:
        .type           _ZN7cutlass13device_kernelIN5flash11enable_sm90INS1_16FlashAttnBwdSm90INS1_25CollectiveMainloopBwdSm90ILi2ELi2ELi2EN4cute5tupleIJNS5_1CILi1EEES8_S8_EEENS6_IJNS7_ILi64EEENS7_ILi128EEENS7_ILi96EEEEEENS_6half_tEfNS_4arch4Sm90ELb0ELb0ELb0ELb1ELb0ELb1ELb0ELb0ELi2ELi1ELi2ELi1ELb1EEENS1_24CollectiveEpilogueBwdGQAISD_fSG_Li256ELb1ELb0EEENS1_19SingleTileSchedulerILb1ELb0ELb0ELi128EEEEEEEEEvNT_6ParamsE,@function
        .size           _ZN7cutlass13device_kernelIN5flash11enable_sm90INS1_16FlashAttnBwdSm90INS1_25CollectiveMainloopBwdSm90ILi2ELi2ELi2EN4cute5tupleIJNS5_1CILi1EEES8_S8_EEENS6_IJNS7_ILi64EEENS7_ILi128EEENS7_ILi96EEEEEENS_6half_tEfNS_4arch4Sm90ELb0ELb0ELb0ELb1ELb0ELb1ELb0ELb0ELi2ELi1ELi2ELi1ELb1EEENS1_24CollectiveEpilogueBwdGQAISD_fSG_Li256ELb1ELb0EEENS1_19SingleTileSchedulerILb1ELb0ELb0ELi128EEEEEEEEEvNT_6ParamsE,(.L_x_120 - _ZN7cutlass13device_kernelIN5flash11enable_sm90INS1_16FlashAttnBwdSm90INS1_25CollectiveMainloopBwdSm90ILi2ELi2ELi2EN4cute5tupleIJNS5_1CILi1EEES8_S8_EEENS6_IJNS7_ILi64EEENS7_ILi128EEENS7_ILi96EEEEEENS_6half_tEfNS_4arch4Sm90ELb0ELb0ELb0ELb1ELb0ELb1ELb0ELb0ELi2ELi1ELi2ELi1ELb1EEENS1_24CollectiveEpilogueBwdGQAISD_fSG_Li256ELb1ELb0EEENS1_19SingleTileSchedulerILb1ELb0ELb0ELi128EEEEEEEEEvNT_6ParamsE)
        .other          _ZN7cutlass13device_kernelIN5flash11enable_sm90INS1_16FlashAttnBwdSm90INS1_25CollectiveMainloopBwdSm90ILi2ELi2ELi2EN4cute5tupleIJNS5_1CILi1EEES8_S8_EEENS6_IJNS7_ILi64EEENS7_ILi128EEENS7_ILi96EEEEEENS_6half_tEfNS_4arch4Sm90ELb0ELb0ELb0ELb1ELb0ELb1ELb0ELb0ELi2ELi1ELi2ELi1ELb1EEENS1_24CollectiveEpilogueBwdGQAISD_fSG_Li256ELb1ELb0EEENS1_19SingleTileSchedulerILb1ELb0ELb0ELi128EEEEEEEEEvNT_6ParamsE,@"STO_CUDA_ENTRY STV_DEFAULT"
_ZN7cutlass13device_kernelIN5flash11enable_sm90INS1_16FlashAttnBwdSm90INS1_25CollectiveMainloopBwdSm90ILi2ELi2ELi2EN4cute5tupleIJNS5_1CILi1EEES8_S8_EEENS6_IJNS7_ILi64EEENS7_ILi128EEENS7_ILi96EEEEEENS_6half_tEfNS_4arch4Sm90ELb0ELb0ELb0ELb1ELb0ELb1ELb0ELb0ELi2ELi1ELi2ELi1ELb1EEENS1_24CollectiveEpilogueBwdGQAISD_fSG_Li256ELb1ELb0EEENS1_19SingleTileSchedulerILb1ELb0ELb0ELi128EEEEEEEEEvNT_6ParamsE:
[----:B------:R-:W-:Y:S01]  /*0000*/  LDC R1, c[0x0][0x37c] ;  /* 0x0000df00ff017b82 */ /* 0x000fe20000000800 */
[----:B------:R-:W-:Y:S05]  /*0010*/  EXIT ;  /* 0x000000000000794d */ /* 0x000fea0003800000 */
.L_x_30:
        /* <DEDUP_REMOVED lines=14> */
.L_x_120:


//--------------------- .text._ZN7cutlass13device_kernelIN5flash11enable_sm90INS1_16FlashAttnBwdSm90INS1_25CollectiveMainloopBwdSm90ILi2ELi2ELi2EN4cute5tupleIJNS5_1CILi1EEES8_S8_EEENS6_IJNS7_ILi64EEENS7_ILi128EEENS7_ILi96EEEEEENS_6half_tEfNS_4arch4Sm90ELb0ELb0ELb0ELb1ELb1ELb1ELb0ELb0ELi2ELi1ELi2ELi1ELb1EEENS1_24CollectiveEpilogueBwdGQAISD_fSG_Li256ELb1ELb1EEENS1_19SingleTileSchedulerILb1ELb0ELb0ELi128EEEEEEEEEvNT_6ParamsE --------------------------
	.section	.text._ZN7cutlass13device_kernelIN5flash11enable_sm90INS1_16FlashAttnBwdSm90INS1_25CollectiveMainloopBwdSm90ILi2ELi2ELi2EN4cute5tupleIJNS5_1CILi1EEES8_S8_EEENS6_IJNS7_ILi64EEENS7_ILi128EEENS7_ILi96EEEEEENS_6half_tEfNS_4arch4Sm90ELb0ELb0ELb0ELb1ELb1ELb1ELb0ELb0ELi2ELi1ELi2ELi1ELb1EEENS1_24CollectiveEpilogueBwdGQAISD_fSG_Li256ELb1ELb1EEENS1_19SingleTileSchedulerILb1ELb0ELb0ELi128EEEEEEEEEvNT_6ParamsE,"ax",@progbits
	.align	128
.text._ZN7cutlass13device_kernelIN5flash11enable_sm90INS1_16FlashAttnBwdSm90INS1_25CollectiveMainloopBwdSm90ILi2ELi2ELi2EN4cute5tupleIJNS5_1CILi1EEES8_S8_EEENS6_IJNS7_ILi64EEENS7_ILi128EEENS7_ILi96EEEEEENS_6half_tEfNS_4arch4Sm90ELb0ELb0ELb0ELb1ELb1ELb1ELb0ELb0ELi2ELi1ELi2ELi1ELb1EEENS1_24CollectiveEpilogueBwdGQAISD_fSG_Li256ELb1ELb1EEENS1_19SingleTileSchedulerILb1ELb0ELb0ELi128EEEEEEEEEvNT_6ParamsE:
        .type           _ZN7cutlass13device_kernelIN5flash11enable_sm90INS1_16FlashAttnBwdSm90INS1_25CollectiveMainloopBwdSm90ILi2ELi2ELi2EN4cute5tupleIJNS5_1CILi1EEES8_S8_EEENS6_IJNS7_ILi64EEENS7_ILi128EEENS7_ILi96EEEEEENS_6half_tEfNS_4arch4Sm90ELb0ELb0ELb0ELb1ELb1ELb1ELb0ELb0ELi2ELi1ELi2ELi1ELb1EEENS1_24CollectiveEpilogueBwdGQAISD_fSG_Li256ELb1ELb1EEENS1_19SingleTileSchedulerILb1ELb0ELb0ELi128EEEEEEEEEvNT_6ParamsE,@function
        .size           _ZN7cutlass13device_kernelIN5flash11enable_sm90INS1_16FlashAttnBwdSm90INS1_25CollectiveMainloopBwdSm90ILi2ELi2ELi2EN4cute5tupleIJNS5_1CILi1EEES8_S8_EEENS6_IJNS7_ILi64EEENS7_ILi128EEENS7_ILi96EEEEEENS_6half_tEfNS_4arch4Sm90ELb0ELb0ELb0ELb1ELb1ELb1ELb0ELb0ELi2ELi1ELi2ELi1ELb1EEENS1_24CollectiveEpilogueBwdGQAISD_fSG_Li256ELb1ELb1EEENS1_19SingleTileSchedulerILb1ELb0ELb0ELi128EEEEEEEEEvNT_6ParamsE,(.L_x_121 - _ZN7cutlass13device_kernelIN5flash11enable_sm90INS1_16FlashAttnBwdSm90INS1_25CollectiveMainloopBwdSm90ILi2ELi2ELi2EN4cute5tupleIJNS5_1CILi1EEES8_S8_EEENS6_IJNS7_ILi64EEENS7_ILi128EEENS7_ILi96EEEEEENS_6half_tEfNS_4arch4Sm90ELb0ELb0ELb0ELb1ELb1ELb1ELb0ELb0ELi2ELi1ELi2ELi1ELb1EEENS1_24CollectiveEpilogueBwdGQAISD_fSG_Li256ELb1ELb1EEENS1_19SingleTileSchedulerILb1ELb0ELb0ELi128EEEEEEEEEvNT_6ParamsE)
        .other          _ZN7cutlass13device_kernelIN5flash11enable_sm90INS1_16FlashAttnBwdSm90INS1_25CollectiveMainloopBwdSm90ILi2ELi2ELi2EN4cute5tupleIJNS5_1CILi1EEES8_S8_EEENS6_IJNS7_ILi64EEENS7_ILi128EEENS7_ILi96EEEEEENS_6half_tEfNS_4arch4Sm90ELb0ELb0ELb0ELb1ELb1ELb1ELb0ELb0ELi2ELi1ELi2ELi1ELb1EEENS1_24CollectiveEpilogueBwdGQAISD_fSG_Li256ELb1ELb1EEENS1_19SingleTileSchedulerILb1ELb0ELb0ELi128EEEEEEEEEvNT_6ParamsE,@"STO_CUDA_ENTRY STV_DEFAULT"
_ZN7cutlass13device_kernelIN5flash11enable_sm90INS1_16FlashAttnBwdSm90INS1_25CollectiveMainloopBwdSm90ILi2ELi2ELi2EN4cute5tupleIJNS5_1CILi1EEES8_S8_EEENS6_IJNS7_ILi64EEENS7_ILi128EEENS7_ILi96EEEEEENS_6half_tEfNS_4arch4Sm90ELb0ELb0ELb0ELb1ELb1ELb1ELb0ELb0ELi2ELi1ELi2ELi1ELb1EEENS1_24CollectiveEpilogueBwdGQAISD_fSG_Li256ELb1ELb1EEENS1_19SingleTileSchedulerILb1ELb0ELb0ELi128EEEEEEEEEvNT_6ParamsE:
[----:B------:R-:W-:Y:S01]  /*0000*/  LDC R1, c[0x0][0x37c] ;  /* 0x0000df00ff017b82 */ /* 0x000fe20000000800 */
[----:B------:R-:W-:Y:S05]  /*0010*/  EXIT ;  /* 0x000000000000794d */ /* 0x000fea0003800000 */
.L_x_31:
        /* <DEDUP_REMOVED lines=14> */
.L_x_121:


//--------------------- .text._ZN7cutlass13device_kernelIN5flash11enable_sm90INS1_16FlashAttnBwdSm90INS1_25CollectiveMainloopBwdSm90ILi2ELi2ELi2EN4cute5tupleIJNS5_1CILi1EEES8_S8_EEENS6_IJNS7_ILi64EEENS7_ILi128EEENS7_ILi96EEEEEENS_6half_tEfNS_4arch4Sm90ELb0ELb1ELb0ELb0ELb0ELb1ELb0ELb0ELi2ELi1ELi2ELi1ELb1EEENS1_21CollectiveEpilogueBwdISD_SE_SG_Li256ELb0ELb0ELi1EEENS1_19SingleTileSchedulerILb0ELb0ELb0ELi128EEEEEEEEEvNT_6ParamsE --------------------------
	.section	.text._ZN7cutlass13device_kernelIN5flash11enable_sm90INS1_16FlashAttnBwdSm90INS1_25CollectiveMainloopBwdSm90ILi2ELi2ELi2EN4cute5tupleIJNS5_1CILi1EEES8_S8_EEENS6_IJNS7_ILi64EEENS7_ILi128EEENS7_ILi96EEEEEENS_6half_tEfNS_4arch4Sm90ELb0ELb1ELb0ELb0ELb0ELb1ELb0ELb0ELi2ELi1ELi2ELi1ELb1EEENS1_21CollectiveEpilogueBwdISD_SE_SG_Li256ELb0ELb0ELi1EEENS1_19SingleTileSchedulerILb0ELb0ELb0ELi128EEEEEEEEEvNT_6ParamsE,"ax",@progbits
	.align	128
.text._ZN7cutlass13device_kernelIN5flash11enable_sm90INS1_16FlashAttnBwdSm90INS1_25CollectiveMainloopBwdSm90ILi2ELi2ELi2EN4cute5tupleIJNS5_1CILi1EEES8_S8_EEENS6_IJNS7_ILi64EEENS7_ILi128EEENS7_ILi96EEEEEENS_6half_tEfNS_4arch4Sm90ELb0ELb1ELb0ELb0ELb0ELb1ELb0ELb0ELi2ELi1ELi2ELi1ELb1EEENS1_21CollectiveEpilogueBwdISD_SE_SG_Li256ELb0ELb0ELi1EEENS1_19SingleTileSchedulerILb0ELb0ELb0ELi128EEEEEEEEEvNT_6ParamsE:
        .type           _ZN7cutlass13device_kernelIN5flash11enable_sm90INS1_16FlashAttnBwdSm90INS1_25CollectiveMainloopBwdSm90ILi2ELi2ELi2EN4cute5tupleIJNS5_1CILi1EEES8_S8_EEENS6_IJNS7_ILi64EEENS7_ILi128EEENS7_ILi96EEEEEENS_6half_tEfNS_4arch4Sm90ELb0ELb1ELb0ELb0ELb0ELb1ELb0ELb0ELi2ELi1ELi2ELi1ELb1EEENS1_21CollectiveEpilogueBwdISD_SE_SG_Li256ELb0ELb0ELi1EEENS1_19SingleTileSchedulerILb0ELb0ELb0ELi128EEEEEEEEEvNT_6ParamsE,@function
        .size           _ZN7cutlass13device_kernelIN5flash11enable_sm90INS1_16FlashAttnBwdSm90INS1_25CollectiveMainloopBwdSm90ILi2ELi2ELi2EN4cute5tupleIJNS5_1CILi1EEES8_S8_EEENS6_IJNS7_ILi64EEENS7_ILi128EEENS7_ILi96EEEEEENS_6half_tEfNS_4arch4Sm90ELb0ELb1ELb0ELb0ELb0ELb1ELb0ELb0ELi2ELi1ELi2ELi1ELb1EEENS1_21CollectiveEpilogueBwdISD_SE_SG_Li256ELb0ELb0ELi1EEENS1_19SingleTileSchedulerILb0ELb0ELb0ELi128EEEEEEEEEvNT_6ParamsE,(.L_x_122 - _ZN7cutlass13device_kernelIN5flash11enable_sm90INS1_16FlashAttnBwdSm90INS1_25CollectiveMainloopBwdSm90ILi2ELi2ELi2EN4cute5tupleIJNS5_1CILi1EEES8_S8_EEENS6_IJNS7_ILi64EEENS7_ILi128EEENS7_ILi96EEEEEENS_6half_tEfNS_4arch4Sm90ELb0ELb1ELb0ELb0ELb0ELb1ELb0ELb0ELi2ELi1ELi2ELi1ELb1EEENS1_21CollectiveEpilogueBwdISD_SE_SG_Li256ELb0ELb0ELi1EEENS1_19SingleTileSchedulerILb0ELb0ELb0ELi128EEEEEEEEEvNT_6ParamsE)
        .other          _ZN7cutlass13device_kernelIN5flash11enable_sm90INS1_16FlashAttnBwdSm90INS1_25CollectiveMainloopBwdSm90ILi2ELi2ELi2EN4cute5tupleIJNS5_1CILi1EEES8_S8_EEENS6_IJNS7_ILi64EEENS7_ILi128EEENS7_ILi96EEEEEENS_6half_tEfNS_4arch4Sm90ELb0ELb1ELb0ELb0ELb0ELb1ELb0ELb0ELi2ELi1ELi2ELi1ELb1EEENS1_21CollectiveEpilogueBwdISD_SE_SG_Li256ELb0ELb0ELi1EEENS1_19SingleTileSchedulerILb0ELb0ELb0ELi128EEEEEEEEEvNT_6ParamsE,@"STO_CUDA_ENTRY STV_DEFAULT"
_ZN7cutlass13device_kernelIN5flash11enable_sm90INS1_16FlashAttnBwdSm90INS1_25CollectiveMainloopBwdSm90ILi2ELi2ELi2EN4cute5tupleIJNS5_1CILi1EEES8_S8_EEENS6_IJNS7_ILi64EEENS7_ILi128EEENS7_ILi96EEEEEENS_6half_tEfNS_4arch4Sm90ELb0ELb1ELb0ELb0ELb0ELb1ELb0ELb0ELi2ELi1ELi2ELi1ELb1EEENS1_21CollectiveEpilogueBwdISD_SE_SG_Li256ELb0ELb0ELi1EEENS1_19SingleTileSchedulerILb0ELb0ELb0ELi128EEEEEEEEEvNT_6ParamsE:
[----:B------:R-:W-:Y:S01]  /*0000*/  LDC R1, c[0x0][0x37c] ;  /* 0x0000df00ff017b82 */ /* 0x000fe20000000800 */
[----:B------:R-:W-:Y:S05]  /*0010*/  EXIT ;  /* 0x000000000000794d */ /* 0x000fea0003800000 */
.L_x_32:
        /* <DEDUP_REMOVED lines=14> */
.L_x_122:


//--------------------- .text._ZN7cutlass13device_kernelIN5flash11enable_sm90INS1_16FlashAttnBwdSm90INS1_25CollectiveMainloopBwdSm90ILi2ELi2ELi2EN4cute5tupleIJNS5_1CILi1EEES8_S8_EEENS6_IJNS7_ILi64EEENS7_ILi128EEENS7_ILi96EEEEEENS_6half_tEfNS_4arch4Sm90ELb0ELb1ELb0ELb0ELb1ELb1ELb0ELb0ELi2ELi1ELi2ELi1ELb1EEENS1_21CollectiveEpilogueBwdISD_SE_SG_Li256ELb0ELb0ELi1EEENS1_19SingleTileSchedulerILb0ELb0ELb0ELi128EEEEEEEEEvNT_6ParamsE --------------------------
	.section	.text._ZN7cutlass13device_kernelIN5flash11enable_sm90INS1_16FlashAttnBwdSm90INS1_25CollectiveMainloopBwdSm90ILi2ELi2ELi2EN4cute5tupleIJNS5_1CILi1EEES8_S8_EEENS6_IJNS7_ILi64EEENS7_ILi128EEENS7_ILi96EEEEEENS_6half_tEfNS_4arch4Sm90ELb0ELb1ELb0ELb0ELb1ELb1ELb0ELb0ELi2ELi1ELi2ELi1ELb1EEENS1_21CollectiveEpilogueBwdISD_SE_SG_Li256ELb0ELb0ELi1EEENS1_19SingleTileSchedulerILb0ELb0ELb0ELi128EEEEEEEEEvNT_6ParamsE,"ax",@progbits
	.align	128
.text._ZN7cutlass13device_kernelIN5flash11enable_sm90INS1_16FlashAttnBwdSm90INS1_25CollectiveMainloopBwdSm90ILi2ELi2ELi2EN4cute5tupleIJNS5_1CILi1EEES8_S8_EEENS6_IJNS7_ILi64EEENS7_ILi128EEENS7_ILi96EEEEEENS_6half_tEfNS_4arch4Sm90ELb0ELb1ELb0ELb0ELb1ELb1ELb0ELb0ELi2ELi1ELi2ELi1ELb1EEENS1_21CollectiveEpilogueBwdISD_SE_SG_Li256ELb0ELb0ELi1EEENS1_19SingleTileSchedulerILb0ELb0ELb0ELi128EEEEEEEEEvNT_6ParamsE:
        .type           _ZN7cutlass13device_kernelIN5flash11enable_sm90INS1_16FlashAttnBwdSm90INS1_25CollectiveMainloopBwdSm90ILi2ELi2ELi2EN4cute5tupleIJNS5_1CILi1EEES8_S8_EEENS6_IJNS7_ILi64EEENS7_ILi128EEENS7_ILi96EEEEEENS_6half_tEfNS_4arch4Sm90ELb0ELb1ELb0ELb0ELb1ELb1ELb0ELb0ELi2ELi1ELi2ELi1ELb1EEENS1_21CollectiveEpilogueBwdISD_SE_SG_Li256ELb0ELb0ELi1EEENS1_19SingleTileSchedulerILb0ELb0ELb0ELi128EEEEEEEEEvNT_6ParamsE,@function
        .size           _ZN7cutlass13device_kernelIN5flash11enable_sm90INS1_16FlashAttnBwdSm90INS1_25CollectiveMainloopBwdSm90ILi2ELi2ELi2EN4cute5tupleIJNS5_1CILi1EEES8_S8_EEENS6_IJNS7_ILi64EEENS7_ILi128EEENS7_ILi96EEEEEENS_6half_tEfNS_4arch4Sm90ELb0ELb1ELb0ELb0ELb1ELb1ELb0ELb0ELi2ELi1ELi2ELi1ELb1EEENS1_21CollectiveEpilogueBwdISD_SE_SG_Li256ELb0ELb0ELi1EEENS1_19SingleTileSchedulerILb0ELb0ELb0ELi128EEEEEEEEEvNT_6ParamsE,(.L_x_123 - _ZN7cutlass13device_kernelIN5flash11enable_sm90INS1_16FlashAttnBwdSm90INS1_25CollectiveMainloopBwdSm90ILi2ELi2ELi2EN4cute5tupleIJNS5_1CILi1EEES8_S8_EEENS6_IJNS7_ILi64EEENS7_ILi128EEENS7_ILi96EEEEEENS_6half_tEfNS_4arch4Sm90ELb0ELb1ELb0ELb0ELb1ELb1ELb0ELb0ELi2ELi1ELi2ELi1ELb1EEENS1_21CollectiveEpilogueBwdISD_SE_SG_Li256ELb0ELb0ELi1EEENS1_19SingleTileSchedulerILb0ELb0ELb0ELi128EEEEEEEEEvNT_6ParamsE)
        .other          _ZN7cutlass13device_kernelIN5flash11enable_sm90INS1_16FlashAttnBwdSm90INS1_25CollectiveMainloopBwdSm90ILi2ELi2ELi2EN4cute5tupleIJNS5_1CILi1EEES8_S8_EEENS6_IJNS7_ILi64EEENS7_ILi128EEENS7_ILi96EEEEEENS_6half_tEfNS_4arch4Sm90ELb0ELb1ELb0ELb0ELb1ELb1ELb0ELb0ELi2ELi1ELi2ELi1ELb1EEENS1_21CollectiveEpilogueBwdISD_SE_SG_Li256ELb0ELb0ELi1EEENS1_19SingleTileSchedulerILb0ELb0ELb0ELi128EEEEEEEEEvNT_6ParamsE,@"STO_CUDA_ENTRY STV_DEFAULT"
_ZN7cutlass13device_kernelIN5flash11enable_sm90INS1_16FlashAttnBwdSm90INS1_25CollectiveMainloopBwdSm90ILi2ELi2ELi2EN4cute5tupleIJNS5_1CILi1EEES8_S8_EEENS6_IJNS7_ILi64EEENS7_ILi128EEENS7_ILi96EEEEEENS_6half_tEfNS_4arch4Sm90ELb0ELb1ELb0ELb0ELb1ELb1ELb0ELb0ELi2ELi1ELi2ELi1ELb1EEENS1_21CollectiveEpilogueBwdISD_SE_SG_Li256ELb0ELb0ELi1EEENS1_19SingleTileSchedulerILb0ELb0ELb0ELi128EEEEEEEEEvNT_6ParamsE:
[----:B------:R-:W-:Y:S01]  /*0000*/  LDC R1, c[0x0][0x37c] ;  /* 0x0000df00ff017b82 */ /* 0x000fe20000000800 */
[----:B------:R-:W-:Y:S05]  /*0010*/  EXIT ;  /* 0x000000000000794d */ /* 0x000fea0003800000 */
.L_x_33:
        /* <DEDUP_REMOVED lines=14> */
.L_x_123:


//--------------------- .text._ZN7cutlass13device_kernelIN5flash11enable_sm90INS1_16FlashAttnBwdSm90INS1_25CollectiveMainloopBwdSm90ILi2ELi2ELi2EN4cute5tupleIJNS5_1CILi1EEES8_S8_EEENS6_IJNS7_ILi64EEENS7_ILi128EEENS7_ILi96EEEEEENS_6half_tEfNS_4arch4Sm90ELb0ELb1ELb0ELb0ELb0ELb1ELb0ELb0ELi2ELi1ELi2ELi1ELb1EEENS1_24CollectiveEpilogueBwdGQAISD_fSG_Li256ELb0ELb0EEENS1_19SingleTileSchedulerILb0ELb0ELb0ELi128EEEEEEEEEvNT_6ParamsE --------------------------
	.section	.text._ZN7cutlass13device_kernelIN5flash11enable_sm90INS1_16FlashAttnBwdSm90INS1_25CollectiveMainloopBwdSm90ILi2ELi2ELi2EN4cute5tupleIJNS5_1CILi1EEES8_S8_EEENS6_IJNS7_ILi64EEENS7_ILi128EEENS7_ILi96EEEEEENS_6half_tEfNS_4arch4Sm90ELb0ELb1ELb0ELb0ELb0ELb1ELb0ELb0ELi2ELi1ELi2ELi1ELb1EEENS1_24CollectiveEpilogueBwdGQAISD_fSG_Li256ELb0ELb0EEENS1_19SingleTileSchedulerILb0ELb0ELb0ELi128EEEEEEEEEvNT_6ParamsE,"ax",@progbits
	.align	128
.text._ZN7cutlass13device_kernelIN5flash11enable_sm90INS1_16FlashAttnBwdSm90INS1_25CollectiveMainloopBwdSm90ILi2ELi2ELi2EN4cute5tupleIJNS5_1CILi1EEES8_S8_EEENS6_IJNS7_ILi64EEENS7_ILi128EEENS7_ILi96EEEEEENS_6half_tEfNS_4arch4Sm90ELb0ELb1ELb0ELb0ELb0ELb1ELb0ELb0ELi2ELi1ELi2ELi1ELb1EEENS1_24CollectiveEpilogueBwdGQAISD_fSG_Li256ELb0ELb0EEENS1_19SingleTileSchedulerILb0ELb0ELb0ELi128EEEEEEEEEvNT_6ParamsE:
        .type           _ZN7cutlass13device_kernelIN5flash11enable_sm90INS1_16FlashAttnBwdSm90INS1_25CollectiveMainloopBwdSm90ILi2ELi2ELi2EN4cute5tupleIJNS5_1CILi1EEES8_S8_EEENS6_IJNS7_ILi64EEENS7_ILi128EEENS7_ILi96EEEEEENS_6half_tEfNS_4arch4Sm90ELb0ELb1ELb0ELb0ELb0ELb1ELb0ELb0ELi2ELi1ELi2ELi1ELb1EEENS1_24CollectiveEpilogueBwdGQAISD_fSG_Li256ELb0ELb0EEENS1_19SingleTileSchedulerILb0ELb0ELb0ELi128EEEEEEEEEvNT_6ParamsE,@function
        .size           _ZN7cutlass13device_kernelIN5flash11enable_sm90INS1_16FlashAttnBwdSm90INS1_25CollectiveMainloopBwdSm90ILi2ELi2ELi2EN4cute5tupleIJNS5_1CILi1EEES8_S8_EEENS6_IJNS7_ILi64EEENS7_ILi128EEENS7_ILi96EEEEEENS_6half_tEfNS_4arch4Sm90ELb0ELb1ELb0ELb0ELb0ELb1ELb0ELb0ELi2ELi1ELi2ELi1ELb1EEENS1_24CollectiveEpilogueBwdGQAISD_fSG_Li256ELb0ELb0EEENS1_19SingleTileSchedulerILb0ELb0ELb0ELi128EEEEEEEEEvNT_6ParamsE,(.L_x_124 - _ZN7cutlass13device_kernelIN5flash11enable_sm90INS1_16FlashAttnBwdSm90INS1_25CollectiveMainloopBwdSm90ILi2ELi2ELi2EN4cute5tupleIJNS5_1CILi1EEES8_S8_EEENS6_IJNS7_ILi64EEENS7_ILi128EEENS7_ILi96EEEEEENS_6half_tEfNS_4arch4Sm90ELb0ELb1ELb0ELb0ELb0ELb1ELb0ELb0ELi2ELi1ELi2ELi1ELb1EEENS1_24CollectiveEpilogueBwdGQAISD_fSG_Li256ELb0ELb0EEENS1_19SingleTileSchedulerILb0ELb0ELb0ELi128EEEEEEEEEvNT_6ParamsE)
        .other          _ZN7cutlass13device_kernelIN5flash11enable_sm90INS1_16FlashAttnBwdSm90INS1_25CollectiveMainloopBwdSm90ILi2ELi2ELi2EN4cute5tupleIJNS5_1CILi1EEES8_S8_EEENS6_IJNS7_ILi64EEENS7_ILi128EEENS7_ILi96EEEEEENS_6half_tEfNS_4arch4Sm90ELb0ELb1ELb0ELb0ELb0ELb1ELb0ELb0ELi2ELi1ELi2ELi1ELb1EEENS1_24CollectiveEpilogueBwdGQAISD_fSG_Li256ELb0ELb0EEENS1_19SingleTileSchedulerILb0ELb0ELb0ELi128EEEEEEEEEvNT_6ParamsE,@"STO_CUDA_ENTRY STV_DEFAULT"
_ZN7cutlass13device_kernelIN5flash11enable_sm90INS1_16FlashAttnBwdSm90INS1_25CollectiveMainloopBwdSm90ILi2ELi2ELi2EN4cute5tupleIJNS5_1CILi1EEES8_S8_EEENS6_IJNS7_ILi64EEENS7_ILi128EEENS7_ILi96EEEEEENS_6half_tEfNS_4arch4Sm90ELb0ELb1ELb0ELb0ELb0ELb1ELb0ELb0ELi2ELi1ELi2ELi1ELb1EEENS1_24CollectiveEpilogueBwdGQAISD_fSG_Li256ELb0ELb0EEENS1_19SingleTileSchedulerILb0ELb0ELb0ELi128EEEEEEEEEvNT_6ParamsE:
[----:B------:R-:W-:Y:S01]  /*0000*/  LDC R1, c[0x0][0x37c] ;  /* 0x0000df00ff017b82 */ /* 0x000fe20000000800 */
[----:B------:R-:W-:Y:S05]  /*0010*/  EXIT ;  /* 0x000000000000794d */ /* 0x000fea0003800000 */
.L_x_34:
        /* <DEDUP_REMOVED lines=14> */
.L_x_124:


//--------------------- .text._ZN7cutlass13device_kernelIN5flash11enable_sm90INS1_16FlashAttnBwdSm90INS1_25CollectiveMainloopBwdSm90ILi2ELi2ELi2EN4cute5tupleIJNS5_1CILi1EEES8_S8_EEENS6_IJNS7_ILi64EEENS7_ILi128EEENS7_ILi96EEEEEENS_6half_tEfNS_4arch4Sm90ELb0ELb1ELb0ELb0ELb1ELb1ELb0ELb0ELi2ELi1ELi2ELi1ELb1EEENS1_24CollectiveEpilogueBwdGQAISD_fSG_Li256ELb0ELb1EEENS1_19SingleTileSchedulerILb0ELb0ELb0ELi128EEEEEEEEEvNT_6ParamsE --------------------------
	.section	.text._ZN7cutlass13device_kernelIN5flash11enable_sm90INS1_16FlashAttnBwdSm90INS1_25CollectiveMainloopBwdSm90ILi2ELi2ELi2EN4cute5tupleIJNS5_1CILi1EEES8_S8_EEENS6_IJNS7_ILi64EEENS7_ILi128EEENS7_ILi96EEEEEENS_6half_tEfNS_4arch4Sm90ELb0ELb1ELb0ELb0ELb1ELb1ELb0ELb0ELi2ELi1ELi2ELi1ELb1EEENS1_24CollectiveEpilogueBwdGQAISD_fSG_Li256ELb0ELb1EEENS1_19SingleTileSchedulerILb0ELb0ELb0ELi128EEEEEEEEEvNT_6ParamsE,"ax",@progbits
	.align	128
.text._ZN7cutlass13device_kernelIN5flash11enable_sm90INS1_16FlashAttnBwdSm90INS1_25CollectiveMainloopBwdSm90ILi2ELi2ELi2EN4cute5tupleIJNS5_1CILi1EEES8_S8_EEENS6_IJNS7_ILi64EEENS7_ILi128EEENS7_ILi96EEEEEENS_6half_tEfNS_4arch4Sm90ELb0ELb1ELb0ELb0ELb1ELb1ELb0ELb0ELi2ELi1ELi2ELi1ELb1EEENS1_24CollectiveEpilogueBwdGQAISD_fSG_Li256ELb0ELb1EEENS1_19SingleTileSchedulerILb0ELb0ELb0ELi128EEEEEEEEEvNT_6ParamsE:
        .type           _ZN7cutlass13device_kernelIN5flash11enable_sm90INS1_16FlashAttnBwdSm90INS1_25CollectiveMainloopBwdSm90ILi2ELi2ELi2EN4cute5tupleIJNS5_1CILi1EEES8_S8_EEENS6_IJNS7_ILi64EEENS7_ILi128EEENS7_ILi96EEEEEENS_6half_tEfNS_4arch4Sm90ELb0ELb1ELb0ELb0ELb1ELb1ELb0ELb0ELi2ELi1ELi2ELi1ELb1EEENS1_24CollectiveEpilogueBwdGQAISD_fSG_Li256ELb0ELb1EEENS1_19SingleTileSchedulerILb0ELb0ELb0ELi128EEEEEEEEEvNT_6ParamsE,@function
        .size           _ZN7cutlass13device_kernelIN5flash11enable_sm90INS1_16FlashAttnBwdSm90INS1_25CollectiveMainloopBwdSm90ILi2ELi2ELi2EN4cute5tupleIJNS5_1CILi1EEES8_S8_EEENS6_IJNS7_ILi64EEENS7_ILi128EEENS7_ILi96EEEEEENS_6half_tEfNS_4arch4Sm90ELb0ELb1ELb0ELb0ELb1ELb1ELb0ELb0ELi2ELi1ELi2ELi1ELb1EEENS1_24CollectiveEpilogueBwdGQAISD_fSG_Li256ELb0ELb1EEENS1_19SingleTileSchedulerILb0ELb0ELb0ELi128EEEEEEEEEvNT_6ParamsE,(.L_x_125 - _ZN7cutlass13device_kernelIN5flash11enable_sm90INS1_16FlashAttnBwdSm90INS1_25CollectiveMainloopBwdSm90ILi2ELi2ELi2EN4cute5tupleIJNS5_1CILi1EEES8_S8_EEENS6_IJNS7_ILi64EEENS7_ILi128EEENS7_ILi96EEEEEENS_6half_tEfNS_4arch4Sm90ELb0ELb1ELb0ELb0ELb1ELb1ELb0ELb0ELi2ELi1ELi2ELi1ELb1EEENS1_24CollectiveEpilogueBwdGQAISD_fSG_Li256ELb0ELb1EEENS1_19SingleTileSchedulerILb0ELb0ELb0ELi128EEEEEEEEEvNT_6ParamsE)
        .other          _ZN7cutlass13device_kernelIN5flash11enable_sm90INS1_16FlashAttnBwdSm90INS1_25CollectiveMainloopBwdSm90ILi2ELi2ELi2EN4cute5tupleIJNS5_1CILi1EEES8_S8_EEENS6_IJNS7_ILi64EEENS7_ILi128EEENS7_ILi96EEEEEENS_6half_tEfNS_4arch4Sm90ELb0ELb1ELb0ELb0ELb1ELb1ELb0ELb0ELi2ELi1ELi2ELi1ELb1EEENS1_24CollectiveEpilogueBwdGQAISD_fSG_Li256ELb0ELb1EEENS1_19SingleTileSchedulerILb0ELb0ELb0ELi128EEEEEEEEEvNT_6ParamsE,@"STO_CUDA_ENTRY STV_DEFAULT"
_ZN7cutlass13device_kernelIN5flash11enable_sm90INS1_16FlashAttnBwdSm90INS1_25CollectiveMainloopBwdSm90ILi2ELi2ELi2EN4cute5tupleIJNS5_1CILi1EEES8_S8_EEENS6_IJNS7_ILi64EEENS7_ILi128EEENS7_ILi96EEEEEENS_6half_tEfNS_4arch4Sm90ELb0ELb1ELb0ELb0ELb1ELb1ELb0ELb0ELi2ELi1ELi2ELi1ELb1EEENS1_24CollectiveEpilogueBwdGQAISD_fSG_Li256ELb0ELb1EEENS1_19SingleTileSchedulerILb0ELb0ELb0ELi128EEEEEEEEEvNT_6ParamsE:
[----:B------:R-:W-:Y:S01]  /*0000*/  LDC R1, c[0x0][0x37c] ;  /* 0x0000df00ff017b82 */ /* 0x000fe20000000800 */
[----:B------:R-:W-:Y:S05]  /*0010*/  EXIT ;  /* 0x000000000000794d */ /* 0x000fea0003800000 */
.L_x_35:
        /* <DEDUP_REMOVED lines=14> */
.L_x_125:


//--------------------- .text._ZN7cutlass13device_kernelIN5flash11enable_sm90INS1_16FlashAttnBwdSm90INS1_25CollectiveMainloopBwdSm90ILi2ELi2ELi2EN4cute5tupleIJNS5_1CILi1EEES8_S8_EEENS6_IJNS7_ILi64EEENS7_ILi128EEENS7_ILi96EEEEEENS_6half_tEfNS_4arch4Sm90ELb0ELb1ELb0ELb1ELb0ELb1ELb0ELb0ELi2ELi1ELi2ELi1ELb1EEENS1_21CollectiveEpilogueBwdISD_SE_SG_Li256ELb1ELb0ELi1EEENS1_19SingleTileSchedulerILb1ELb0ELb0ELi128EEEEEEEEEvNT_6ParamsE --------------------------
	.section	.text._ZN7cutlass13device_kernelIN5flash11enable_sm90INS1_16FlashAttnBwdSm90INS1_25CollectiveMainloopBwdSm90ILi2ELi2ELi2EN4cute5tupleIJNS5_1CILi1EEES8_S8_EEENS6_IJNS7_ILi64EEENS7_ILi128EEENS7_ILi96EEEEEENS_6half_tEfNS_4arch4Sm90ELb0ELb1ELb0ELb1ELb0ELb1ELb0ELb0ELi2ELi1ELi2ELi1ELb1EEENS1_21CollectiveEpilogueBwdISD_SE_SG_Li256ELb1ELb0ELi1EEENS1_19SingleTileSchedulerILb1ELb0ELb0ELi128EEEEEEEEEvNT_6ParamsE,"ax",@progbits
	.align	128
.text._ZN7cutlass13device_kernelIN5flash11enable_sm90INS1_16FlashAttnBwdSm90INS1_25CollectiveMainloopBwdSm90ILi2ELi2ELi2EN4cute5tupleIJNS5_1CILi1EEES8_S8_EEENS6_IJNS7_ILi64EEENS7_ILi128EEENS7_ILi96EEEEEENS_6half_tEfNS_4arch4Sm90ELb0ELb1ELb0ELb1ELb0ELb1ELb0ELb0ELi2ELi1ELi2ELi1ELb1EEENS1_21CollectiveEpilogueBwdISD_SE_SG_Li256ELb1ELb0ELi1EEENS1_19SingleTileSchedulerILb1ELb0ELb0ELi128EEEEEEEEEvNT_6ParamsE:
        .type           _ZN7cutlass13device_kernelIN5flash11enable_sm90INS1_16FlashAttnBwdSm90INS1_25CollectiveMainloopBwdSm90ILi2ELi2ELi2EN4cute5tupleIJNS5_1CILi1EEES8_S8_EEENS6_IJNS7_ILi64EEENS7_ILi128EEENS7_ILi96EEEEEENS_6half_tEfNS_4arch4Sm90ELb0ELb1ELb0ELb1ELb0ELb1ELb0ELb0ELi2ELi1ELi2ELi1ELb1EEENS1_21CollectiveEpilogueBwdISD_SE_SG_Li256ELb1ELb0ELi1EEENS1_19SingleTileSchedulerILb1ELb0ELb0ELi128EEEEEEEEEvNT_6ParamsE,@function
        .size           _ZN7cutlass13device_kernelIN5flash11enable_sm90INS1_16FlashAttnBwdSm90INS1_25CollectiveMainloopBwdSm90ILi2ELi2ELi2EN4cute5tupleIJNS5_1CILi1EEES8_S8_EEENS6_IJNS7_ILi64EEENS7_ILi128EEENS7_ILi96EEEEEENS_6half_tEfNS_4arch4Sm90ELb0ELb1ELb0ELb1ELb0ELb1ELb0ELb0ELi2ELi1ELi2ELi1ELb1EEENS1_21CollectiveEpilogueBwdISD_SE_SG_Li256ELb1ELb0ELi1EEENS1_19SingleTileSchedulerILb1ELb0ELb0ELi128EEEEEEEEEvNT_6ParamsE,(.L_x_126 - _ZN7cutlass13device_kernelIN5flash11enable_sm90INS1_16FlashAttnBwdSm90INS1_25CollectiveMainloopBwdSm90ILi2ELi2ELi2EN4cute5tupleIJNS5_1CILi1EEES8_S8_EEENS6_IJNS7_ILi64EEENS7_ILi128EEENS7_ILi96EEEEEENS_6half_tEfNS_4arch4Sm90ELb0ELb1ELb0ELb1ELb0ELb1ELb0ELb0ELi2ELi1ELi2ELi1ELb1EEENS1_21CollectiveEpilogueBwdISD_SE_SG_Li256ELb1ELb0ELi1EEENS1_19SingleTileSchedulerILb1ELb0ELb0ELi128EEEEEEEEEvNT_6ParamsE)
        .other          _ZN7cutlass13device_kernelIN5flash11enable_sm90INS1_16FlashAttnBwdSm90INS1_25CollectiveMainloopBwdSm90ILi2ELi2ELi2EN4cute5tupleIJNS5_1CILi1EEES8_S8_EEENS6_IJNS7_ILi64EEENS7_ILi128EEENS7_ILi96EEEEEENS_6half_tEfNS_4arch4Sm90ELb0ELb1ELb0ELb1ELb0ELb1ELb0ELb0ELi2ELi1ELi2ELi1ELb1EEENS1_21CollectiveEpilogueBwdISD_SE_SG_Li256ELb1ELb0ELi1EEENS1_19SingleTileSchedulerILb1ELb0ELb0ELi128EEEEEEEEEvNT_6ParamsE,@"STO_CUDA_ENTRY STV_DEFAULT"
_ZN7cutlass13device_kernelIN5flash11enable_sm90INS1_16FlashAttnBwdSm90INS1_25CollectiveMainloopBwdSm90ILi2ELi2ELi2EN4cute5tupleIJNS5_1CILi1EEES8_S8_EEENS6_IJNS7_ILi64EEENS7_ILi128EEENS7_ILi96EEEEEENS_6half_tEfNS_4arch4Sm90ELb0ELb1ELb0ELb1ELb0ELb1ELb0ELb0ELi2ELi1ELi2ELi1ELb1EEENS1_21CollectiveEpilogueBwdISD_SE_SG_Li256ELb1ELb0ELi1EEENS1_19SingleTileSchedulerILb1ELb0ELb0ELi128EEEEEEEEEvNT_6ParamsE:
[----:B------:R-:W-:Y:S01]  /*0000*/  LDC R1, c[0x0][0x37c] ;  /* 0x0000df00ff017b82 */ /* 0x000fe20000000800 */
[----:B------:R-:W-:Y:S05]  /*0010*/  EXIT ;  /* 0x000000000000794d */ /* 0x000fea0003800000 */
.L_x_36:
        /* <DEDUP_REMOVED lines=14> */
.L_x_126:


//--------------------- .text._ZN7cutlass13device_kernelIN5flash11enable_sm90INS1_16FlashAttnBwdSm90INS1_25CollectiveMainloopBwdSm90ILi2ELi2ELi2EN4cute5tupleIJNS5_1CILi1EEES8_S8_EEENS6_IJNS7_ILi64EEENS7_ILi128EEENS7_ILi96EEEEEENS_6half_tEfNS_4arch4Sm90ELb0ELb1ELb0ELb1ELb1ELb1ELb0ELb0ELi2ELi1ELi2ELi1ELb1EEENS1_21CollectiveEpilogueBwdISD_SE_SG_Li256ELb1ELb0ELi1EEENS1_19SingleTileSchedulerILb1ELb0ELb0ELi128EEEEEEEEEvNT_6ParamsE --------------------------
	.section	.text._ZN7cutlass13device_kernelIN5flash11enable_sm90INS1_16FlashAttnBwdSm90INS1_25CollectiveMainloopBwdSm90ILi2ELi2ELi2EN4cute5tupleIJNS5_1CILi1EEES8_S8_EEENS6_IJNS7_ILi64EEENS7_ILi128EEENS7_ILi96EEEEEENS_6half_tEfNS_4arch4Sm90ELb0ELb1ELb0ELb1ELb1ELb1ELb0ELb0ELi2ELi1ELi2ELi1ELb1EEENS1_21CollectiveEpilogueBwdISD_SE_SG_Li256ELb1ELb0ELi1EEENS1_19SingleTileSchedulerILb1ELb0ELb0ELi128EEEEEEEEEvNT_6ParamsE,"ax",@progbits
	.align	128
.text._ZN7cutlass13device_kernelIN5flash11enable_sm90INS1_16FlashAttnBwdSm90INS1_25CollectiveMainloopBwdSm90ILi2ELi2ELi2EN4cute5tupleIJNS5_1CILi1EEES8_S8_EEENS6_IJNS7_ILi64EEENS7_ILi128EEENS7_ILi96EEEEEENS_6half_tEfNS_4arch4Sm90ELb0ELb1ELb0ELb1ELb1ELb1ELb0ELb0ELi2ELi1ELi2ELi1ELb1EEENS1_21CollectiveEpilogueBwdISD_SE_SG_Li256ELb1ELb0ELi1EEENS1_19SingleTileSchedulerILb1ELb0ELb0ELi128EEEEEEEEEvNT_6ParamsE:
        .type           _ZN7cutlass13device_kernelIN5flash11enable_sm90INS1_16FlashAttnBwdSm90INS1_25CollectiveMainloopBwdSm90ILi2ELi2ELi2EN4cute5tupleIJNS5_1CILi1EEES8_S8_EEENS6_IJNS7_ILi64EEENS7_ILi128EEENS7_ILi96EEEEEENS_6half_tEfNS_4arch4Sm90ELb0ELb1ELb0ELb1ELb1ELb1ELb0ELb0ELi2ELi1ELi2ELi1ELb1EEENS1_21CollectiveEpilogueBwdISD_SE_SG_Li256ELb1ELb0ELi1EEENS1_19SingleTileSchedulerILb1ELb0ELb0ELi128EEEEEEEEEvNT_6ParamsE,@function
        .size           _ZN7cutlass13device_kernelIN5flash11enable_sm90INS1_16FlashAttnBwdSm90INS1_25CollectiveMainloopBwdSm90ILi2ELi2ELi2EN4cute5tupleIJNS5_1CILi1EEES8_S8_EEENS6_IJNS7_ILi64EEENS7_ILi128EEENS7_ILi96EEEEEENS_6half_tEfNS_4arch4Sm90ELb0ELb1ELb0ELb1ELb1ELb1ELb0ELb0ELi2ELi1ELi2ELi1ELb1EEENS1_21CollectiveEpilogueBwdISD_SE_SG_Li256ELb1ELb0ELi1EEENS1_19SingleTileSchedulerILb1ELb0ELb0ELi128EEEEEEEEEvNT_6ParamsE,(.L_x_127 - _ZN7cutlass13device_kernelIN5flash11enable_sm90INS1_16FlashAttnBwdSm90INS1_25CollectiveMainloopBwdSm90ILi2ELi2ELi2EN4cute5tupleIJNS5_1CILi1EEES8_S8_EEENS6_IJNS7_ILi64EEENS7_ILi128EEENS7_ILi96EEEEEENS_6half_tEfNS_4arch4Sm90ELb0ELb1ELb0ELb1ELb1ELb1ELb0ELb0ELi2ELi1ELi2ELi1ELb1EEENS1_21CollectiveEpilogueBwdISD_SE_SG_Li256ELb1ELb0ELi1EEENS1_19SingleTileSchedulerILb1ELb0ELb0ELi128EEEEEEEEEvNT_6ParamsE)
        .other          _ZN7cutlass13device_kernelIN5flash11enable_sm90INS1_16FlashAttnBwdSm90INS1_25CollectiveMainloopBwdSm90ILi2ELi2ELi2EN4cute5tupleIJNS5_1CILi1EEES8_S8_EEENS6_IJNS7_ILi64EEENS7_ILi128EEENS7_ILi96EEEEEENS_6half_tEfNS_4arch4Sm90ELb0ELb1ELb0ELb1ELb1ELb1ELb0ELb0ELi2ELi1ELi2ELi1ELb1EEENS1_21CollectiveEpilogueBwdISD_SE_SG_Li256ELb1ELb0ELi1EEENS1_19SingleTileSchedulerILb1ELb0ELb0ELi128EEEEEEEEEvNT_6ParamsE,@"STO_CUDA_ENTRY STV_DEFAULT"
_ZN7cutlass13device_kernelIN5flash11enable_sm90INS1_16FlashAttnBwdSm90INS1_25CollectiveMainloopBwdSm90ILi2ELi2ELi2EN4cute5tupleIJNS5_1CILi1EEES8_S8_EEENS6_IJNS7_ILi64EEENS7_ILi128EEENS7_ILi96EEEEEENS_6half_tEfNS_4arch4Sm90ELb0ELb1ELb0ELb1ELb1ELb1ELb0ELb0ELi2ELi1ELi2ELi1ELb1EEENS1_21CollectiveEpilogueBwdISD_SE_SG_Li256ELb1ELb0ELi1EEENS1_19SingleTileSchedulerILb1ELb0ELb0ELi128EEEEEEEEEvNT_6ParamsE:
[----:B------:R-:W-:Y:S01]  /*0000*/  LDC R1, c[0x0][0x37c] ;  /* 0x0000df00ff017b82 */ /* 0x000fe20000000800 */
[----:B------:R-:W-:Y:S05]  /*0010*/  EXIT ;  /* 0x000000000000794d */ /* 0x000fea0003800000 */
.L_x_37:
        /* <DEDUP_REMOVED lines=14> */
.L_x_127:


//--------------------- .text._ZN7cutlass13device_kernelIN5flash11enable_sm90INS1_16FlashAttnBwdSm90INS1_25CollectiveMainloopBwdSm90ILi2ELi2ELi2EN4cute5tupleIJNS5_1CILi1EEES8_S8_EEENS6_IJNS7_ILi64EEENS7_ILi128EEENS7_ILi96EEEEEENS_6half_tEfNS_4arch4Sm90ELb0ELb1ELb0ELb1ELb0ELb1ELb0ELb0ELi2ELi1ELi2ELi1ELb1EEENS1_24CollectiveEpilogueBwdGQAISD_fSG_Li256ELb1ELb0EEENS1_19SingleTileSchedulerILb1ELb0ELb0ELi128EEEEEEEEEvNT_6ParamsE --------------------------
	.section	.text._ZN7cutlass13device_kernelIN5flash11enable_sm90INS1_16FlashAttnBwdSm90INS1_25CollectiveMainloopBwdSm90ILi2ELi2ELi2EN4cute5tupleIJNS5_1CILi1EEES8_S8_EEENS6_IJNS7_ILi64EEENS7_ILi128EEENS7_ILi96EEEEEENS_6half_tEfNS_4arch4Sm90ELb0ELb1ELb0ELb1ELb0ELb1ELb0ELb0ELi2ELi1ELi2ELi1ELb1EEENS1_24CollectiveEpilogueBwdGQAISD_fSG_Li256ELb1ELb0EEENS1_19SingleTileSchedulerILb1ELb0ELb0ELi128EEEEEEEEEvNT_6ParamsE,"ax",@progbits
	.align	128
.text._ZN7cutlass13device_kernelIN5flash11enable_sm90INS1_16FlashAttnBwdSm90INS1_25CollectiveMainloopBwdSm90ILi2ELi2ELi2EN4cute5tupleIJNS5_1CILi1EEES8_S8_EEENS6_IJNS7_ILi64EEENS7_ILi128EEENS7_ILi96EEEEEENS_6half_tEfNS_4arch4Sm90ELb0ELb1ELb0ELb1ELb0ELb1ELb0ELb0ELi2ELi1ELi2ELi1ELb1EEENS1_24CollectiveEpilogueBwdGQAISD_fSG_Li256ELb1ELb0EEENS1_19SingleTileSchedulerILb1ELb0ELb0ELi128EEEEEEEEEvNT_6ParamsE:
        .type           _ZN7cutlass13device_kernelIN5flash11enable_sm90INS1_16FlashAttnBwdSm90INS1_25CollectiveMainloopBwdSm90ILi2ELi2ELi2EN4cute5tupleIJNS5_1CILi1EEES8_S8_EEENS6_IJNS7_ILi64EEENS7_ILi128EEENS7_ILi96EEEEEENS_6half_tEfNS_4arch4Sm90ELb0ELb1ELb0ELb1ELb0ELb1ELb0ELb0ELi2ELi1ELi2ELi1ELb1EEENS1_24CollectiveEpilogueBwdGQAISD_fSG_Li256ELb1ELb0EEENS1_19SingleTileSchedulerILb1ELb0ELb0ELi128EEEEEEEEEvNT_6ParamsE,@function
        .size           _ZN7cutlass13device_kernelIN5flash11enable_sm90INS1_16FlashAttnBwdSm90INS1_25CollectiveMainloopBwdSm90ILi2ELi2ELi2EN4cute5tupleIJNS5_1CILi1EEES8_S8_EEENS6_IJNS7_ILi64EEENS7_ILi128EEENS7_ILi96EEEEEENS_6half_tEfNS_4arch4Sm90ELb0ELb1ELb0ELb1ELb0ELb1ELb0ELb0ELi2ELi1ELi2ELi1ELb1EEENS1_24CollectiveEpilogueBwdGQAISD_fSG_Li256ELb1ELb0EEENS1_19SingleTileSchedulerILb1ELb0ELb0ELi128EEEEEEEEEvNT_6ParamsE,(.L_x_128 - _ZN7cutlass13device_kernelIN5flash11enable_sm90INS1_16FlashAttnBwdSm90INS1_25CollectiveMainloopBwdSm90ILi2ELi2ELi2EN4cute5tupleIJNS5_1CILi1EEES8_S8_EEENS6_IJNS7_ILi64EEENS7_ILi128EEENS7_ILi96EEEEEENS_6half_tEfNS_4arch4Sm90ELb0ELb1ELb0ELb1ELb0ELb1ELb0ELb0ELi2ELi1ELi2ELi1ELb1EEENS1_24CollectiveEpilogueBwdGQAISD_fSG_Li256ELb1ELb0EEENS1_19SingleTileSchedulerILb1ELb0ELb0ELi128EEEEEEEEEvNT_6ParamsE)
        .other          _ZN7cutlass13device_kernelIN5flash11enable_sm90INS1_16FlashAttnBwdSm90INS1_25CollectiveMainloopBwdSm90ILi2ELi2ELi2EN4cute5tupleIJNS5_1CILi1EEES8_S8_EEENS6_IJNS7_ILi64EEENS7_ILi128EEENS7_ILi96EEEEEENS_6half_tEfNS_4arch4Sm90ELb0ELb1ELb0ELb1ELb0ELb1ELb0ELb0ELi2ELi1ELi2ELi1ELb1EEENS1_24CollectiveEpilogueBwdGQAISD_fSG_Li256ELb1ELb0EEENS1_19SingleTileSchedulerILb1ELb0ELb0ELi128EEEEEEEEEvNT_6ParamsE,@"STO_CUDA_ENTRY STV_DEFAULT"
_ZN7cutlass13device_kernelIN5flash11enable_sm90INS1_16FlashAttnBwdSm90INS1_25CollectiveMainloopBwdSm90ILi2ELi2ELi2EN4cute5tupleIJNS5_1CILi1EEES8_S8_EEENS6_IJNS7_ILi64EEENS7_ILi128EEENS7_ILi96EEEEEENS_6half_tEfNS_4arch4Sm90ELb0ELb1ELb0ELb1ELb0ELb1ELb0ELb0ELi2ELi1ELi2ELi1ELb1EEENS1_24CollectiveEpilogueBwdGQAISD_fSG_Li256ELb1ELb0EEENS1_19SingleTileSchedulerILb1ELb0ELb0ELi128EEEEEEEEEvNT_6ParamsE:
[----:B------:R-:W-:Y:S01]  /*0000*/  LDC R1, c[0x0][0x37c] ;  /* 0x0000df00ff017b82 */ /* 0x000fe20000000800 */
[----:B------:R-:W-:Y:S05]  /*0010*/  EXIT ;  /* 0x000000000000794d */ /* 0x000fea0003800000 */
.L_x_38:
        /* <DEDUP_REMOVED lines=14> */
.L_x_128:


//--------------------- .text._ZN7cutlass13device_kernelIN5flash11enable_sm90INS1_16FlashAttnBwdSm90INS1_25CollectiveMainloopBwdSm90ILi2ELi2ELi2EN4cute5tupleIJNS5_1CILi1EEES8_S8_EEENS6_IJNS7_ILi64EEENS7_ILi128EEENS7_ILi96EEEEEENS_6half_tEfNS_4arch4Sm90ELb0ELb1ELb0ELb1ELb1ELb1ELb0ELb0ELi2ELi1ELi2ELi1ELb1EEENS1_24CollectiveEpilogueBwdGQAISD_fSG_Li256ELb1ELb1EEENS1_19SingleTileSchedulerILb1ELb0ELb0ELi128EEEEEEEEEvNT_6ParamsE --------------------------
	.section	.text._ZN7cutlass13device_kernelIN5flash11enable_sm90INS1_16FlashAttnBwdSm90INS1_25CollectiveMainloopBwdSm90ILi2ELi2ELi2EN4cute5tupleIJNS5_1CILi1EEES8_S8_EEENS6_IJNS7_ILi64EEENS7_ILi128EEENS7_ILi96EEEEEENS_6half_tEfNS_4arch4Sm90ELb0ELb1ELb0ELb1ELb1ELb1ELb0ELb0ELi2ELi1ELi2ELi1ELb1EEENS1_24CollectiveEpilogueBwdGQAISD_fSG_Li256ELb1ELb1EEENS1_19SingleTileSchedulerILb1ELb0ELb0ELi128EEEEEEEEEvNT_6ParamsE,"ax",@progbits
	.align	128
.text._ZN7cutlass13device_kernelIN5flash11enable_sm90INS1_16FlashAttnBwdSm90INS1_25CollectiveMainloopBwdSm90ILi2ELi2ELi2EN4cute5tupleIJNS5_1CILi1EEES8_S8_EEENS6_IJNS7_ILi64EEENS7_ILi128EEENS7_ILi96EEEEEENS_6half_tEfNS_4arch4Sm90ELb0ELb1ELb0ELb1ELb1ELb1ELb0ELb0ELi2ELi1ELi2ELi1ELb1EEENS1_24CollectiveEpilogueBwdGQAISD_fSG_Li256ELb1ELb1EEENS1_19SingleTileSchedulerILb1ELb0ELb0ELi128EEEEEEEEEvNT_6ParamsE:
        .type           _ZN7cutlass13device_kernelIN5flash11enable_sm90INS1_16FlashAttnBwdSm90INS1_25CollectiveMainloopBwdSm90ILi2ELi2ELi2EN4cute5tupleIJNS5_1CILi1EEES8_S8_EEENS6_IJNS7_ILi64EEENS7_ILi128EEENS7_ILi96EEEEEENS_6half_tEfNS_4arch4Sm90ELb0ELb1ELb0ELb1ELb1ELb1ELb0ELb0ELi2ELi1ELi2ELi1ELb1EEENS1_24CollectiveEpilogueBwdGQAISD_fSG_Li256ELb1ELb1EEENS1_19SingleTileSchedulerILb1ELb0ELb0ELi128EEEEEEEEEvNT_6ParamsE,@function
        .size           _ZN7cutlass13device_kernelIN5flash11enable_sm90INS1_16FlashAttnBwdSm90INS1_25CollectiveMainloopBwdSm90ILi2ELi2ELi2EN4cute5tupleIJNS5_1CILi1EEES8_S8_EEENS6_IJNS7_ILi64EEENS7_ILi128EEENS7_ILi96EEEEEENS_6half_tEfNS_4arch4Sm90ELb0ELb1ELb0ELb1ELb1ELb1ELb0ELb0ELi2ELi1ELi2ELi1ELb1EEENS1_24CollectiveEpilogueBwdGQAISD_fSG_Li256ELb1ELb1EEENS1_19SingleTileSchedulerILb1ELb0ELb0ELi128EEEEEEEEEvNT_6ParamsE,(.L_x_129 - _ZN7cutlass13device_kernelIN5flash11enable_sm90INS1_16FlashAttnBwdSm90INS1_25CollectiveMainloopBwdSm90ILi2ELi2ELi2EN4cute5tupleIJNS5_1CILi1EEES8_S8_EEENS6_IJNS7_ILi64EEENS7_ILi128EEENS7_ILi96EEEEEENS_6half_tEfNS_4arch4Sm90ELb0ELb1ELb0ELb1ELb1ELb1ELb0ELb0ELi2ELi1ELi2ELi1ELb1EEENS1_24CollectiveEpilogueBwdGQAISD_fSG_Li256ELb1ELb1EEENS1_19SingleTileSchedulerILb1ELb0ELb0ELi128EEEEEEEEEvNT_6ParamsE)
        .other          _ZN7cutlass13device_kernelIN5flash11enable_sm90INS1_16FlashAttnBwdSm90INS1_25CollectiveMainloopBwdSm90ILi2ELi2ELi2EN4cute5tupleIJNS5_1CILi1EEES8_S8_EEENS6_IJNS7_ILi64EEENS7_ILi128EEENS7_ILi96EEEEEENS_6half_tEfNS_4arch4Sm90ELb0ELb1ELb0ELb1ELb1ELb1ELb0ELb0ELi2ELi1ELi2ELi1ELb1EEENS1_24CollectiveEpilogueBwdGQAISD_fSG_Li256ELb1ELb1EEENS1_19SingleTileSchedulerILb1ELb0ELb0ELi128EEEEEEEEEvNT_6ParamsE,@"STO_CUDA_ENTRY STV_DEFAULT"
_ZN7cutlass13device_kernelIN5flash11enable_sm90INS1_16FlashAttnBwdSm90INS1_25CollectiveMainloopBwdSm90ILi2ELi2ELi2EN4cute5tupleIJNS5_1CILi1EEES8_S8_EEENS6_IJNS7_ILi64EEENS7_ILi128EEENS7_ILi96EEEEEENS_6half_tEfNS_4arch4Sm90ELb0ELb1ELb0ELb1ELb1ELb1ELb0ELb0ELi2ELi1ELi2ELi1ELb1EEENS1_24CollectiveEpilogueBwdGQAISD_fSG_Li256ELb1ELb1EEENS1_19SingleTileSchedulerILb1ELb0ELb0ELi128EEEEEEEEEvNT_6ParamsE:
[----:B------:R-:W-:Y:S01]  /*0000*/  LDC R1, c[0x0][0x37c] ;  /* 0x0000df00ff017b82 */ /* 0x000fe20000000800 */
[----:B------:R-:W-:Y:S05]  /*0010*/  EXIT ;  /* 0x000000000000794d */ /* 0x000fea0003800000 */
.L_x_39:
        /* <DEDUP_REMOVED lines=14> */
.L_x_129:


//--------------------- .text._ZN7cutlass13device_kernelIN5flash11enable_sm90INS1_16FlashAttnBwdSm90INS1_25CollectiveMainloopBwdSm90ILi2ELi2ELi2EN4cute5tupleIJNS5_1CILi1EEES8_S8_EEENS6_IJNS7_ILi64EEENS7_ILi128EEENS7_ILi96EEEEEENS_6half_tEfNS_4arch4Sm90ELb1ELb0ELb0ELb0ELb0ELb1ELb0ELb0ELi2ELi1ELi2ELi1ELb1EEENS1_21CollectiveEpilogueBwdISD_SE_SG_Li256ELb0ELb0ELi1EEENS1_25SingleTileBwdLPTSchedulerILb0ELi128ELb0EEEEEEEEEvNT_6ParamsE --------------------------
	.section	.text._ZN7cutlass13device_kernelIN5flash11enable_sm90INS1_16FlashAttnBwdSm90INS1_25CollectiveMainloopBwdSm90ILi2ELi2ELi2EN4cute5tupleIJNS5_1CILi1EEES8_S8_EEENS6_IJNS7_ILi64EEENS7_ILi128EEENS7_ILi96EEEEEENS_6half_tEfNS_4arch4Sm90ELb1ELb0ELb0ELb0ELb0ELb1ELb0ELb0ELi2ELi1ELi2ELi1ELb1EEENS1_21CollectiveEpilogueBwdISD_SE_SG_Li256ELb0ELb0ELi1EEENS1_25SingleTileBwdLPTSchedulerILb0ELi128ELb0EEEEEEEEEvNT_6ParamsE,"ax",@progbits
	.align	128
.text._ZN7cutlass13device_kernelIN5flash11enable_sm90INS1_16FlashAttnBwdSm90INS1_25CollectiveMainloopBwdSm90ILi2ELi2ELi2EN4cute5tupleIJNS5_1CILi1EEES8_S8_EEENS6_IJNS7_ILi64EEENS7_ILi128EEENS7_ILi96EEEEEENS_6half_tEfNS_4arch4Sm90ELb1ELb0ELb0ELb0ELb0ELb1ELb0ELb0ELi2ELi1ELi2ELi1ELb1EEENS1_21CollectiveEpilogueBwdISD_SE_SG_Li256ELb0ELb0ELi1EEENS1_25SingleTileBwdLPTSchedulerILb0ELi128ELb0EEEEEEEEEvNT_6ParamsE:
        .type           _ZN7cutlass13device_kernelIN5flash11enable_sm90INS1_16FlashAttnBwdSm90INS1_25CollectiveMainloopBwdSm90ILi2ELi2ELi2EN4cute5tupleIJNS5_1CILi1EEES8_S8_EEENS6_IJNS7_ILi64EEENS7_ILi128EEENS7_ILi96EEEEEENS_6half_tEfNS_4arch4Sm90ELb1ELb0ELb0ELb0ELb0ELb1ELb0ELb0ELi2ELi1ELi2ELi1ELb1EEENS1_21CollectiveEpilogueBwdISD_SE_SG_Li256ELb0ELb0ELi1EEENS1_25SingleTileBwdLPTSchedulerILb0ELi128ELb0EEEEEEEEEvNT_6ParamsE,@function
        .size           _ZN7cutlass13device_kernelIN5flash11enable_sm90INS1_16FlashAttnBwdSm90INS1_25CollectiveMainloopBwdSm90ILi2ELi2ELi2EN4cute5tupleIJNS5_1CILi1EEES8_S8_EEENS6_IJNS7_ILi64EEENS7_ILi128EEENS7_ILi96EEEEEENS_6half_tEfNS_4arch4Sm90ELb1ELb0ELb0ELb0ELb0ELb1ELb0ELb0ELi2ELi1ELi2ELi1ELb1EEENS1_21CollectiveEpilogueBwdISD_SE_SG_Li256ELb0ELb0ELi1EEENS1_25SingleTileBwdLPTSchedulerILb0ELi128ELb0EEEEEEEEEvNT_6ParamsE,(.L_x_130 - _ZN7cutlass13device_kernelIN5flash11enable_sm90INS1_16FlashAttnBwdSm90INS1_25CollectiveMainloopBwdSm90ILi2ELi2ELi2EN4cute5tupleIJNS5_1CILi1EEES8_S8_EEENS6_IJNS7_ILi64EEENS7_ILi128EEENS7_ILi96EEEEEENS_6half_tEfNS_4arch4Sm90ELb1ELb0ELb0ELb0ELb0ELb1ELb0ELb0ELi2ELi1ELi2ELi1ELb1EEENS1_21CollectiveEpilogueBwdISD_SE_SG_Li256ELb0ELb0ELi1EEENS1_25SingleTileBwdLPTSchedulerILb0ELi128ELb0EEEEEEEEEvNT_6ParamsE)
        .other          _ZN7cutlass13device_kernelIN5flash11enable_sm90INS1_16FlashAttnBwdSm90INS1_25CollectiveMainloopBwdSm90ILi2ELi2ELi2EN4cute5tupleIJNS5_1CILi1EEES8_S8_EEENS6_IJNS7_ILi64EEENS7_ILi128EEENS7_ILi96EEEEEENS_6half_tEfNS_4arch4Sm90ELb1ELb0ELb0ELb0ELb0ELb1ELb0ELb0ELi2ELi1ELi2ELi1ELb1EEENS1_21CollectiveEpilogueBwdISD_SE_SG_Li256ELb0ELb0ELi1EEENS1_25SingleTileBwdLPTSchedulerILb0ELi128ELb0EEEEEEEEEvNT_6ParamsE,@"STO_CUDA_ENTRY STV_DEFAULT"
_ZN7cutlass13device_kernelIN5flash11enable_sm90INS1_16FlashAttnBwdSm90INS1_25CollectiveMainloopBwdSm90ILi2ELi2ELi2EN4cute5tupleIJNS5_1CILi1EEES8_S8_EEENS6_IJNS7_ILi64EEENS7_ILi128EEENS7_ILi96EEEEEENS_6half_tEfNS_4arch4Sm90ELb1ELb0ELb0ELb0ELb0ELb1ELb0ELb0ELi2ELi1ELi2ELi1ELb1EEENS1_21CollectiveEpilogueBwdISD_SE_SG_Li256ELb0ELb0ELi1EEENS1_25SingleTileBwdLPTSchedulerILb0ELi128ELb0EEEEEEEEEvNT_6ParamsE:
[----:B------:R-:W-:Y:S01]  /*0000*/  LDC R1, c[0x0][0x37c] ;  /* 0x0000df00ff017b82 */ /* 0x000fe20000000800 */
[----:B------:R-:W-:Y:S05]  /*0010*/  EXIT ;  /* 0x000000000000794d */ /* 0x000fea0003800000 */
.L_x_40:
        /* <DEDUP_REMOVED lines=14> */
.L_x_130:


//--------------------- .text._ZN7cutlass13device_kernelIN5flash11enable_sm90INS1_16FlashAttnBwdSm90INS1_25CollectiveMainloopBwdSm90ILi2ELi2ELi2EN4cute5tupleIJNS5_1CILi1EEES8_S8_EEENS6_IJNS7_ILi64EEENS7_ILi128EEENS7_ILi96EEEEEENS_6half_tEfNS_4arch4Sm90ELb1ELb0ELb0ELb0ELb1ELb1ELb0ELb0ELi2ELi1ELi2ELi1ELb1EEENS1_21CollectiveEpilogueBwdISD_SE_SG_Li256ELb0ELb0ELi1EEENS1_25SingleTileBwdLPTSchedulerILb0ELi128ELb1EEEEEEEEEvNT_6ParamsE --------------------------
	.section	.text._ZN7cutlass13device_kernelIN5flash11enable_sm90INS1_16FlashAttnBwdSm90INS1_25CollectiveMainloopBwdSm90ILi2ELi2ELi2EN4cute5tupleIJNS5_1CILi1EEES8_S8_EEENS6_IJNS7_ILi64EEENS7_ILi128EEENS7_ILi96EEEEEENS_6half_tEfNS_4arch4Sm90ELb1ELb0ELb0ELb0ELb1ELb1ELb0ELb0ELi2ELi1ELi2ELi1ELb1EEENS1_21CollectiveEpilogueBwdISD_SE_SG_Li256ELb0ELb0ELi1EEENS1_25SingleTileBwdLPTSchedulerILb0ELi128ELb1EEEEEEEEEvNT_6ParamsE,"ax",@progbits
	.align	128
.text._ZN7cutlass13device_kernelIN5flash11enable_sm90INS1_16FlashAttnBwdSm90INS1_25CollectiveMainloopBwdSm90ILi2ELi2ELi2EN4cute5tupleIJNS5_1CILi1EEES8_S8_EEENS6_IJNS7_ILi64EEENS7_ILi128EEENS7_ILi96EEEEEENS_6half_tEfNS_4arch4Sm90ELb1ELb0ELb0ELb0ELb1ELb1ELb0ELb0ELi2ELi1ELi2ELi1ELb1EEENS1_21CollectiveEpilogueBwdISD_SE_SG_Li256ELb0ELb0ELi1EEENS1_25SingleTileBwdLPTSchedulerILb0ELi128ELb1EEEEEEEEEvNT_6ParamsE:
        .type           _ZN7cutlass13device_kernelIN5flash11enable_sm90INS1_16FlashAttnBwdSm90INS1_25CollectiveMainloopBwdSm90ILi2ELi2ELi2EN4cute5tupleIJNS5_1CILi1EEES8_S8_EEENS6_IJNS7_ILi64EEENS7_ILi128EEENS7_ILi96EEEEEENS_6half_tEfNS_4arch4Sm90ELb1ELb0ELb0ELb0ELb1ELb1ELb0ELb0ELi2ELi1ELi2ELi1ELb1EEENS1_21CollectiveEpilogueBwdISD_SE_SG_Li256ELb0ELb0ELi1EEENS1_25SingleTileBwdLPTSchedulerILb0ELi128ELb1EEEEEEEEEvNT_6ParamsE,@function
        .size           _ZN7cutlass13device_kernelIN5flash11enable_sm90INS1_16FlashAttnBwdSm90INS1_25CollectiveMainloopBwdSm90ILi2ELi2ELi2EN4cute5tupleIJNS5_1CILi1EEES8_S8_EEENS6_IJNS7_ILi64EEENS7_ILi128EEENS7_ILi96EEEEEENS_6half_tEfNS_4arch4Sm90ELb1ELb0ELb0ELb0ELb1ELb1ELb0ELb0ELi2ELi1ELi2ELi1ELb1EEENS1_21CollectiveEpilogueBwdISD_SE_SG_Li256ELb0ELb0ELi1EEENS1_25SingleTileBwdLPTSchedulerILb0ELi128ELb1EEEEEEEEEvNT_6ParamsE,(.L_x_131 - _ZN7cutlass13device_kernelIN5flash11enable_sm90INS1_16FlashAttnBwdSm90INS1_25CollectiveMainloopBwdSm90ILi2ELi2ELi2EN4cute5tupleIJNS5_1CILi1EEES8_S8_EEENS6_IJNS7_ILi64EEENS7_ILi128EEENS7_ILi96EEEEEENS_6half_tEfNS_4arch4Sm90ELb1ELb0ELb0ELb0ELb1ELb1ELb0ELb0ELi2ELi1ELi2ELi1ELb1EEENS1_21CollectiveEpilogueBwdISD_SE_SG_Li256ELb0ELb0ELi1EEENS1_25SingleTileBwdLPTSchedulerILb0ELi128ELb1EEEEEEEEEvNT_6ParamsE)
        .other          _ZN7cutlass13device_kernelIN5flash11enable_sm90INS1_16FlashAttnBwdSm90INS1_25CollectiveMainloopBwdSm90ILi2ELi2ELi2EN4cute5tupleIJNS5_1CILi1EEES8_S8_EEENS6_IJNS7_ILi64EEENS7_ILi128EEENS7_ILi96EEEEEENS_6half_tEfNS_4arch4Sm90ELb1ELb0ELb0ELb0ELb1ELb1ELb0ELb0ELi2ELi1ELi2ELi1ELb1EEENS1_21CollectiveEpilogueBwdISD_SE_SG_Li256ELb0ELb0ELi1EEENS1_25SingleTileBwdLPTSchedulerILb0ELi128ELb1EEEEEEEEEvNT_6ParamsE,@"STO_CUDA_ENTRY STV_DEFAULT"
_ZN7cutlass13device_kernelIN5flash11enable_sm90INS1_16FlashAttnBwdSm90INS1_25CollectiveMainloopBwdSm90ILi2ELi2ELi2EN4cute5tupleIJNS5_1CILi1EEES8_S8_EEENS6_IJNS7_ILi64EEENS7_ILi128EEENS7_ILi96EEEEEENS_6half_tEfNS_4arch4Sm90ELb1ELb0ELb0ELb0ELb1ELb1ELb0ELb0ELi2ELi1ELi2ELi1ELb1EEENS1_21CollectiveEpilogueBwdISD_SE_SG_Li256ELb0ELb0ELi1EEENS1_25SingleTileBwdLPTSchedulerILb0ELi128ELb1EEEEEEEEEvNT_6ParamsE:
[----:B------:R-:W-:Y:S01]  /*0000*/  LDC R1, c[0x0][0x37c] ;  /* 0x0000df00ff017b82 */ /* 0x000fe20000000800 */
[----:B------:R-:W-:Y:S05]  /*0010*/  EXIT ;  /* 0x000000000000794d */ /* 0x000fea0003800000 */
.L_x_41:
        /* <DEDUP_REMOVED lines=14> */
.L_x_131:


//--------------------- .text._ZN7cutlass13device_kernelIN5flash11enable_sm90INS1_16FlashAttnBwdSm90INS1_25CollectiveMainloopBwdSm90ILi2ELi2ELi2EN4cute5tupleIJNS5_1CILi1EEES8_S8_EEENS6_IJNS7_ILi64EEENS7_ILi128EEENS7_ILi96EEEEEENS_6half_tEfNS_4arch4Sm90ELb1ELb0ELb0ELb0ELb0ELb1ELb0ELb0ELi2ELi1ELi2ELi1ELb1EEENS1_24CollectiveEpilogueBwdGQAISD_fSG_Li256ELb0ELb0EEENS1_25SingleTileBwdLPTSchedulerILb0ELi128ELb0EEEEEEEEEvNT_6ParamsE --------------------------
	.section	.text._ZN7cutlass13device_kernelIN5flash11enable_sm90INS1_16FlashAttnBwdSm90INS1_25CollectiveMainloopBwdSm90ILi2ELi2ELi2EN4cute5tupleIJNS5_1CILi1EEES8_S8_EEENS6_IJNS7_ILi64EEENS7_ILi128EEENS7_ILi96EEEEEENS_6half_tEfNS_4arch4Sm90ELb1ELb0ELb0ELb0ELb0ELb1ELb0ELb0ELi2ELi1ELi2ELi1ELb1EEENS1_24CollectiveEpilogueBwdGQAISD_fSG_Li256ELb0ELb0EEENS1_25SingleTileBwdLPTSchedulerILb0ELi128ELb0EEEEEEEEEvNT_6ParamsE,"ax",@progbits
	.align	128
.text._ZN7cutlass13device_kernelIN5flash11enable_sm90INS1_16FlashAttnBwdSm90INS1_25CollectiveMainloopBwdSm90ILi2ELi2ELi2EN4cute5tupleIJNS5_1CILi1EEES8_S8_EEENS6_IJNS7_ILi64EEENS7_ILi128EEENS7_ILi96EEEEEENS_6half_tEfNS_4arch4Sm90ELb1ELb0ELb0ELb0ELb0ELb1ELb0ELb0ELi2ELi1ELi2ELi1ELb1EEENS1_24CollectiveEpilogueBwdGQAISD_fSG_Li256ELb0ELb0EEENS1_25SingleTileBwdLPTSchedulerILb0ELi128ELb0EEEEEEEEEvNT_6ParamsE:
        .type           _ZN7cutlass13device_kernelIN5flash11enable_sm90INS1_16FlashAttnBwdSm90INS1_25CollectiveMainloopBwdSm90ILi2ELi2ELi2EN4cute5tupleIJNS5_1CILi1EEES8_S8_EEENS6_IJNS7_ILi64EEENS7_ILi128EEENS7_ILi96EEEEEENS_6half_tEfNS_4arch4Sm90ELb1ELb0ELb0ELb0ELb0ELb1ELb0ELb0ELi2ELi1ELi2ELi1ELb1EEENS1_24CollectiveEpilogueBwdGQAISD_fSG_Li256ELb0ELb0EEENS1_25SingleTileBwdLPTSchedulerILb0ELi128ELb0EEEEEEEEEvNT_6ParamsE,@function
        .size           _ZN7cutlass13device_kernelIN5flash11enable_sm90INS1_16FlashAttnBwdSm90INS1_25CollectiveMainloopBwdSm90ILi2ELi2ELi2EN4cute5tupleIJNS5_1CILi1EEES8_S8_EEENS6_IJNS7_ILi64EEENS7_ILi128EEENS7_ILi96EEEEEENS_6half_tEfNS_4arch4Sm90ELb1ELb0ELb0ELb0ELb0ELb1ELb0ELb0ELi2ELi1ELi2ELi1ELb1EEENS1_24CollectiveEpilogueBwdGQAISD_fSG_Li256ELb0ELb0EEENS1_25SingleTileBwdLPTSchedulerILb0ELi128ELb0EEEEEEEEEvNT_6ParamsE,(.L_x_132 - _ZN7cutlass13device_kernelIN5flash11enable_sm90INS1_16FlashAttnBwdSm90INS1_25CollectiveMainloopBwdSm90ILi2ELi2ELi2EN4cute5tupleIJNS5_1CILi1EEES8_S8_EEENS6_IJNS7_ILi64EEENS7_ILi128EEENS7_ILi96EEEEEENS_6half_tEfNS_4arch4Sm90ELb1ELb0ELb0ELb0ELb0ELb1ELb0ELb0ELi2ELi1ELi2ELi1ELb1EEENS1_24CollectiveEpilogueBwdGQAISD_fSG_Li256ELb0ELb0EEENS1_25SingleTileBwdLPTSchedulerILb0ELi128ELb0EEEEEEEEEvNT_6ParamsE)
        .other          _ZN7cutlass13device_kernelIN5flash11enable_sm90INS1_16FlashAttnBwdSm90INS1_25CollectiveMainloopBwdSm90ILi2ELi2ELi2EN4cute5tupleIJNS5_1CILi1EEES8_S8_EEENS6_IJNS7_ILi64EEENS7_ILi128EEENS7_ILi96EEEEEENS_6half_tEfNS_4arch4Sm90ELb1ELb0ELb0ELb0ELb0ELb1ELb0ELb0ELi2ELi1ELi2ELi1ELb1EEENS1_24CollectiveEpilogueBwdGQAISD_fSG_Li256ELb0ELb0EEENS1_25SingleTileBwdLPTSchedulerILb0ELi128ELb0EEEEEEEEEvNT_6ParamsE,@"STO_CUDA_ENTRY STV_DEFAULT"
_ZN7cutlass13device_kernelIN5flash11enable_sm90INS1_16FlashAttnBwdSm90INS1_25CollectiveMainloopBwdSm90ILi2ELi2ELi2EN4cute5tupleIJNS5_1CILi1EEES8_S8_EEENS6_IJNS7_ILi64EEENS7_ILi128EEENS7_ILi96EEEEEENS_6half_tEfNS_4arch4Sm90ELb1ELb0ELb0ELb0ELb0ELb1ELb0ELb0ELi2ELi1ELi2ELi1ELb1EEENS1_24CollectiveEpilogueBwdGQAISD_fSG_Li256ELb0ELb0EEENS1_25SingleTileBwdLPTSchedulerILb0ELi128ELb0EEEEEEEEEvNT_6ParamsE:
[----:B------:R-:W-:Y:S01]  /*0000*/  LDC R1, c[0x0][0x37c] ;  /* 0x0000df00ff017b82 */ /* 0x000fe20000000800 */
[----:B------:R-:W-:Y:S05]  /*0010*/  EXIT ;  /* 0x000000000000794d */ /* 0x000fea0003800000 */
.L_x_42:
        /* <DEDUP_REMOVED lines=14> */
.L_x_132:


//--------------------- .text._ZN7cutlass13device_kernelIN5flash11enable_sm90INS1_16FlashAttnBwdSm90INS1_25CollectiveMainloopBwdSm90ILi2ELi2ELi2EN4cute5tupleIJNS5_1CILi1EEES8_S8_EEENS6_IJNS7_ILi64EEENS7_ILi128EEENS7_ILi96EEEEEENS_6half_tEfNS_4arch4Sm90ELb1ELb0ELb0ELb0ELb1ELb1ELb0ELb0ELi2ELi1ELi2ELi1ELb1EEENS1_24CollectiveEpilogueBwdGQAISD_fSG_Li256ELb0ELb1EEENS1_25SingleTileBwdLPTSchedulerILb0ELi128ELb1EEEEEEEEEvNT_6ParamsE --------------------------
	.section	.text._ZN7cutlass13device_kernelIN5flash11enable_sm90INS1_16FlashAttnBwdSm90INS1_25CollectiveMainloopBwdSm90ILi2ELi2ELi2EN4cute5tupleIJNS5_1CILi1EEES8_S8_EEENS6_IJNS7_ILi64EEENS7_ILi128EEENS7_ILi96EEEEEENS_6half_tEfNS_4arch4Sm90ELb1ELb0ELb0ELb0ELb1ELb1ELb0ELb0ELi2ELi1ELi2ELi1ELb1EEENS1_24CollectiveEpilogueBwdGQAISD_fSG_Li256ELb0ELb1EEENS1_25SingleTileBwdLPTSchedulerILb0ELi128ELb1EEEEEEEEEvNT_6ParamsE,"ax",@progbits
	.align	128
.text._ZN7cutlass13device_kernelIN5flash11enable_sm90INS1_16FlashAttnBwdSm90INS1_25CollectiveMainloopBwdSm90ILi2ELi2ELi2EN4cute5tupleIJNS5_1CILi1EEES8_S8_EEENS6_IJNS7_ILi64EEENS7_ILi128EEENS7_ILi96EEEEEENS_6half_tEfNS_4arch4Sm90ELb1ELb0ELb0ELb0ELb1ELb1ELb0ELb0ELi2ELi1ELi2ELi1ELb1EEENS1_24CollectiveEpilogueBwdGQAISD_fSG_Li256ELb0ELb1EEENS1_25SingleTileBwdLPTSchedulerILb0ELi128ELb1EEEEEEEEEvNT_6ParamsE:
        .type           _ZN7cutlass13device_kernelIN5flash11enable_sm90INS1_16FlashAttnBwdSm90INS1_25CollectiveMainloopBwdSm90ILi2ELi2ELi2EN4cute5tupleIJNS5_1CILi1EEES8_S8_EEENS6_IJNS7_ILi64EEENS7_ILi128EEENS7_ILi96EEEEEENS_6half_tEfNS_4arch4Sm90ELb1ELb0ELb0ELb0ELb1ELb1ELb0ELb0ELi2ELi1ELi2ELi1ELb1EEENS1_24CollectiveEpilogueBwdGQAISD_fSG_Li256ELb0ELb1EEENS1_25SingleTileBwdLPTSchedulerILb0ELi128ELb1EEEEEEEEEvNT_6ParamsE,@function
        .size           _ZN7cutlass13device_kernelIN5flash11enable_sm90INS1_16FlashAttnBwdSm90INS1_25CollectiveMainloopBwdSm90ILi2ELi2ELi2EN4cute5tupleIJNS5_1CILi1EEES8_S8_EEENS6_IJNS7_ILi64EEENS7_ILi128EEENS7_ILi96EEEEEENS_6half_tEfNS_4arch4Sm90ELb1ELb0ELb0ELb0ELb1ELb1ELb0ELb0ELi2ELi1ELi2ELi1ELb1EEENS1_24CollectiveEpilogueBwdGQAISD_fSG_Li256ELb0ELb1EEENS1_25SingleTileBwdLPTSchedulerILb0ELi128ELb1EEEEEEEEEvNT_6ParamsE,(.L_x_133 - _ZN7cutlass13device_kernelIN5flash11enable_sm90INS1_16FlashAttnBwdSm90INS1_25CollectiveMainloopBwdSm90ILi2ELi2ELi2EN4cute5tupleIJNS5_1CILi1EEES8_S8_EEENS6_IJNS7_ILi64EEENS7_ILi128EEENS7_ILi96EEEEEENS_6half_tEfNS_4arch4Sm90ELb1ELb0ELb0ELb0ELb1ELb1ELb0ELb0ELi2ELi1ELi2ELi1ELb1EEENS1_24CollectiveEpilogueBwdGQAISD_fSG_Li256ELb0ELb1EEENS1_25SingleTileBwdLPTSchedulerILb0ELi128ELb1EEEEEEEEEvNT_6ParamsE)
        .other          _ZN7cutlass13device_kernelIN5flash11enable_sm90INS1_16FlashAttnBwdSm90INS1_25CollectiveMainloopBwdSm90ILi2ELi2ELi2EN4cute5tupleIJNS5_1CILi1EEES8_S8_EEENS6_IJNS7_ILi64EEENS7_ILi128EEENS7_ILi96EEEEEENS_6half_tEfNS_4arch4Sm90ELb1ELb0ELb0ELb0ELb1ELb1ELb0ELb0ELi2ELi1ELi2ELi1ELb1EEENS1_24CollectiveEpilogueBwdGQAISD_fSG_Li256ELb0ELb1EEENS1_25SingleTileBwdLPTSchedulerILb0ELi128ELb1EEEEEEEEEvNT_6ParamsE,@"STO_CUDA_ENTRY STV_DEFAULT"
_ZN7cutlass13device_kernelIN5flash11enable_sm90INS1_16FlashAttnBwdSm90INS1_25CollectiveMainloopBwdSm90ILi2ELi2ELi2EN4cute5tupleIJNS5_1CILi1EEES8_S8_EEENS6_IJNS7_ILi64EEENS7_ILi128EEENS7_ILi96EEEEEENS_6half_tEfNS_4arch4Sm90ELb1ELb0ELb0ELb0ELb1ELb1ELb0ELb0ELi2ELi1ELi2ELi1ELb1EEENS1_24CollectiveEpilogueBwdGQAISD_fSG_Li256ELb0ELb1EEENS1_25SingleTileBwdLPTSchedulerILb0ELi128ELb1EEEEEEEEEvNT_6ParamsE:
[----:B------:R-:W-:Y:S01]  /*0000*/  LDC R1, c[0x0][0x37c] ;  /* 0x0000df00ff017b82 */ /* 0x000fe20000000800 */
[----:B------:R-:W-:Y:S05]  /*0010*/  EXIT ;  /* 0x000000000000794d */ /* 0x000fea0003800000 */
.L_x_43:
        /* <DEDUP_REMOVED lines=14> */
.L_x_133:


//--------------------- .text._ZN7cutlass13device_kernelIN5flash22FlashAttnBwdPreprocessIN4cute5tupleIJNS3_1CILi64EEENS5_ILi96EEEEEENS_6half_tEfNS_4arch4Sm90ELb1ELb0EEEEEvNT_6ParamsE --------------------------
	.section	.text._ZN7cutlass13device_kernelIN5flash22FlashAttnBwdPreprocessIN4cute5tupleIJNS3_1CILi64EEENS5_ILi96EEEEEENS_6half_tEfNS_4arch4Sm90ELb1ELb0EEEEEvNT_6ParamsE,"ax",@progbits
	.align	128
.text._ZN7cutlass13device_kernelIN5flash22FlashAttnBwdPreprocessIN4cute5tupleIJNS3_1CILi64EEENS5_ILi96EEEEEENS_6half_tEfNS_4arch4Sm90ELb1ELb0EEEEEvNT_6ParamsE:
        .type           _ZN7cutlass13device_kernelIN5flash22FlashAttnBwdPreprocessIN4cute5tupleIJNS3_1CILi64EEENS5_ILi96EEEEEENS_6half_tEfNS_4arch4Sm90ELb1ELb0EEEEEvNT_6ParamsE,@function
        .size           _ZN7cutlass13device_kernelIN5flash22FlashAttnBwdPreprocessIN4cute5tupleIJNS3_1CILi64EEENS5_ILi96EEEEEENS_6half_tEfNS_4arch4Sm90ELb1ELb0EEEEEvNT_6ParamsE,(.L_x_134 - _ZN7cutlass13device_kernelIN5flash22FlashAttnBwdPreprocessIN4cute5tupleIJNS3_1CILi64EEENS5_ILi96EEEEEENS_6half_tEfNS_4arch4Sm90ELb1ELb0EEEEEvNT_6ParamsE)
        .other          _ZN7cutlass13device_kernelIN5flash22FlashAttnBwdPreprocessIN4cute5tupleIJNS3_1CILi64EEENS5_ILi96EEEEEENS_6half_tEfNS_4arch4Sm90ELb1ELb0EEEEEvNT_6ParamsE,@"STO_CUDA_ENTRY STV_DEFAULT"
_ZN7cutlass13device_kernelIN5flash22FlashAttnBwdPreprocessIN4cute5tupleIJNS3_1CILi64EEENS5_ILi96EEEEEENS_6half_tEfNS_4arch4Sm90ELb1ELb0EEEEEvNT_6ParamsE:
[----:B------:R-:W-:Y:S01]  /*0000*/  LDC R1, c[0x0][0x37c] ;  /* 0x0000df00ff017b82 */ /* 0x000fe20000000800 */
[----:B------:R-:W0:Y:S07]  /*0010*/  S2R R0, SR_CTAID.X ;  /* 0x0000000000007919 */ /* 0x000e2e0000002500 */
[----:B------:R-:W0:Y:S01]  /*0020*/  LDC R5, c[0x0][0x388] ;  /* 0x0000e200ff057b82 */ /* 0x000e220000000800 */
[----:B------:R-:W1:Y:S01]  /*0030*/  LDCU.64 UR4, c[0x0][0x358] ;  /* 0x00006b00ff0477ac */ /* 0x000e620008000a00 */
[----:B------:R-:W2:Y:S06]  /*0040*/  S2R R3, SR_TID.X ;  /* 0x0000000000037919 */ /* 0x000eac0000002100 */
[----:B------:R-:W3:Y:S08]  /*0050*/  S2UR UR6, SR_CTAID.Y ;  /* 0x00000000000679c3 */ /* 0x000ef00000002600 */
[----:B------:R-:W3:Y:S08]  /*0060*/  LDC.64 R8, c[0x0][0x400] ;  /* 0x00010000ff087b82 */ /* 0x000ef00000000a00 */
[----:B------:R-:W4:Y:S01]  /*0070*/  S2UR UR7, SR_CTAID.Z ;  /* 0x00000000000779c3 */ /* 0x000f220000002700 */
[----:B0-----:R-:W-:-:S07]  /*0080*/  IMAD R2, R0, -0x40, R5 ;  /* 0xffffffc000027824 */ /* 0x001fce00078e0205 */
[----:B------:R-:W4:Y:S01]  /*0090*/  LDC.64 R10, c[0x0][0x408] ;  /* 0x00010200ff0a7b82 */ /* 0x000f220000000a00 */
[----:B--2---:R-:W-:-:S04]  /*00a0*/  ISETP.GE.AND P0, PT, R3, R2, PT ;  /* 0x000000020300720c */ /* 0x004fc80003f06270 */
[----:B------:R-:W-:-:S13]  /*00b0*/  ISETP.GT.U32.OR P0, PT, R3, 0x3f, P0 ;  /* 0x0000003f0300780c */ /* 0x000fda0000704470 */
[----:B------:R-:W0:Y:S01]  /*00c0*/  @!P0 LDC.64 R18, c[0x0][0x3f8] ;  /* 0x0000fe00ff128b82 */ /* 0x000e220000000a00 */
[----:B------:R-:W-:Y:S02]  /*00d0*/  @!P0 LEA R6, R0, R3, 0x6 ;  /* 0x0000000300068211 */ /* 0x000fe400078e30ff */
[----:B------:R-:W-:-:S03]  /*00e0*/  @!P0 MOV R7, RZ ;  /* 0x000000ff00078202 */ /* 0x000fc60000000f00 */
[----:B---3--:R-:W-:-:S04]  /*00f0*/  @!P0 IMAD.WIDE.U32 R6, R8, UR6, R6 ;  /* 0x0000000608068c25 */ /* 0x008fc8000f8e0006 */
[----:B------:R-:W-:Y:S02]  /*0100*/  @!P0 IMAD R7, R9, UR6, R7 ;  /* 0x0000000609078c24 */ /* 0x000fe4000f8e0207 */
[----:B----4-:R-:W-:-:S04]  /*0110*/  @!P0 IMAD.WIDE.U32 R6, R10, UR7, R6 ;  /* 0x000000070a068c25 */ /* 0x010fc8000f8e0006 */
[----:B------:R-:W-:Y:S01]  /*0120*/  @!P0 IMAD R4, R11, UR7, R7 ;  /* 0x000000070b048c24 */ /* 0x000fe2000f8e0207 */
[----:B0-----:R-:W-:-:S04]  /*0130*/  @!P0 LEA R18, P1, R6, R18, 0x2 ;  /* 0x0000001206128211 */ /* 0x001fc800078210ff */
[----:B------:R-:W-:Y:S02]  /*0140*/  @!P0 LEA.HI.X R19, R6, R19, R4, 0x2, P1 ;  /* 0x0000001306138211 */ /* 0x000fe400008f1404 */
[----:B------:R-:W-:Y:S02]  /*0150*/  MOV R4, 0x7f800000 ;  /* 0x7f80000000047802 */ /* 0x000fe40000000f00 */
[----:B------:R-:W-:-:S04]  /*0160*/  SHF.R.U32.HI R32, RZ, 0x2, R3 ;  /* 0x00000002ff207819 */ /* 0x000fc80000011603 */
[----:B-1----:R0:W5:Y:S01]  /*0170*/  @!P0 LDG.E R4, desc[UR4][R18.64] ;  /* 0x0000000412048981 */ /* 0x002162000c1e1900 */
[----:B------:R-:W-:Y:S01]  /*0180*/  ISETP.GE.AND P0, PT, R32, R2, PT ;  /* 0x000000022000720c */ /* 0x000fe20003f06270 */
[----:B------:R-:W-:Y:S01]  /*0190*/  BSSY.RECONVERGENT B0, `(.L_x_44) ;  /* 0x000002a000007945 */ /* 0x000fe20003800200 */
[----:B------:R-:W-:Y:S01]  /*01a0*/  SHF.L.U32 R6, R3, 0x3, RZ ;  /* 0x0000000303067819 */ /* 0x000fe200000006ff */
[----:B------:R-:W-:Y:S01]  /*01b0*/  HFMA2 R33, -RZ, RZ, 0, 0 ;  /* 0x00000000ff217431 */ /* 0x000fe200000001ff */
[----:B------:R-:W-:Y:S02]  /*01c0*/  CS2R R8, SRZ ;  /* 0x0000000000087805 */ /* 0x000fe4000001ff00 */
[----:B------:R-:W-:Y:S02]  /*01d0*/  CS2R R10, SRZ ;  /* 0x00000000000a7805 */ /* 0x000fe4000001ff00 */
[----:B------:R-:W-:Y:S02]  /*01e0*/  LOP3.LUT R6, R6, 0x18, RZ, 0xc0, !PT ;  /* 0x0000001806067812 */ /* 0x000fe400078ec0ff */
[----:B------:R-:W-:-:S02]  /*01f0*/  CS2R R12, SRZ ;  /* 0x00000000000c7805 */ /* 0x000fc4000001ff00 */
[----:B------:R-:W-:Y:S02]  /*0200*/  CS2R R14, SRZ ;  /* 0x00000000000e7805 */ /* 0x000fe4000001ff00 */
[----:B------:R-:W-:Y:S02]  /*0210*/  CS2R R16, SRZ ;  /* 0x0000000000107805 */ /* 0x000fe4000001ff00 */
[----:B0-----:R-:W-:Y:S02]  /*0220*/  CS2R R18, SRZ ;  /* 0x0000000000127805 */ /* 0x001fe4000001ff00 */
[----:B------:R-:W-:Y:S02]  /*0230*/  CS2R R20, SRZ ;  /* 0x0000000000147805 */ /* 0x000fe4000001ff00 */
[----:B------:R-:W-:Y:S02]  /*0240*/  CS2R R22, SRZ ;  /* 0x0000000000167805 */ /* 0x000fe4000001ff00 */
[----:B------:R-:W-:-:S02]  /*0250*/  CS2R R24, SRZ ;  /* 0x0000000000187805 */ /* 0x000fc4000001ff00 */
[----:B------:R-:W-:Y:S02]  /*0260*/  CS2R R26, SRZ ;  /* 0x00000000001a7805 */ /* 0x000fe4000001ff00 */
[----:B------:R-:W-:Y:S02]  /*0270*/  CS2R R28, SRZ ;  /* 0x00000000001c7805 */ /* 0x000fe4000001ff00 */
[----:B------:R-:W-:Y:S02]  /*0280*/  CS2R R30, SRZ ;  /* 0x00000000001e7805 */ /* 0x000fe4000001ff00 */
[C---:B------:R-:W-:Y:S02]  /*0290*/  LOP3.LUT R40, R6.reuse, 0x20, RZ, 0xfc, !PT ;  /* 0x0000002006287812 */ /* 0x040fe400078efcff */
[----:B------:R-:W-:Y:S01]  /*02a0*/  LOP3.LUT R41, R6, 0x40, RZ, 0xfc, !PT ;  /* 0x0000004006297812 */ /* 0x000fe200078efcff */
[----:B------:R-:W-:Y:S06]  /*02b0*/  @P0 BRA `(.L_x_45) ;  /* 0x00000000005c0947 */ /* 0x000fec0003800000 */
[----:B------:R-:W0:Y:S01]  /*02c0*/  LDC.64 R34, c[0x0][0x3a0] ;  /* 0x0000e800ff227b82 */ /* 0x000e220000000a00 */
[----:B------:R-:W-:Y:S01]  /*02d0*/  MOV R7, RZ ;  /* 0x000000ff00077202 */ /* 0x000fe20000000f00 */
[----:B------:R-:W1:Y:S01]  /*02e0*/  LDCU.64 UR10, c[0x0][0x398] ;  /* 0x00007300ff0a77ac */ /* 0x000e620008000a00 */
[----:B------:R-:W2:Y:S05]  /*02f0*/  LDCU UR8, c[0x0][0x38c] ;  /* 0x00007180ff0877ac */ /* 0x000eaa0008000800 */
[----:B------:R-:W3:Y:S01]  /*0300*/  LDC.64 R36, c[0x0][0x3a8] ;  /* 0x0000ea00ff247b82 */ /* 0x000ee20000000a00 */
[----:B------:R-:W4:Y:S01]  /*0310*/  LDCU.64 UR12, c[0x0][0x380] ;  /* 0x00007000ff0c77ac */ /* 0x000f220008000a00 */
[----:B0-----:R-:W-:Y:S01]  /*0320*/  IMAD.WIDE.U32 R38, R34, UR6, R6 ;  /* 0x0000000622267c25 */ /* 0x001fe2000f8e0006 */
[----:B--2---:R-:W-:-:S02]  /*0330*/  ISETP.GE.AND P1, PT, R6, UR8, PT ;  /* 0x0000000806007c0c */ /* 0x004fc4000bf26270 */
[----:B------:R-:W-:Y:S01]  /*0340*/  ISETP.GE.AND P2, PT, R40, UR8, PT ;  /* 0x0000000828007c0c */ /* 0x000fe2000bf46270 */
[----:B------:R-:W-:Y:S01]  /*0350*/  IMAD R39, R35, UR6, R39 ;  /* 0x0000000623277c24 */ /* 0x000fe2000f8e0227 */
[----:B------:R-:W-:Y:S01]  /*0360*/  ISETP.GE.AND P3, PT, R41, UR8, PT ;  /* 0x0000000829007c0c */ /* 0x000fe2000bf66270 */
[----:B---3--:R-:W-:-:S04]  /*0370*/  IMAD.WIDE.U32 R34, R36, UR7, R38 ;  /* 0x0000000724227c25 */ /* 0x008fc8000f8e0026 */
[----:B------:R-:W-:-:S04]  /*0380*/  IMAD.WIDE.U32 R38, R0, 0x40, R32 ;  /* 0x0000004000267825 */ /* 0x000fc800078e0020 */
[----:B------:R-:W-:Y:S02]  /*0390*/  IMAD R35, R37, UR7, R35 ;  /* 0x0000000725237c24 */ /* 0x000fe4000f8e0223 */
[----:B-1----:R-:W-:Y:S02]  /*03a0*/  IMAD R37, R39, UR10, RZ ;  /* 0x0000000a27257c24 */ /* 0x002fe4000f8e02ff */
[----:B------:R-:W-:-:S04]  /*03b0*/  IMAD.WIDE.U32 R34, R38, UR10, R34 ;  /* 0x0000000a26227c25 */ /* 0x000fc8000f8e0022 */
[----:B------:R-:W-:Y:S01]  /*03c0*/  IMAD R37, R38, UR11, R37 ;  /* 0x0000000b26257c24 */ /* 0x000fe2000f8e0225 */
[----:B----4-:R-:W-:-:S04]  /*03d0*/  LEA R36, P4, R34, UR12, 0x1 ;  /* 0x0000000c22247c11 */ /* 0x010fc8000f8808ff */
[----:B------:R-:W-:-:S04]  /*03e0*/  IADD3 R35, PT, PT, R35, R37, RZ ;  /* 0x0000002523237210 */ /* 0x000fc80007ffe0ff */
[----:B------:R-:W-:-:S05]  /*03f0*/  LEA.HI.X R37, R34, UR13, R35, 0x1, P4 ;  /* 0x0000000d22257c11 */ /* 0x000fca000a0f0c23 */
[----:B------:R0:W5:Y:S04]  /*0400*/  @!P1 LDG.E.128 R8, desc[UR4][R36.64] ;  /* 0x0000000424089981 */ /* 0x000168000c1e1d00 */
[----:B------:R0:W5:Y:S04]  /*0410*/  @!P2 LDG.E.128 R12, desc[UR4][R36.64+0x40] ;  /* 0x00004004240ca981 */ /* 0x000168000c1e1d00 */
[----:B------:R0:W5:Y:S02]  /*0420*/  @!P3 LDG.E.128 R16, desc[UR4][R36.64+0x80] ;  /* 0x000080042410b981 */ /* 0x000164000c1e1d00 */
.L_x_45:
[----:B------:R-:W-:Y:S05]  /*0430*/  BSYNC.RECONVERGENT B0 ;  /* 0x0000000000007941 */ /* 0x000fea0003800200 */
.L_x_44:
[----:B------:R-:W-:Y:S04]  /*0440*/  BSSY.RECONVERGENT B0, `(.L_x_46) ;  /* 0x0000019000007945 */ /* 0x000fe80003800200 */
[----:B------:R-:W-:Y:S05]  /*0450*/  @P0 BRA `(.L_x_47) ;  /* 0x00000000005c0947 */ /* 0x000fea0003800000 */
[----:B------:R-:W1:Y:S01]  /*0460*/  LDC.64 R34, c[0x0][0x3c0] ;  /* 0x0000f000ff227b82 */ /* 0x000e620000000a00 */
[----:B------:R-:W-:Y:S01]  /*0470*/  HFMA2 R39, -RZ, RZ, 0, 0 ;  /* 0x00000000ff277431 */ /* 0x000fe200000001ff */
[----:B------:R-:W2:Y:S01]  /*0480*/  LDCU.128 UR8, c[0x0][0x3b0] ;  /* 0x00007600ff0877ac */ /* 0x000ea20008000c00 */
[----:B------:R-:W-:Y:S01]  /*0490*/  MOV R38, R6 ;  /* 0x0000000600267202 */ /* 0x000fe20000000f00 */
[----:B------:R-:W3:Y:S04]  /*04a0*/  LDCU UR12, c[0x0][0x38c] ;  /* 0x00007180ff0c77ac */ /* 0x000ee80008000800 */
[----:B0-----:R-:W0:Y:S01]  /*04b0*/  LDC.64 R36, c[0x0][0x3c8] ;  /* 0x0000f200ff247b82 */ /* 0x001e220000000a00 */
[----:B-1----:R-:W-:Y:S01]  /*04c0*/  IMAD.WIDE.U32 R38, R34, UR6, R38 ;  /* 0x0000000622267c25 */ /* 0x002fe2000f8e0026 */
[----:B---3--:R-:W-:-:S02]  /*04d0*/  ISETP.GE.AND P2, PT, R40, UR12, PT ;  /* 0x0000000c28007c0c */ /* 0x008fc4000bf46270 */
[----:B------:R-:W-:Y:S01]  /*04e0*/  ISETP.GE.AND P1, PT, R6, UR12, PT ;  /* 0x0000000c06007c0c */ /* 0x000fe2000bf26270 */
[----:B------:R-:W-:Y:S01]  /*04f0*/  IMAD R39, R35, UR6, R39 ;  /* 0x0000000623277c24 */ /* 0x000fe2000f8e0227 */
[----:B------:R-:W-:Y:S01]  /*0500*/  ISETP.GE.AND P3, PT, R41, UR12, PT ;  /* 0x0000000c29007c0c */ /* 0x000fe2000bf66270 */
[----:B------:R-:W-:-:S04]  /*0510*/  IMAD.WIDE.U32 R34, R0, 0x40, R32 ;  /* 0x0000004000227825 */ /* 0x000fc800078e0020 */
[----:B0-----:R-:W-:-:S04]  /*0520*/  IMAD.WIDE.U32 R38, R36, UR7, R38 ;  /* 0x0000000724267c25 */ /* 0x001fc8000f8e0026 */
[----:B------:R-:W-:Y:S02]  /*0530*/  IMAD R39, R37, UR7, R39 ;  /* 0x0000000725277c24 */ /* 0x000fe4000f8e0227 */
[----:B--2---:R-:W-:Y:S02]  /*0540*/  IMAD R35, R35, UR10, RZ ;  /* 0x0000000a23237c24 */ /* 0x004fe4000f8e02ff */
[----:B------:R-:W-:-:S04]  /*0550*/  IMAD.WIDE.U32 R38, R34, UR10, R38 ;  /* 0x0000000a22267c25 */ /* 0x000fc8000f8e0026 */
[----:B------:R-:W-:Y:S01]  /*0560*/  IMAD R35, R34, UR11, R35 ;  /* 0x0000000b22237c24 */ /* 0x000fe2000f8e0223 */
[----:B------:R-:W-:-:S04]  /*0570*/  LEA R34, P0, R38, UR8, 0x1 ;  /* 0x0000000826227c11 */ /* 0x000fc8000f8008ff */
[----:B------:R-:W-:-:S04]  /*0580*/  IADD3 R35, PT, PT, R39, R35, RZ ;  /* 0x0000002327237210 */ /* 0x000fc80007ffe0ff */
[----:B------:R-:W-:-:S05]  /*0590*/  LEA.HI.X R35, R38, UR9, R35, 0x1, P0 ;  /* 0x0000000926237c11 */ /* 0x000fca00080f0c23 */
[----:B------:R1:W5:Y:S04]  /*05a0*/  @!P1 LDG.E.128 R20, desc[UR4][R34.64] ;  /* 0x0000000422149981 */ /* 0x000368000c1e1d00 */
[----:B------:R1:W5:Y:S04]  /*05b0*/  @!P2 LDG.E.128 R24, desc[UR4][R34.64+0x40] ;  /* 0x000040042218a981 */ /* 0x000368000c1e1d00 */
[----:B------:R1:W5:Y:S02]  /*05c0*/  @!P3 LDG.E.128 R28, desc[UR4][R34.64+0x80] ;  /* 0x00008004221cb981 */ /* 0x000364000c1e1d00 */
.L_x_47:
[----:B------:R-:W-:Y:S05]  /*05d0*/  BSYNC.RECONVERGENT B0 ;  /* 0x0000000000007941 */ /* 0x000fea0003800200 */
.L_x_46:
[----:B-----5:R-:W-:Y:S01]  /*05e0*/  HADD2.F32 R7, -RZ, R8.H1_H1 ;  /* 0x30000008ff077230 */ /* 0x020fe20000004100 */
[----:B------:R-:W-:Y:S01]  /*05f0*/  ISETP.NE.AND P1, PT, R6, RZ, PT ;  /* 0x000000ff0600720c */ /* 0x000fe20003f25270 */
[----:B-1----:R-:W-:Y:S01]  /*0600*/  HADD2.F32 R34, -RZ, R20.H1_H1 ;  /* 0x30000014ff227230 */ /* 0x002fe20000004100 */
[----:B------:R-:W-:Y:S01]  /*0610*/  BSSY.RECONVERGENT B0, `(.L_x_48) ;  /* 0x0000067000007945 */ /* 0x000fe20003800200 */
[----:B------:R-:W-:Y:S02]  /*0620*/  HADD2.F32 R8, -RZ, R8.H0_H0 ;  /* 0x20000008ff087230 */ /* 0x000fe40000004100 */
[----:B------:R-:W-:Y:S02]  /*0630*/  HADD2.F32 R35, -RZ, R20.H0_H0 ;  /* 0x20000014ff237230 */ /* 0x000fe40000004100 */
[----:B0-----:R-:W-:Y:S01]  /*0640*/  FMUL.FTZ R37, R7, R34 ;  /* 0x0000002207257220 */ /* 0x001fe20000410000 */
[----:B------:R-:W-:Y:S02]  /*0650*/  HADD2.F32 R7, -RZ, R9.H0_H0 ;  /* 0x20000009ff077230 */ /* 0x000fe40000004100 */
[----:B------:R-:W-:-:S02]  /*0660*/  HADD2.F32 R20, -RZ, R21.H0_H0 ;  /* 0x20000015ff147230 */ /* 0x000fc40000004100 */
[----:B------:R-:W-:Y:S01]  /*0670*/  FFMA.FTZ R34, R8, R35, R37 ;  /* 0x0000002308227223 */ /* 0x000fe20000010025 */
[----:B------:R-:W-:Y:S02]  /*0680*/  HADD2.F32 R9, -RZ, R9.H1_H1 ;  /* 0x30000009ff097230 */ /* 0x000fe40000004100 */
[----:B------:R-:W-:Y:S02]  /*0690*/  HADD2.F32 R8, -RZ, R21.H1_H1 ;  /* 0x30000015ff087230 */ /* 0x000fe40000004100 */
[----:B------:R-:W-:Y:S01]  /*06a0*/  FFMA.FTZ R34, R7, R20, R34 ;  /* 0x0000001407227223 */ /* 0x000fe20000010022 */
[----:B------:R-:W-:Y:S02]  /*06b0*/  HADD2.F32 R7, -RZ, R10.H0_H0 ;  /* 0x2000000aff077230 */ /* 0x000fe40000004100 */
[----:B------:R-:W-:Y:S02]  /*06c0*/  HADD2.F32 R20, -RZ, R22.H0_H0 ;  /* 0x20000016ff147230 */ /* 0x000fe40000004100 */
[----:B------:R-:W-:Y:S01]  /*06d0*/  FFMA.FTZ R8, R9, R8, R34 ;  /* 0x0000000809087223 */ /* 0x000fe20000010022 */
[----:B------:R-:W-:-:S02]  /*06e0*/  HADD2.F32 R10, -RZ, R10.H1_H1 ;  /* 0x3000000aff0a7230 */ /* 0x000fc40000004100 */
[----:B------:R-:W-:Y:S02]  /*06f0*/  HADD2.F32 R9, -RZ, R22.H1_H1 ;  /* 0x30000016ff097230 */ /* 0x000fe40000004100 */
[----:B------:R-:W-:Y:S01]  /*0700*/  FFMA.FTZ R21, R7, R20, R8 ;  /* 0x0000001407157223 */ /* 0x000fe20000010008 */
[----:B------:R-:W-:Y:S02]  /*0710*/  HADD2.F32 R7, -RZ, R11.H0_H0 ;  /* 0x2000000bff077230 */ /* 0x000fe40000004100 */
[----:B------:R-:W-:Y:S02]  /*0720*/  HADD2.F32 R8, -RZ, R23.H0_H0 ;  /* 0x20000017ff087230 */ /* 0x000fe40000004100 */
[----:B------:R-:W-:Y:S01]  /*0730*/  FFMA.FTZ R20, R10, R9, R21 ;  /* 0x000000090a147223 */ /* 0x000fe20000010015 */
[----:B------:R-:W-:Y:S02]  /*0740*/  HADD2.F32 R11, -RZ, R11.H1_H1 ;  /* 0x3000000bff0b7230 */ /* 0x000fe40000004100 */
[----:B------:R-:W-:-:S02]  /*0750*/  HADD2.F32 R10, -RZ, R23.H1_H1 ;  /* 0x30000017ff0a7230 */ /* 0x000fc40000004100 */
[----:B------:R-:W-:Y:S01]  /*0760*/  FFMA.FTZ R20, R7, R8, R20 ;  /* 0x0000000807147223 */ /* 0x000fe20000010014 */
[----:B------:R-:W-:Y:S02]  /*0770*/  HADD2.F32 R7, -RZ, R12.H0_H0 ;  /* 0x2000000cff077230 */ /* 0x000fe40000004100 */
[----:B------:R-:W-:Y:S02]  /*0780*/  HADD2.F32 R8, -RZ, R24.H0_H0 ;  /* 0x20000018ff087230 */ /* 0x000fe40000004100 */
[----:B------:R-:W-:Y:S01]  /*0790*/  FFMA.FTZ R10, R11, R10, R20 ;  /* 0x0000000a0b0a7223 */ /* 0x000fe20000010014 */
[----:B------:R-:W-:Y:S02]  /*07a0*/  HADD2.F32 R12, -RZ, R12.H1_H1 ;  /* 0x3000000cff0c7230 */ /* 0x000fe40000004100 */
[----:B------:R-:W-:Y:S02]  /*07b0*/  HADD2.F32 R9, -RZ, R24.H1_H1 ;  /* 0x30000018ff097230 */ /* 0x000fe40000004100 */
[----:B------:R-:W-:Y:S01]  /*07c0*/  FFMA.FTZ R11, R7, R8, R10 ;  /* 0x00000008070b7223 */ /* 0x000fe2000001000a */
[----:B------:R-:W-:-:S02]  /*07d0*/  HADD2.F32 R7, -RZ, R13.H0_H0 ;  /* 0x2000000dff077230 */ /* 0x000fc40000004100 */
[----:B------:R-:W-:Y:S02]  /*07e0*/  HADD2.F32 R8, -RZ, R25.H0_H0 ;  /* 0x20000019ff087230 */ /* 0x000fe40000004100 */
[----:B------:R-:W-:Y:S01]  /*07f0*/  FFMA.FTZ R12, R12, R9, R11 ;  /* 0x000000090c0c7223 */ /* 0x000fe2000001000b */
[----:B------:R-:W-:Y:S02]  /*0800*/  HADD2.F32 R13, -RZ, R13.H1_H1 ;  /* 0x3000000dff0d7230 */ /* 0x000fe40000004100 */
[----:B------:R-:W-:Y:S02]  /*0810*/  HADD2.F32 R10, -RZ, R25.H1_H1 ;  /* 0x30000019ff0a7230 */ /* 0x000fe40000004100 */
[----:B------:R-:W-:Y:S01]  /*0820*/  FFMA.FTZ R12, R7, R8, R12 ;  /* 0x00000008070c7223 */ /* 0x000fe2000001000c */
        /* <DEDUP_REMOVED lines=36> */
[----:B------:R-:W-:Y:S01]  /*0a70*/  IADD3 R7, PT, PT, R5, 0x3f, RZ ;  /* 0x0000003f05077810 */ /* 0x000fe20007ffe0ff */
[----:B------:R-:W-:Y:S02]  /*0a80*/  IMAD R6, R0, 0x600, R3 ;  /* 0x0000060000067824 */ /* 0x000fe400078e0203 */
[----:B------:R-:W-:Y:S01]  /*0a90*/  FFMA.FTZ R19, R19, R10, R8 ;  /* 0x0000000a13137223 */ /* 0x000fe20000010008 */
[----:B------:R-:W-:-:S02]  /*0aa0*/  SHF.R.S32.HI R10, RZ, 0x1f, R7 ;  /* 0x0000001fff0a7819 */ /* 0x000fc40000011407 */
[----:B------:R-:W-:Y:S02]  /*0ab0*/  SHF.L.U32 R6, R6, 0x2, RZ ;  /* 0x0000000206067819 */ /* 0x000fe400000006ff */
[----:B------:R-:W0:Y:S01]  /*0ac0*/  SHFL.BFLY PT, R8, R19, 0x2, 0x1f ;  /* 0x0c401f0013087f89 */ /* 0x000e2200000e0000 */
[----:B------:R-:W-:-:S04]  /*0ad0*/  LEA.HI R10, R10, R7, RZ, 0x6 ;  /* 0x000000070a0a7211 */ /* 0x000fc800078f30ff */
[----:B------:R-:W-:-:S04]  /*0ae0*/  LOP3.LUT R10, R10, 0xffffffc0, RZ, 0xc0, !PT ;  /* 0xffffffc00a0a7812 */ /* 0x000fc800078ec0ff */
[----:B------:R-:W-:Y:S02]  /*0af0*/  IADD3 R9, PT, PT, R7, -R10, RZ ;  /* 0x8000000a07097210 */ /* 0x000fe40007ffe0ff */
[----:B------:R-:W1:Y:S02]  /*0b00*/  LDC.64 R10, c[0x0][0x440] ;  /* 0x00011000ff0a7b82 */ /* 0x000e640000000a00 */
[----:B------:R-:W-:-:S04]  /*0b10*/  LEA R14, R0, R9, 0x6 ;  /* 0x00000009000e7211 */ /* 0x000fc800078e30ff */
[----:B------:R-:W-:-:S04]  /*0b20*/  IADD3 R14, PT, PT, R7, -R14, RZ ;  /* 0x8000000e070e7210 */ /* 0x000fc80007ffe0ff */
[----:B------:R-:W-:Y:S01]  /*0b30*/  ISETP.GE.AND P0, PT, R3, R14, PT ;  /* 0x0000000e0300720c */ /* 0x000fe20003f06270 */
[----:B0-----:R-:W-:-:S03]  /*0b40*/  FADD.FTZ R5, R19, R8 ;  /* 0x0000000813057221 */ /* 0x001fc60000010000 */
[----:B------:R-:W-:Y:S01]  /*0b50*/  ISETP.GT.U32.OR P0, PT, R3, 0x3f, P0 ;  /* 0x0000003f0300780c */ /* 0x000fe20000704470 */
[----:B------:R-:W0:Y:S01]  /*0b60*/  LDC.64 R8, c[0x0][0x448] ;  /* 0x00011200ff087b82 */ /* 0x000e220000000a00 */
[----:B------:R-:W2:Y:S02]  /*0b70*/  SHFL.BFLY PT, R12, R5, 0x1, 0x1f ;  /* 0x0c201f00050c7f89 */ /* 0x000ea400000e0000 */
[----:B--2---:R-:W-:Y:S01]  /*0b80*/  FADD.FTZ R18, R5, R12 ;  /* 0x0000000c05127221 */ /* 0x004fe20000010000 */
[----:B------:R-:W-:Y:S08]  /*0b90*/  @P1 BRA `(.L_x_49) ;  /* 0x0000000000381947 */ /* 0x000ff00003800000 */
[----:B------:R-:W2:Y:S01]  /*0ba0*/  LDC.64 R14, c[0x0][0x3e8] ;  /* 0x0000fa00ff0e7b82 */ /* 0x000ea20000000a00 */
[----:B------:R-:W-:Y:S01]  /*0bb0*/  LEA R12, R0, R32, 0x6 ;  /* 0x00000020000c7211 */ /* 0x000fe200078e30ff */
[----:B------:R-:W3:Y:S01]  /*0bc0*/  LDCU.64 UR8, c[0x0][0x3d0] ;  /* 0x00007a00ff0877ac */ /* 0x000ee20008000a00 */
[----:B------:R-:W-:Y:S02]  /*0bd0*/  MOV R13, RZ ;  /* 0x000000ff000d7202 */ /* 0x000fe40000000f00 */
[----:B------:R-:W-:-:S03]  /*0be0*/  ISETP.GE.AND P1, PT, R32, R2, PT ;  /* 0x000000022000720c */ /* 0x000fc60003f26270 */
[----:B------:R-:W4:Y:S01]  /*0bf0*/  LDC.64 R16, c[0x0][0x3f0] ;  /* 0x0000fc00ff107b82 */ /* 0x000f220000000a00 */
[----:B--2---:R-:W-:-:S04]  /*0c00*/  IMAD.WIDE.U32 R12, R14, UR6, R12 ;  /* 0x000000060e0c7c25 */ /* 0x004fc8000f8e000c */
[----:B------:R-:W-:Y:S02]  /*0c10*/  IMAD R13, R15, UR6, R13 ;  /* 0x000000060f0d7c24 */ /* 0x000fe4000f8e020d */
[----:B----4-:R-:W-:-:S04]  /*0c20*/  IMAD.WIDE.U32 R12, R16, UR7, R12 ;  /* 0x00000007100c7c25 */ /* 0x010fc8000f8e000c */
[----:B------:R-:W-:Y:S01]  /*0c30*/  IMAD R5, R17, UR7, R13 ;  /* 0x0000000711057c24 */ /* 0x000fe2000f8e020d */
[----:B---3--:R-:W-:-:S04]  /*0c40*/  LEA R14, P2, R12, UR8, 0x2 ;  /* 0x000000080c0e7c11 */ /* 0x008fc8000f8410ff */
[----:B------:R-:W-:Y:S02]  /*0c50*/  LEA.HI.X R15, R12, UR9, R5, 0x2, P2 ;  /* 0x000000090c0f7c11 */ /* 0x000fe400090f1405 */
[----:B------:R-:W-:-:S05]  /*0c60*/  FSEL R5, R18, RZ, !P1 ;  /* 0x000000ff12057208 */ /* 0x000fca0004800000 */
[----:B------:R2:W-:Y:S02]  /*0c70*/  STG.E desc[UR4][R14.64], R5 ;  /* 0x000000050e007986 */ /* 0x0005e4000c101904 */
.L_x_49:
[----:B------:R-:W-:Y:S05]  /*0c80*/  BSYNC.RECONVERGENT B0 ;  /* 0x0000000000007941 */ /* 0x000fea0003800200 */
.L_x_48:
[----:B------:R-:W-:Y:S04]  /*0c90*/  BSSY.RECONVERGENT B0, `(.L_x_50) ;  /* 0x0000011000007945 */ /* 0x000fe80003800200 */
[----:B------:R-:W-:Y:S05]  /*0ca0*/  @P0 BRA `(.L_x_51) ;  /* 0x00000000003c0947 */ /* 0x000fea0003800000 */
[----:B--2---:R-:W2:Y:S01]  /*0cb0*/  LDC.64 R14, c[0x0][0x418] ;  /* 0x00010600ff0e7b82 */ /* 0x004ea20000000a00 */
[----:B------:R-:W-:Y:S01]  /*0cc0*/  HFMA2 R13, -RZ, RZ, 0, 0 ;  /* 0x00000000ff0d7431 */ /* 0x000fe200000001ff */
[----:B------:R-:W-:Y:S01]  /*0cd0*/  LEA R12, R0, R3, 0x6 ;  /* 0x00000003000c7211 */ /* 0x000fe200078e30ff */
[C---:B------:R-:W-:Y:S01]  /*0ce0*/  FMUL.FTZ R2, R4.reuse, 1.4426950216293334961 ;  /* 0x3fb8aa3b04027820 */ /* 0x040fe20000410000 */
[----:B------:R-:W-:-:S04]  /*0cf0*/  FSETP.NEU.FTZ.AND P0, PT, R4, -INF , PT ;  /* 0xff8000000400780b */ /* 0x000fc80003f1d000 */
[----:B------:R-:W3:Y:S08]  /*0d00*/  LDC.64 R16, c[0x0][0x420] ;  /* 0x00010800ff107b82 */ /* 0x000ef00000000a00 */
[----:B------:R-:W4:Y:S01]  /*0d10*/  LDC.64 R18, c[0x0][0x410] ;  /* 0x00010400ff127b82 */ /* 0x000f220000000a00 */
[----:B--2---:R-:W-:-:S04]  /*0d20*/  IMAD.WIDE.U32 R12, R14, UR6, R12 ;  /* 0x000000060e0c7c25 */ /* 0x004fc8000f8e000c */
[----:B------:R-:W-:Y:S02]  /*0d30*/  IMAD R13, R15, UR6, R13 ;  /* 0x000000060f0d7c24 */ /* 0x000fe4000f8e020d */
[----:B---3--:R-:W-:-:S04]  /*0d40*/  IMAD.WIDE.U32 R12, R16, UR7, R12 ;  /* 0x00000007100c7c25 */ /* 0x008fc8000f8e000c */
[----:B------:R-:W-:Y:S01]  /*0d50*/  IMAD R5, R17, UR7, R13 ;  /* 0x0000000711057c24 */ /* 0x000fe2000f8e020d */
[----:B----4-:R-:W-:-:S04]  /*0d60*/  LEA R14, P1, R12, R18, 0x2 ;  /* 0x000000120c0e7211 */ /* 0x010fc800078210ff */
[----:B------:R-:W-:Y:S02]  /*0d70*/  LEA.HI.X R15, R12, R19, R5, 0x2, P1 ;  /* 0x000000130c0f7211 */ /* 0x000fe400008f1405 */
[----:B------:R-:W-:-:S05]  /*0d80*/  FSEL R5, R2, RZ, P0 ;  /* 0x000000ff02057208 */ /* 0x000fca0000000000 */
[----:B------:R3:W-:Y:S02]  /*0d90*/  STG.E desc[UR4][R14.64], R5 ;  /* 0x000000050e007986 */ /* 0x0007e4000c101904 */
.L_x_51:
[----:B------:R-:W-:Y:S05]  /*0da0*/  BSYNC.RECONVERGENT B0 ;  /* 0x0000000000007941 */ /* 0x000fea0003800200 */
.L_x_50:
[----:B------:R-:W4:Y:S01]  /*0db0*/  LDCU.64 UR10, c[0x0][0x458] ;  /* 0x00008b00ff0a77ac */ /* 0x000f220008000a00 */
[----:B------:R-:W-:Y:S01]  /*0dc0*/  MOV R7, RZ ;  /* 0x000000ff00077202 */ /* 0x000fe20000000f00 */
[----:B------:R-:W5:Y:S02]  /*0dd0*/  LDCU.64 UR8, c[0x0][0x428] ;  /* 0x00008500ff0877ac */ /* 0x000f640008000a00 */
[----:B-1----:R-:W-:-:S04]  /*0de0*/  IMAD.WIDE.U32 R6, R10, UR6, R6 ;  /* 0x000000060a067c25 */ /* 0x002fc8000f8e0006 */
[----:B------:R-:W-:Y:S02]  /*0df0*/  IMAD R7, R11, UR6, R7 ;  /* 0x000000060b077c24 */ /* 0x000fe4000f8e0207 */
[----:B0-23--:R-:W-:Y:S01]  /*0e00*/  IMAD.WIDE.U32 R4, R8, UR7, R6 ;  /* 0x0000000708047c25 */ /* 0x00dfe2000f8e0006 */
[----:B----4-:R-:W-:-:S03]  /*0e10*/  ISETP.NE.U32.AND P0, PT, RZ, UR10, PT ;  /* 0x0000000aff007c0c */ /* 0x010fc6000bf05070 */
[----:B------:R-:W-:Y:S01]  /*0e20*/  IMAD R9, R9, UR7, R5 ;  /* 0x0000000709097c24 */ /* 0x000fe2000f8e0205 */
[----:B------:R-:W-:Y:S02]  /*0e30*/  ISETP.NE.AND.EX P0, PT, RZ, UR11, PT, P0 ;  /* 0x0000000bff007c0c */ /* 0x000fe4000bf05300 */
[C---:B-----5:R-:W-:Y:S02]  /*0e40*/  LEA R6, P1, R4.reuse, UR8, 0x2 ;  /* 0x0000000804067c11 */ /* 0x060fe4000f8210ff */
[----:B------:R-:W-:Y:S02]  /*0e50*/  ISETP.NE.OR P0, PT, R3, RZ, !P0 ;  /* 0x000000ff0300720c */ /* 0x000fe40004705670 */
[----:B------:R-:W-:-:S05]  /*0e60*/  LEA.HI.X R7, R4, UR9, R9, 0x2, P1 ;  /* 0x0000000904077c11 */ /* 0x000fca00088f1409 */
[----:B------:R0:W-:Y:S04]  /*0e70*/  STG.E.128 desc[UR4][R6.64], RZ ;  /* 0x000000ff06007986 */ /* 0x0001e8000c101d04 */
[----:B------:R0:W-:Y:S04]  /*0e80*/  STG.E.128 desc[UR4][R6.64+0x1000], RZ ;  /* 0x001000ff06007986 */ /* 0x0001e8000c101d04 */
[----:B------:R0:W-:Y:S04]  /*0e90*/  STG.E.128 desc[UR4][R6.64+0x2000], RZ ;  /* 0x002000ff06007986 */ /* 0x0001e8000c101d04 */
[----:B------:R0:W-:Y:S04]  /*0ea0*/  STG.E.128 desc[UR4][R6.64+0x3000], RZ ;  /* 0x003000ff06007986 */ /* 0x0001e8000c101d04 */
[----:B------:R0:W-:Y:S04]  /*0eb0*/  STG.E.128 desc[UR4][R6.64+0x4000], RZ ;  /* 0x004000ff06007986 */ /* 0x0001e8000c101d04 */
[----:B------:R0:W-:Y:S01]  /*0ec0*/  STG.E.128 desc[UR4][R6.64+0x5000], RZ ;  /* 0x005000ff06007986 */ /* 0x0001e2000c101d04 */
[----:B------:R-:W-:Y:S05]  /*0ed0*/  @P0 EXIT ;  /* 0x000000000000094d */ /* 0x000fea0003800000 */
[----:B------:R-:W1:Y:S08]  /*0ee0*/  LDC R5, c[0x0][0x450] ;  /* 0x00011400ff057b82 */ /* 0x000e700000000800 */
[----:B0-----:R-:W0:Y:S08]  /*0ef0*/  LDC R7, c[0x0][0x390] ;  /* 0x0000e400ff077b82 */ /* 0x001e300000000800 */
[----:B------:R-:W2:Y:S01]  /*0f00*/  LDC.64 R2, c[0x0][0x458] ;  /* 0x00011600ff027b82 */ /* 0x000ea20000000a00 */
[----:B-1----:R-:W-:-:S04]  /*0f10*/  IMAD R0, R0, R5, UR7 ;  /* 0x0000000700007e24 */ /* 0x002fc8000f8e0205 */
[----:B0-----:R-:W-:-:S04]  /*0f20*/  IMAD R5, R0, R7, UR6 ;  /* 0x0000000600057e24 */ /* 0x001fc8000f8e0207 */
[----:B--2---:R-:W-:-:S05]  /*0f30*/  IMAD.WIDE R2, R5, 0x4, R2 ;  /* 0x0000000405027825 */ /* 0x004fca00078e0202 */
[----:B------:R-:W-:Y:S01]  /*0f40*/  STG.E desc[UR4][R2.64], RZ ;  /* 0x000000ff02007986 */ /* 0x000fe2000c101904 */
[----:B------:R-:W-:Y:S05]  /*0f50*/  EXIT ;  /* 0x000000000000794d */ /* 0x000fea0003800000 */
.L_x_52:
        /* <DEDUP_REMOVED lines=10> */
.L_x_134:


//--------------------- .text._ZN7cutlass13device_kernelIN5flash11enable_sm90INS1_16FlashAttnBwdSm90INS1_25CollectiveMainloopBwdSm90ILi2ELi2ELi2EN4cute5tupleIJNS5_1CILi1EEES8_S8_EEENS6_IJNS7_ILi64EEENS7_ILi128EEENS7_ILi96EEEEEENS_6half_tEfNS_4arch4Sm90ELb1ELb0ELb0ELb1ELb0ELb1ELb0ELb0ELi2ELi1ELi2ELi1ELb1EEENS1_21CollectiveEpilogueBwdISD_SE_SG_Li256ELb1ELb0ELi1EEENS1_25SingleTileBwdLPTSchedulerILb1ELi128ELb0EEEEEEEEEvNT_6ParamsE --------------------------
	.section	.text._ZN7cutlass13device_kernelIN5flash11enable_sm90INS1_16FlashAttnBwdSm90INS1_25CollectiveMainloopBwdSm90ILi2ELi2ELi2EN4cute5tupleIJNS5_1CILi1EEES8_S8_EEENS6_IJNS7_ILi64EEENS7_ILi128EEENS7_ILi96EEEEEENS_6half_tEfNS_4arch4Sm90ELb1ELb0ELb0ELb1ELb0ELb1ELb0ELb0ELi2ELi1ELi2ELi1ELb1EEENS1_21CollectiveEpilogueBwdISD_SE_SG_Li256ELb1ELb0ELi1EEENS1_25SingleTileBwdLPTSchedulerILb1ELi128ELb0EEEEEEEEEvNT_6ParamsE,"ax",@progbits
	.align	128
.text._ZN7cutlass13device_kernelIN5flash11enable_sm90INS1_16FlashAttnBwdSm90INS1_25CollectiveMainloopBwdSm90ILi2ELi2ELi2EN4cute5tupleIJNS5_1CILi1EEES8_S8_EEENS6_IJNS7_ILi64EEENS7_ILi128EEENS7_ILi96EEEEEENS_6half_tEfNS_4arch4Sm90ELb1ELb0ELb0ELb1ELb0ELb1ELb0ELb0ELi2ELi1ELi2ELi1ELb1EEENS1_21CollectiveEpilogueBwdISD_SE_SG_Li256ELb1ELb0ELi1EEENS1_25SingleTileBwdLPTSchedulerILb1ELi128ELb0EEEEEEEEEvNT_6ParamsE:
        .type           _ZN7cutlass13device_kernelIN5flash11enable_sm90INS1_16FlashAttnBwdSm90INS1_25CollectiveMainloopBwdSm90ILi2ELi2ELi2EN4cute5tupleIJNS5_1CILi1EEES8_S8_EEENS6_IJNS7_ILi64EEENS7_ILi128EEENS7_ILi96EEEEEENS_6half_tEfNS_4arch4Sm90ELb1ELb0ELb0ELb1ELb0ELb1ELb0ELb0ELi2ELi1ELi2ELi1ELb1EEENS1_21CollectiveEpilogueBwdISD_SE_SG_Li256ELb1ELb0ELi1EEENS1_25SingleTileBwdLPTSchedulerILb1ELi128ELb0EEEEEEEEEvNT_6ParamsE,@function
        .size           _ZN7cutlass13device_kernelIN5flash11enable_sm90INS1_16FlashAttnBwdSm90INS1_25CollectiveMainloopBwdSm90ILi2ELi2ELi2EN4cute5tupleIJNS5_1CILi1EEES8_S8_EEENS6_IJNS7_ILi64EEENS7_ILi128EEENS7_ILi96EEEEEENS_6half_tEfNS_4arch4Sm90ELb1ELb0ELb0ELb1ELb0ELb1ELb0ELb0ELi2ELi1ELi2ELi1ELb1EEENS1_21CollectiveEpilogueBwdISD_SE_SG_Li256ELb1ELb0ELi1EEENS1_25SingleTileBwdLPTSchedulerILb1ELi128ELb0EEEEEEEEEvNT_6ParamsE,(.L_x_135 - _ZN7cutlass13device_kernelIN5flash11enable_sm90INS1_16FlashAttnBwdSm90INS1_25CollectiveMainloopBwdSm90ILi2ELi2ELi2EN4cute5tupleIJNS5_1CILi1EEES8_S8_EEENS6_IJNS7_ILi64EEENS7_ILi128EEENS7_ILi96EEEEEENS_6half_tEfNS_4arch4Sm90ELb1ELb0ELb0ELb1ELb0ELb1ELb0ELb0ELi2ELi1ELi2ELi1ELb1EEENS1_21CollectiveEpilogueBwdISD_SE_SG_Li256ELb1ELb0ELi1EEENS1_25SingleTileBwdLPTSchedulerILb1ELi128ELb0EEEEEEEEEvNT_6ParamsE)
        .other          _ZN7cutlass13device_kernelIN5flash11enable_sm90INS1_16FlashAttnBwdSm90INS1_25CollectiveMainloopBwdSm90ILi2ELi2ELi2EN4cute5tupleIJNS5_1CILi1EEES8_S8_EEENS6_IJNS7_ILi64EEENS7_ILi128EEENS7_ILi96EEEEEENS_6half_tEfNS_4arch4Sm90ELb1ELb0ELb0ELb1ELb0ELb1ELb0ELb0ELi2ELi1ELi2ELi1ELb1EEENS1_21CollectiveEpilogueBwdISD_SE_SG_Li256ELb1ELb0ELi1EEENS1_25SingleTileBwdLPTSchedulerILb1ELi128ELb0EEEEEEEEEvNT_6ParamsE,@"STO_CUDA_ENTRY STV_DEFAULT"
_ZN7cutlass13device_kernelIN5flash11enable_sm90INS1_16FlashAttnBwdSm90INS1_25CollectiveMainloopBwdSm90ILi2ELi2ELi2EN4cute5tupleIJNS5_1CILi1EEES8_S8_EEENS6_IJNS7_ILi64EEENS7_ILi128EEENS7_ILi96EEEEEENS_6half_tEfNS_4arch4Sm90ELb1ELb0ELb0ELb1ELb0ELb1ELb0ELb0ELi2ELi1ELi2ELi1ELb1EEENS1_21CollectiveEpilogueBwdISD_SE_SG_Li256ELb1ELb0ELi1EEENS1_25SingleTileBwdLPTSchedulerILb1ELi128ELb0EEEEEEEEEvNT_6ParamsE:
[----:B------:R-:W-:Y:S01]  /*0000*/  LDC R1, c[0x0][0x37c] ;  /* 0x0000df00ff017b82 */ /* 0x000fe20000000800 */
[----:B------:R-:W-:Y:S05]  /*0010*/  EXIT ;  /* 0x000000000000794d */ /* 0x000fea0003800000 */
.L_x_53:
        /* <DEDUP_REMOVED lines=14> */
.L_x_135:


//--------------------- .text._ZN7cutlass13device_kernelIN5flash11enable_sm90INS1_16FlashAttnBwdSm90INS1_25CollectiveMainloopBwdSm90ILi2ELi2ELi2EN4cute5tupleIJNS5_1CILi1EEES8_S8_EEENS6_IJNS7_ILi64EEENS7_ILi128EEENS7_ILi96EEEEEENS_6half_tEfNS_4arch4Sm90ELb1ELb0ELb0ELb1ELb1ELb1ELb0ELb0ELi2ELi1ELi2ELi1ELb1EEENS1_21CollectiveEpilogueBwdISD_SE_SG_Li256ELb1ELb0ELi1EEENS1_25SingleTileBwdLPTSchedulerILb1ELi128ELb1EEEEEEEEEvNT_6ParamsE --------------------------
	.section	.text._ZN7cutlass13device_kernelIN5flash11enable_sm90INS1_16FlashAttnBwdSm90INS1_25CollectiveMainloopBwdSm90ILi2ELi2ELi2EN4cute5tupleIJNS5_1CILi1EEES8_S8_EEENS6_IJNS7_ILi64EEENS7_ILi128EEENS7_ILi96EEEEEENS_6half_tEfNS_4arch4Sm90ELb1ELb0ELb0ELb1ELb1ELb1ELb0ELb0ELi2ELi1ELi2ELi1ELb1EEENS1_21CollectiveEpilogueBwdISD_SE_SG_Li256ELb1ELb0ELi1EEENS1_25SingleTileBwdLPTSchedulerILb1ELi128ELb1EEEEEEEEEvNT_6ParamsE,"ax",@progbits
	.align	128
.text._ZN7cutlass13device_kernelIN5flash11enable_sm90INS1_16FlashAttnBwdSm90INS1_25CollectiveMainloopBwdSm90ILi2ELi2ELi2EN4cute5tupleIJNS5_1CILi1EEES8_S8_EEENS6_IJNS7_ILi64EEENS7_ILi128EEENS7_ILi96EEEEEENS_6half_tEfNS_4arch4Sm90ELb1ELb0ELb0ELb1ELb1ELb1ELb0ELb0ELi2ELi1ELi2ELi1ELb1EEENS1_21CollectiveEpilogueBwdISD_SE_SG_Li256ELb1ELb0ELi1EEENS1_25SingleTileBwdLPTSchedulerILb1ELi128ELb1EEEEEEEEEvNT_6ParamsE:
        .type           _ZN7cutlass13device_kernelIN5flash11enable_sm90INS1_16FlashAttnBwdSm90INS1_25CollectiveMainloopBwdSm90ILi2ELi2ELi2EN4cute5tupleIJNS5_1CILi1EEES8_S8_EEENS6_IJNS7_ILi64EEENS7_ILi128EEENS7_ILi96EEEEEENS_6half_tEfNS_4arch4Sm90ELb1ELb0ELb0ELb1ELb1ELb1ELb0ELb0ELi2ELi1ELi2ELi1ELb1EEENS1_21CollectiveEpilogueBwdISD_SE_SG_Li256ELb1ELb0ELi1EEENS1_25SingleTileBwdLPTSchedulerILb1ELi128ELb1EEEEEEEEEvNT_6ParamsE,@function
        .size           _ZN7cutlass13device_kernelIN5flash11enable_sm90INS1_16FlashAttnBwdSm90INS1_25CollectiveMainloopBwdSm90ILi2ELi2ELi2EN4cute5tupleIJNS5_1CILi1EEES8_S8_EEENS6_IJNS7_ILi64EEENS7_ILi128EEENS7_ILi96EEEEEENS_6half_tEfNS_4arch4Sm90ELb1ELb0ELb0ELb1ELb1ELb1ELb0ELb0ELi2ELi1ELi2ELi1ELb1EEENS1_21CollectiveEpilogueBwdISD_SE_SG_Li256ELb1ELb0ELi1EEENS1_25SingleTileBwdLPTSchedulerILb1ELi128ELb1EEEEEEEEEvNT_6ParamsE,(.L_x_136 - _ZN7cutlass13device_kernelIN5flash11enable_sm90INS1_16FlashAttnBwdSm90INS1_25CollectiveMainloopBwdSm90ILi2ELi2ELi2EN4cute5tupleIJNS5_1CILi1EEES8_S8_EEENS6_IJNS7_ILi64EEENS7_ILi128EEENS7_ILi96EEEEEENS_6half_tEfNS_4arch4Sm90ELb1ELb0ELb0ELb1ELb1ELb1ELb0ELb0ELi2ELi1ELi2ELi1ELb1EEENS1_21CollectiveEpilogueBwdISD_SE_SG_Li256ELb1ELb0ELi1EEENS1_25SingleTileBwdLPTSchedulerILb1ELi128ELb1EEEEEEEEEvNT_6ParamsE)
        .other          _ZN7cutlass13device_kernelIN5flash11enable_sm90INS1_16FlashAttnBwdSm90INS1_25CollectiveMainloopBwdSm90ILi2ELi2ELi2EN4cute5tupleIJNS5_1CILi1EEES8_S8_EEENS6_IJNS7_ILi64EEENS7_ILi128EEENS7_ILi96EEEEEENS_6half_tEfNS_4arch4Sm90ELb1ELb0ELb0ELb1ELb1ELb1ELb0ELb0ELi2ELi1ELi2ELi1ELb1EEENS1_21CollectiveEpilogueBwdISD_SE_SG_Li256ELb1ELb0ELi1EEENS1_25SingleTileBwdLPTSchedulerILb1ELi128ELb1EEEEEEEEEvNT_6ParamsE,@"STO_CUDA_ENTRY STV_DEFAULT"
_ZN7cutlass13device_kernelIN5flash11enable_sm90INS1_16FlashAttnBwdSm90INS1_25CollectiveMainloopBwdSm90ILi2ELi2ELi2EN4cute5tupleIJNS5_1CILi1EEES8_S8_EEENS6_IJNS7_ILi64EEENS7_ILi128EEENS7_ILi96EEEEEENS_6half_tEfNS_4arch4Sm90ELb1ELb0ELb0ELb1ELb1ELb1ELb0ELb0ELi2ELi1ELi2ELi1ELb1EEENS1_21CollectiveEpilogueBwdISD_SE_SG_Li256ELb1ELb0ELi1EEENS1_25SingleTileBwdLPTSchedulerILb1ELi128ELb1EEEEEEEEEvNT_6ParamsE:
[----:B------:R-:W-:Y:S01]  /*0000*/  LDC R1, c[0x0][0x37c] ;  /* 0x0000df00ff017b82 */ /* 0x000fe20000000800 */
[----:B------:R-:W-:Y:S05]  /*0010*/  EXIT ;  /* 0x000000000000794d */ /* 0x000fea0003800000 */
.L_x_54:
        /* <DEDUP_REMOVED lines=14> */
.L_x_136:


//--------------------- .text._ZN7cutlass13device_kernelIN5flash11enable_sm90INS1_16FlashAttnBwdSm90INS1_25CollectiveMainloopBwdSm90ILi2ELi2ELi2EN4cute5tupleIJNS5_1CILi1EEES8_S8_EEENS6_IJNS7_ILi64EEENS7_ILi128EEENS7_ILi96EEEEEENS_6half_tEfNS_4arch4Sm90ELb1ELb0ELb0ELb1ELb0ELb1ELb0ELb0ELi2ELi1ELi2ELi1ELb1EEENS1_24CollectiveEpilogueBwdGQAISD_fSG_Li256ELb1ELb0EEENS1_25SingleTileBwdLPTSchedulerILb1ELi128ELb0EEEEEEEEEvNT_6ParamsE --------------------------
	.section	.text._ZN7cutlass13device_kernelIN5flash11enable_sm90INS1_16FlashAttnBwdSm90INS1_25CollectiveMainloopBwdSm90ILi2ELi2ELi2EN4cute5tupleIJNS5_1CILi1EEES8_S8_EEENS6_IJNS7_ILi64EEENS7_ILi128EEENS7_ILi96EEEEEENS_6half_tEfNS_4arch4Sm90ELb1ELb0ELb0ELb1ELb0ELb1ELb0ELb0ELi2ELi1ELi2ELi1ELb1EEENS1_24CollectiveEpilogueBwdGQAISD_fSG_Li256ELb1ELb0EEENS1_25SingleTileBwdLPTSchedulerILb1ELi128ELb0EEEEEEEEEvNT_6ParamsE,"ax",@progbits
	.align	128
.text._ZN7cutlass13device_kernelIN5flash11enable_sm90INS1_16FlashAttnBwdSm90INS1_25CollectiveMainloopBwdSm90ILi2ELi2ELi2EN4cute5tupleIJNS5_1CILi1EEES8_S8_EEENS6_IJNS7_ILi64EEENS7_ILi128EEENS7_ILi96EEEEEENS_6half_tEfNS_4arch4Sm90ELb1ELb0ELb0ELb1ELb0ELb1ELb0ELb0ELi2ELi1ELi2ELi1ELb1EEENS1_24CollectiveEpilogueBwdGQAISD_fSG_Li256ELb1ELb0EEENS1_25SingleTileBwdLPTSchedulerILb1ELi128ELb0EEEEEEEEEvNT_6ParamsE:
        .type           _ZN7cutlass13device_kernelIN5flash11enable_sm90INS1_16FlashAttnBwdSm90INS1_25CollectiveMainloopBwdSm90ILi2ELi2ELi2EN4cute5tupleIJNS5_1CILi1EEES8_S8_EEENS6_IJNS7_ILi64EEENS7_ILi128EEENS7_ILi96EEEEEENS_6half_tEfNS_4arch4Sm90ELb1ELb0ELb0ELb1ELb0ELb1ELb0ELb0ELi2ELi1ELi2ELi1ELb1EEENS1_24CollectiveEpilogueBwdGQAISD_fSG_Li256ELb1ELb0EEENS1_25SingleTileBwdLPTSchedulerILb1ELi128ELb0EEEEEEEEEvNT_6ParamsE,@function
        .size           _ZN7cutlass13device_kernelIN5flash11enable_sm90INS1_16FlashAttnBwdSm90INS1_25CollectiveMainloopBwdSm90ILi2ELi2ELi2EN4cute5tupleIJNS5_1CILi1EEES8_S8_EEENS6_IJNS7_ILi64EEENS7_ILi128EEENS7_ILi96EEEEEENS_6half_tEfNS_4arch4Sm90ELb1ELb0ELb0ELb1ELb0ELb1ELb0ELb0ELi2ELi1ELi2ELi1ELb1EEENS1_24CollectiveEpilogueBwdGQAISD_fSG_Li256ELb1ELb0EEENS1_25SingleTileBwdLPTSchedulerILb1ELi128ELb0EEEEEEEEEvNT_6ParamsE,(.L_x_137 - _ZN7cutlass13device_kernelIN5flash11enable_sm90INS1_16FlashAttnBwdSm90INS1_25CollectiveMainloopBwdSm90ILi2ELi2ELi2EN4cute5tupleIJNS5_1CILi1EEES8_S8_EEENS6_IJNS7_ILi64EEENS7_ILi128EEENS7_ILi96EEEEEENS_6half_tEfNS_4arch4Sm90ELb1ELb0ELb0ELb1ELb0ELb1ELb0ELb0ELi2ELi1ELi2ELi1ELb1EEENS1_24CollectiveEpilogueBwdGQAISD_fSG_Li256ELb1ELb0EEENS1_25SingleTileBwdLPTSchedulerILb1ELi128ELb0EEEEEEEEEvNT_6ParamsE)
        .other          _ZN7cutlass13device_kernelIN5flash11enable_sm90INS1_16FlashAttnBwdSm90INS1_25CollectiveMainloopBwdSm90ILi2ELi2ELi2EN4cute5tupleIJNS5_1CILi1EEES8_S8_EEENS6_IJNS7_ILi64EEENS7_ILi128EEENS7_ILi96EEEEEENS_6half_tEfNS_4arch4Sm90ELb1ELb0ELb0ELb1ELb0ELb1ELb0ELb0ELi2ELi1ELi2ELi1ELb1EEENS1_24CollectiveEpilogueBwdGQAISD_fSG_Li256ELb1ELb0EEENS1_25SingleTileBwdLPTSchedulerILb1ELi128ELb0EEEEEEEEEvNT_6ParamsE,@"STO_CUDA_ENTRY STV_DEFAULT"
_ZN7cutlass13device_kernelIN5flash11enable_sm90INS1_16FlashAttnBwdSm90INS1_25CollectiveMainloopBwdSm90ILi2ELi2ELi2EN4cute5tupleIJNS5_1CILi1EEES8_S8_EEENS6_IJNS7_ILi64EEENS7_ILi128EEENS7_ILi96EEEEEENS_6half_tEfNS_4arch4Sm90ELb1ELb0ELb0ELb1ELb0ELb1ELb0ELb0ELi2ELi1ELi2ELi1ELb1EEENS1_24CollectiveEpilogueBwdGQAISD_fSG_Li256ELb1ELb0EEENS1_25SingleTileBwdLPTSchedulerILb1ELi128ELb0EEEEEEEEEvNT_6ParamsE:
[----:B------:R-:W-:Y:S01]  /*0000*/  LDC R1, c[0x0][0x37c] ;  /* 0x0000df00ff017b82 */ /* 0x000fe20000000800 */
[----:B------:R-:W-:Y:S05]  /*0010*/  EXIT ;  /* 0x000000000000794d */ /* 0x000fea0003800000 */
.L_x_55:
        /* <DEDUP_REMOVED lines=14> */
.L_x_137:


//--------------------- .text._ZN7cutlass13device_kernelIN5flash32FlashAttnBwdPostprocessConvertdQIN4cute5tupleIJNS3_1CILi128EEENS5_ILi96EEEEEENS_6half_tEfNS_4arch4Sm90ELi256ENS3_8TiledMMAINS3_8MMA_AtomIJNS3_4SM904GMMA25MMA_64x96x16_F32F16F16_RSILNSF_5MajorE0ELSH_1ELNSF_7ScaleInE1ELSI_1EEEEEENS3_6LayoutINS4_IJNS5_ILi2EEENS5_ILi1EEESN_EEENS4_IJSN_NS5_ILi0EEESP_EEEEENS4_IJNS3_10UnderscoreESS_SS_EEEEELb0EEEEEvNT_6ParamsE --------------------------
	.section	.text._ZN7cutlass13device_kernelIN5flash32FlashAttnBwdPostprocessConvertdQIN4cute5tupleIJNS3_1CILi128EEENS5_ILi96EEEEEENS_6half_tEfNS_4arch4Sm90ELi256ENS3_8TiledMMAINS3_8MMA_AtomIJNS3_4SM904GMMA25MMA_64x96x16_F32F16F16_RSILNSF_5MajorE0ELSH_1ELNSF_7ScaleInE1ELSI_1EEEEEENS3_6LayoutINS4_IJNS5_ILi2EEENS5_ILi1EEESN_EEENS4_IJSN_NS5_ILi0EEESP_EEEEENS4_IJNS3_10UnderscoreESS_SS_EEEEELb0EEEEEvNT_6ParamsE,"ax",@progbits
	.align	128
.text._ZN7cutlass13device_kernelIN5flash32FlashAttnBwdPostprocessConvertdQIN4cute5tupleIJNS3_1CILi128EEENS5_ILi96EEEEEENS_6half_tEfNS_4arch4Sm90ELi256ENS3_8TiledMMAINS3_8MMA_AtomIJNS3_4SM904GMMA25MMA_64x96x16_F32F16F16_RSILNSF_5MajorE0ELSH_1ELNSF_7ScaleInE1ELSI_1EEEEEENS3_6LayoutINS4_IJNS5_ILi2EEENS5_ILi1EEESN_EEENS4_IJSN_NS5_ILi0EEESP_EEEEENS4_IJNS3_10UnderscoreESS_SS_EEEEELb0EEEEEvNT_6ParamsE:
        .type           _ZN7cutlass13device_kernelIN5flash32FlashAttnBwdPostprocessConvertdQIN4cute5tupleIJNS3_1CILi128EEENS5_ILi96EEEEEENS_6half_tEfNS_4arch4Sm90ELi256ENS3_8TiledMMAINS3_8MMA_AtomIJNS3_4SM904GMMA25MMA_64x96x16_F32F16F16_RSILNSF_5MajorE0ELSH_1ELNSF_7ScaleInE1ELSI_1EEEEEENS3_6LayoutINS4_IJNS5_ILi2EEENS5_ILi1EEESN_EEENS4_IJSN_NS5_ILi0EEESP_EEEEENS4_IJNS3_10UnderscoreESS_SS_EEEEELb0EEEEEvNT_6ParamsE,@function
        .size           _ZN7cutlass13device_kernelIN5flash32FlashAttnBwdPostprocessConvertdQIN4cute5tupleIJNS3_1CILi128EEENS5_ILi96EEEEEENS_6half_tEfNS_4arch4Sm90ELi256ENS3_8TiledMMAINS3_8MMA_AtomIJNS3_4SM904GMMA25MMA_64x96x16_F32F16F16_RSILNSF_5MajorE0ELSH_1ELNSF_7ScaleInE1ELSI_1EEEEEENS3_6LayoutINS4_IJNS5_ILi2EEENS5_ILi1EEESN_EEENS4_IJSN_NS5_ILi0EEESP_EEEEENS4_IJNS3_10UnderscoreESS_SS_EEEEELb0EEEEEvNT_6ParamsE,(.L_x_138 - _ZN7cutlass13device_kernelIN5flash32FlashAttnBwdPostprocessConvertdQIN4cute5tupleIJNS3_1CILi128EEENS5_ILi96EEEEEENS_6half_tEfNS_4arch4Sm90ELi256ENS3_8TiledMMAINS3_8MMA_AtomIJNS3_4SM904GMMA25MMA_64x96x16_F32F16F16_RSILNSF_5MajorE0ELSH_1ELNSF_7ScaleInE1ELSI_1EEEEEENS3_6LayoutINS4_IJNS5_ILi2EEENS5_ILi1EEESN_EEENS4_IJSN_NS5_ILi0EEESP_EEEEENS4_IJNS3_10UnderscoreESS_SS_EEEEELb0EEEEEvNT_6ParamsE)
        .other          _ZN7cutlass13device_kernelIN5flash32FlashAttnBwdPostprocessConvertdQIN4cute5tupleIJNS3_1CILi128EEENS5_ILi96EEEEEENS_6half_tEfNS_4arch4Sm90ELi256ENS3_8TiledMMAINS3_8MMA_AtomIJNS3_4SM904GMMA25MMA_64x96x16_F32F16F16_RSILNSF_5MajorE0ELSH_1ELNSF_7ScaleInE1ELSI_1EEEEEENS3_6LayoutINS4_IJNS5_ILi2EEENS5_ILi1EEESN_EEENS4_IJSN_NS5_ILi0EEESP_EEEEENS4_IJNS3_10UnderscoreESS_SS_EEEEELb0EEEEEvNT_6ParamsE,@"STO_CUDA_ENTRY STV_DEFAULT"
_ZN7cutlass13device_kernelIN5flash32FlashAttnBwdPostprocessConvertdQIN4cute5tupleIJNS3_1CILi128EEENS5_ILi96EEEEEENS_6half_tEfNS_4arch4Sm90ELi256ENS3_8TiledMMAINS3_8MMA_AtomIJNS3_4SM904GMMA25MMA_64x96x16_F32F16F16_RSILNSF_5MajorE0ELSH_1ELNSF_7ScaleInE1ELSI_1EEEEEENS3_6LayoutINS4_IJNS5_ILi2EEENS5_ILi1EEESN_EEENS4_IJSN_NS5_ILi0EEESP_EEEEENS4_IJNS3_10UnderscoreESS_SS_EEEEELb0EEEEEvNT_6ParamsE:
[----:B------:R-:W-:Y:S08]  /*0000*/  LDC R1, c[0x0][0x37c] ;  /* 0x0000df00ff017b82 */ /* 0x000ff00000000800 */
[----:B------:R-:W0:Y:S01]  /*0010*/  LDC.64 R10, c[0x0][0x3e0] ;  /* 0x0000f800ff0a7b82 */ /* 0x000e220000000a00 */
[----:B------:R-:W1:Y:S01]  /*0020*/  S2R R3, SR_CTAID.X ;  /* 0x0000000000037919 */ /* 0x000e620000002500 */
[----:B------:R-:W2:Y:S01]  /*0030*/  LDCU.64 UR8, c[0x0][0x358] ;  /* 0x00006b00ff0877ac */ /* 0x000ea20008000a00 */
[----:B------:R-:W3:Y:S01]  /*0040*/  S2R R9, SR_CTAID.Z ;  /* 0x0000000000097919 */ /* 0x000ee20000002700 */
[----:B0-----:R-:W-:-:S04]  /*0050*/  ISETP.NE.U32.AND P0, PT, R10, RZ, PT ;  /* 0x000000ff0a00720c */ /* 0x001fc80003f05070 */
[----:B------:R-:W-:-:S13]  /*0060*/  ISETP.NE.AND.EX P1, PT, R11, RZ, PT, P0 ;  /* 0x000000ff0b00720c */ /* 0x000fda0003f25300 */
[----:B-123--:R-:W-:Y:S05]  /*0070*/  @P1 BRA `(.L_x_56) ;  /* 0x0000000000241947 */ /* 0x00efea0003800000 */
[----:B------:R-:W0:Y:S01]  /*0080*/  LDCU.64 UR4, c[0x0][0x3e8] ;  /* 0x00007d00ff0477ac */ /* 0x000e220008000a00 */
[----:B------:R-:W-:Y:S02]  /*0090*/  CS2R R6, SRZ ;  /* 0x0000000000067805 */ /* 0x000fe4000001ff00 */
[----:B------:R-:W-:Y:S01]  /*00a0*/  CS2R R64, SRZ ;  /* 0x0000000000407805 */ /* 0x000fe2000001ff00 */
[----:B------:R-:W1:Y:S01]  /*00b0*/  LDCU UR6, c[0x0][0x3b0] ;  /* 0x00007600ff0677ac */ /* 0x000e620008000800 */
[----:B0-----:R-:W-:-:S04]  /*00c0*/  UISETP.NE.U32.AND UP0, UPT, UR4, URZ, UPT ;  /* 0x000000ff0400728c */ /* 0x001fc8000bf05070 */
[----:B------:R-:W-:Y:S01]  /*00d0*/  UISETP.NE.AND.EX UP0, UPT, UR5, URZ, UPT, UP0 ;  /* 0x000000ff0500728c */ /* 0x000fe2000bf05300 */
[----:B-1----:R-:W-:-:S08]  /*00e0*/  IMAD.U32 R45, RZ, RZ, UR6 ;  /* 0x00000006ff2d7e24 */ /* 0x002fd0000f8e00ff */
[----:B------:R-:W-:Y:S05]  /*00f0*/  BRA.U !UP0, `(.L_x_57) ;  /* 0x0000000108547547 */ /* 0x000fea000b800000 */
[----:B------:R-:W-:Y:S05]  /*0100*/  BRA `(.L_x_58) ;  /* 0x0000000000387947 */ /* 0x000fea0003800000 */
.L_x_56:
[----:B------:R-:W0:Y:S01]  /*0110*/  LDC.64 R4, c[0x0][0x3e0] ;  /* 0x0000f800ff047b82 */ /* 0x000e220000000a00 */
[----:B------:R-:W1:Y:S01]  /*0120*/  LDCU.64 UR4, c[0x0][0x3e8] ;  /* 0x00007d00ff0477ac */ /* 0x000e620008000a00 */
[----:B0-----:R-:W-:-:S05]  /*0130*/  IMAD.WIDE.U32 R4, R9, 0x4, R4 ;  /* 0x0000000409047825 */ /* 0x001fca00078e0004 */
[----:B------:R-:W2:Y:S01]  /*0140*/  LDG.E R64, desc[UR8][R4.64] ;  /* 0x0000000804407981 */ /* 0x000ea2000c1e1900 */
[----:B-1----:R-:W-:-:S04]  /*0150*/  UISETP.NE.U32.AND UP0, UPT, UR4, URZ, UPT ;  /* 0x000000ff0400728c */ /* 0x002fc8000bf05070 */
[----:B------:R-:W-:Y:S01]  /*0160*/  UISETP.NE.AND.EX UP0, UPT, UR5, URZ, UPT, UP0 ;  /* 0x000000ff0500728c */ /* 0x000fe2000bf05300 */
[--C-:B--2---:R-:W-:Y:S01]  /*0170*/  IMAD R0, R9, 0x80, R64.reuse ;  /* 0x0000008009007824 */ /* 0x104fe200078e0240 */
[----:B------:R-:W-:-:S04]  /*0180*/  SHF.R.S32.HI R65, RZ, 0x1f, R64 ;  /* 0x0000001fff417819 */ /* 0x000fc80000011440 */
[----:B------:R-:W-:-:S04]  /*0190*/  SHF.R.S32.HI R7, RZ, 0x1f, R0 ;  /* 0x0000001fff077819 */ /* 0x000fc80000011400 */
[----:B------:R-:W-:-:S04]  /*01a0*/  LEA.HI R7, R7, R0, RZ, 0x7 ;  /* 0x0000000007077211 */ /* 0x000fc800078f38ff */
[----:B------:R-:W-:-:S05]  /*01b0*/  SHF.R.U32.HI R7, RZ, 0x7, R7 ;  /* 0x00000007ff077819 */ /* 0x000fca0000011607 */
[----:B------:R-:W-:-:S05]  /*01c0*/  IMAD R6, R7, 0x3000, RZ ;  /* 0x0000300007067824 */ /* 0x000fca00078e02ff */
[----:B------:R-:W-:Y:S01]  /*01d0*/  SHF.R.S32.HI R7, RZ, 0x1f, R6 ;  /* 0x0000001fff077819 */ /* 0x000fe20000011406 */
[----:B------:R-:W-:Y:S06]  /*01e0*/  BRA.U !UP0, `(.L_x_59) ;  /* 0x0000000108107547 */ /* 0x000fec000b800000 */
.L_x_58:
[----:B------:R-:W0:Y:S02]  /*01f0*/  LDC.64 R4, c[0x0][0x3e8] ;  /* 0x0000fa00ff047b82 */ /* 0x000e240000000a00 */
[----:B0-----:R-:W-:-:S05]  /*0200*/  IMAD.WIDE.U32 R4, R9, 0x4, R4 ;  /* 0x0000000409047825 */ /* 0x001fca00078e0004 */
[----:B------:R0:W5:Y:S01]  /*0210*/  LDG.E R45, desc[UR8][R4.64] ;  /* 0x00000008042d7981 */ /* 0x000162000c1e1900 */
[----:B------:R-:W-:Y:S05]  /*0220*/  BRA `(.L_x_57) ;  /* 0x0000000000087947 */ /* 0x000fea0003800000 */
.L_x_59:
[----:B------:R-:W2:Y:S02]  /*0230*/  LDG.E R5, desc[UR8][R4.64+0x4] ;  /* 0x0000040804057981 */ /* 0x000ea4000c1e1900 */
[----:B--2---:R-:W-:-:S07]  /*0240*/  IMAD.IADD R45, R5, 0x1, -R64 ;  /* 0x00000001052d7824 */ /* 0x004fce00078e0a40 */
.L_x_57:
[----:B0-----:R-:W-:Y:S02]  /*0250*/  SHF.L.U32 R4, R3, 0x7, RZ ;  /* 0x0000000703047819 */ /* 0x001fe400000006ff */
[----:B------:R-:W-:Y:S02]  /*0260*/  ISETP.NE.AND.EX P0, PT, R11, RZ, PT, P0 ;  /* 0x000000ff0b00720c */ /* 0x000fe40003f05300 */
[----:B-----5:R-:W-:-:S13]  /*0270*/  ISETP.GT.AND P2, PT, R45, R4, PT ;  /* 0x000000042d00720c */ /* 0x020fda0003f44270 */
[----:B------:R-:W-:Y:S05]  /*0280*/  @!P2 EXIT P0 ;  /* 0x000000000000a94d */ /* 0x000fea0000000000 */
[----:B------:R-:W0:Y:S01]  /*0290*/  S2R R0, SR_CTAID.Y ;  /* 0x0000000000007919 */ /* 0x000e220000002600 */
[----:B------:R-:W0:Y:S01]  /*02a0*/  LDC.64 R10, c[0x0][0x398] ;  /* 0x0000e600ff0a7b82 */ /* 0x000e220000000a00 */
[----:B------:R-:W-:Y:S01]  /*02b0*/  IMAD R15, R3, 0x3000, RZ ;  /* 0x00003000030f7824 */ /* 0x000fe200078e02ff */
[----:B------:R-:W-:Y:S01]  /*02c0*/  SEL R2, R9, RZ, !P1 ;  /* 0x000000ff09027207 */ /* 0x000fe20004800000 */
[----:B------:R-:W1:Y:S01]  /*02d0*/  S2R R5, SR_TID.X ;  /* 0x0000000000057919 */ /* 0x000e620000002100 */
[----:B------:R-:W-:Y:S02]  /*02e0*/  BSSY.RECONVERGENT B0, `(.L_x_60) ;  /* 0x0000023000007945 */ /* 0x000fe40003800200 */
[----:B------:R-:W-:Y:S01]  /*02f0*/  IADD3 R6, P0, PT, R15, R6, RZ ;  /* 0x000000060f067210 */ /* 0x000fe20007f1e0ff */
[----:B------:R-:W2:Y:S01]  /*0300*/  S2R R17, SR_CgaCtaId ;  /* 0x0000000000117919 */ /* 0x000ea20000008800 */
[----:B------:R-:W3:Y:S03]  /*0310*/  LDC.64 R12, c[0x0][0x3a0] ;  /* 0x0000e800ff0c7b82 */ /* 0x000ee60000000a00 */
[----:B------:R-:W-:-:S05]  /*0320*/  IMAD.X R7, RZ, RZ, R7, P0 ;  /* 0x000000ffff077224 */ /* 0x000fca00000e0607 */
[----:B------:R-:W4:Y:S01]  /*0330*/  LDC.64 R14, c[0x0][0x380] ;  /* 0x0000e000ff0e7b82 */ /* 0x000f220000000a00 */
[----:B0-----:R-:W-:Y:S01]  /*0340*/  IMAD.WIDE.U32 R6, R0, R10, R6 ;  /* 0x0000000a00067225 */ /* 0x001fe200078e0006 */
[----:B-1----:R-:W-:-:S03]  /*0350*/  ISETP.NE.AND P0, PT, R5, RZ, PT ;  /* 0x000000ff0500720c */ /* 0x002fc60003f05270 */
[----:B------:R-:W-:Y:S02]  /*0360*/  IMAD R7, R0, R11, R7 ;  /* 0x0000000b00077224 */ /* 0x000fe400078e0207 */
[----:B---3--:R-:W-:-:S04]  /*0370*/  IMAD.WIDE.U32 R6, R2, R12, R6 ;  /* 0x0000000c02067225 */ /* 0x008fc800078e0006 */
[----:B------:R-:W-:Y:S01]  /*0380*/  IMAD R7, R2, R13, R7 ;  /* 0x0000000d02077224 */ /* 0x000fe200078e0207 */
[----:B----4-:R-:W-:-:S04]  /*0390*/  LEA R14, P1, R6, R14, 0x2 ;  /* 0x0000000e060e7211 */ /* 0x010fc800078210ff */
[----:B------:R-:W-:Y:S01]  /*03a0*/  LEA.HI.X R7, R6, R15, R7, 0x2, P1 ;  /* 0x0000000f06077211 */ /* 0x000fe200008f1407 */
[----:B--2---:R-:W-:Y:S08]  /*03b0*/  @P0 BRA `(.L_x_61) ;  /* 0x0000000000540947 */ /* 0x004ff00003800000 */
[----:B------:R-:W0:Y:S01]  /*03c0*/  S2UR UR7, SR_CgaCtaId ;  /* 0x00000000000779c3 */ /* 0x000e220000008800 */
[----:B------:R-:W-:Y:S01]  /*03d0*/  UMOV UR6, 0x400 ;  /* 0x0000040000067882 */ /* 0x000fe20000000000 */
[----:B------:R-:W-:Y:S01]  /*03e0*/  UMOV UR4, 0x1 ;  /* 0x0000000100047882 */ /* 0x000fe20000000000 */
[----:B------:R-:W-:Y:S01]  /*03f0*/  IMAD.MOV.U32 R6, RZ, RZ, 0xc000 ;  /* 0x0000c000ff067424 */ /* 0x000fe200078e00ff */
[----:B------:R-:W-:-:S04]  /*0400*/  UIADD3 UR4, UPT, UPT, -UR4, 0x100000, URZ ;  /* 0x0010000004047890 */ /* 0x000fc8000fffe1ff */
[----:B------:R-:W-:Y:S02]  /*0410*/  USHF.L.U32 UR5, UR4, 0xb, URZ ;  /* 0x0000000b04057899 */ /* 0x000fe400080006ff */
[----:B------:R-:W-:Y:S01]  /*0420*/  USHF.L.U32 UR4, UR4, 0x1, URZ ;  /* 0x0000000104047899 */ /* 0x000fe200080006ff */
[----:B------:R-:W-:Y:S01]  /*0430*/  PLOP3.LUT P0, PT, PT, PT, PT, 0x80, 0x8 ;  /* 0x000000000008781c */ /* 0x000fe20003f0f070 */
[----:B------:R-:W-:Y:S01]  /*0440*/  UMOV UR10, 0xc00 ;  /* 0x00000c00000a7882 */ /* 0x000fe20000000000 */
[----:B0-----:R-:W-:-:S04]  /*0450*/  ULEA UR6, UR7, UR6, 0x18 ;  /* 0x0000000607067291 */ /* 0x001fc8000f8ec0ff */
[----:B------:R-:W-:Y:S01]  /*0460*/  UIADD3 UR7, UPT, UPT, UR6, 0x12000, URZ ;  /* 0x0001200006077890 */ /* 0x000fe2000fffe0ff */
[----:B------:R-:W0:Y:S07]  /*0470*/  FENCE.VIEW.ASYNC.S ;  /* 0x00000000000073c6 */ /* 0x000e2e0000000000 */
[----:B0-----:R0:W1:Y:S02]  /*0480*/  SYNCS.EXCH.64 URZ, [UR6+0x12000], UR4 ;  /* 0x0120000406ff75b2 */ /* 0x0010640008000100 */
[----:B0-----:R-:W-:-:S02]  /*0490*/  R2UR UR4, R14 ;  /* 0x000000000e0472ca */ /* 0x001fc400000e0000 */
[----:B------:R-:W-:Y:S01]  /*04a0*/  R2UR UR5, R7 ;  /* 0x00000000070572ca */ /* 0x000fe200000e0000 */
[----:B-1----:R0:W-:-:S14]  /*04b0*/  SYNCS.ARRIVE.TRANS64 RZ, [UR6+0x12000], R6 ;  /* 0x01200006ffff79a7 */ /* 0x0021dc0008000006 */
.L_x_62:
[----:B------:R-:W-:Y:S01]  /*04c0*/  @P0 ELECT P1, URZ, PT ;  /* 0x0000000000ff082f */ /* 0x000fe20003820000 */
[----:B------:R1:W-:-:S12]  /*04d0*/  UBLKCP.S.G [UR6], [UR4], UR10 ;  /* 0x00000006040073ba */ /* 0x0003d8000800020a */
[----:B------:R-:W-:Y:S02]  /*04e0*/  @P1 PLOP3.LUT P0, PT, P1, PT, PT, 0x8, 0x80 ;  /* 0x000000000080181c */ /* 0x000fe40000f0e170 */
[----:B------:R-:W-:-:S11]  /*04f0*/  PLOP3.LUT P1, PT, PT, PT, PT, 0x8, 0x80 ;  /* 0x000000000080781c */ /* 0x000fd60003f2e170 */
[----:B-1----:R-:W-:Y:S05]  /*0500*/  @P0 BRA.U.ANY `(.L_x_62) ;  /* 0xfffffffd00ec0947 */ /* 0x002fea000393ffff */
.L_x_61:
[----:B------:R-:W-:Y:S05]  /*0510*/  BSYNC.RECONVERGENT B0 ;  /* 0x0000000000007941 */ /* 0x000fea0003800200 */
.L_x_60:
[----:B------:R-:W-:Y:S01]  /*0520*/  BAR.SYNC.DEFER_BLOCKING 0x0 ;  /* 0x0000000000007b1d */ /* 0x000fe20000010000 */
[----:B0-----:R-:W-:Y:S02]  /*0530*/  MOV R6, 0x400 ;  /* 0x0000040000067802 */ /* 0x001fe40000000f00 */
[----:B------:R-:W-:Y:S02]  /*0540*/  SHF.L.U32 R7, RZ, 0x1f, RZ ;  /* 0x0000001fff077819 */ /* 0x000fe400000006ff */
[----:B------:R-:W-:-:S07]  /*0550*/  LEA R6, R17, R6, 0x18 ;  /* 0x0000000611067211 */ /* 0x000fce00078ec0ff */
.L_x_63:
[----:B0-----:R0:W1:Y:S02]  /*0560*/  SYNCS.PHASECHK.TRANS64.TRYWAIT P0, [R6+URZ+0x12000], R7 ;  /* 0x01200007060075a7 */ /* 0x00106400080011ff */
[----:B-1----:R-:W-:Y:S05]  /*0570*/  @!P0 NANOSLEEP.SYNCS 0x989680 ;  /* 0x009896800000895d */ /* 0x002fea0003900000 */
[----:B------:R-:W1:Y:S02]  /*0580*/  @!P0 SYNCS.PHASECHK.TRANS64 P0, [R6+URZ+0x12000], R7 ;  /* 0x01200007060085a7 */ /* 0x000e6400080010ff */
[----:B-1----:R-:W-:Y:S05]  /*0590*/  @!P0 BRA `(.L_x_63) ;  /* 0xfffffffc00f08947 */ /* 0x002fea000383ffff */
[C---:B------:R-:W-:Y:S01]  /*05a0*/  IMAD.SHL.U32 R20, R5.reuse, 0x10, RZ ;  /* 0x0000001005147824 */ /* 0x040fe200078e00ff */
[--C-:B0-----:R-:W-:Y:S01]  /*05b0*/  SHF.R.U32.HI R7, RZ, 0x7, R5.reuse ;  /* 0x00000007ff077819 */ /* 0x101fe20000011605 */
[C---:B------:R-:W-:Y:S01]  /*05c0*/  IMAD.SHL.U32 R24, R5.reuse, 0x4, RZ ;  /* 0x0000000405187824 */ /* 0x040fe200078e00ff */
[----:B------:R-:W0:Y:S01]  /*05d0*/  LDCU UR4, c[0x0][0x3d8] ;  /* 0x00007b00ff0477ac */ /* 0x000e220008000800 */
[----:B------:R-:W-:Y:S01]  /*05e0*/  LOP3.LUT P0, RZ, R5, 0x4, RZ, 0xc0, !PT ;  /* 0x0000000405ff7812 */ /* 0x000fe2000780c0ff */
[----:B------:R-:W-:Y:S01]  /*05f0*/  BSSY.RECONVERGENT B0, `(.L_x_64) ;  /* 0x000009a000007945 */ /* 0x000fe20003800200 */
[C---:B------:R-:W-:Y:S01]  /*0600*/  LOP3.LUT R8, R20.reuse, 0x7f0, RZ, 0xc0, !PT ;  /* 0x000007f014087812 */ /* 0x040fe200078ec0ff */
[----:B------:R-:W1:Y:S01]  /*0610*/  LDCU.64 UR6, c[0x0][0x3d0] ;  /* 0x00007a00ff0677ac */ /* 0x000e620008000a00 */
[----:B------:R-:W-:Y:S02]  /*0620*/  LOP3.LUT R22, R20, 0x3e00, RZ, 0xc0, !PT ;  /* 0x00003e0014167812 */ /* 0x000fe400078ec0ff */
[----:B------:R-:W-:Y:S01]  /*0630*/  SHF.R.U32.HI R20, RZ, 0x1, R5 ;  /* 0x00000001ff147819 */ /* 0x000fe20000011605 */
[----:B------:R-:W-:Y:S01]  /*0640*/  IMAD R7, R7, 0x6000, R8 ;  /* 0x0000600007077824 */ /* 0x000fe200078e0208 */
[----:B------:R-:W-:-:S04]  /*0650*/  VIADDMNMX R4, R45, -R4, 0x80, PT ;  /* 0x000000802d047446 */ /* 0x000fc80003800904 */
[----:B------:R-:W-:Y:S01]  /*0660*/  IADD3 R46, PT, PT, R6, R7, RZ ;  /* 0x00000007062e7210 */ /* 0x000fe20007ffe0ff */
[----:B------:R-:W-:-:S04]  /*0670*/  IMAD.SHL.U32 R7, R5, 0x20, RZ ;  /* 0x0000002005077824 */ /* 0x000fc800078e00ff */
[----:B------:R-:W0:Y:S01]  /*0680*/  LDS.128 R12, [R46+0x800] ;  /* 0x000800002e0c7984 */ /* 0x000e220000000c00 */
[----:B------:R-:W-:Y:S02]  /*0690*/  LOP3.LUT R21, R7, 0xc0, RZ, 0xc0, !PT ;  /* 0x000000c007157812 */ /* 0x000fe400078ec0ff */
[--C-:B------:R-:W-:Y:S01]  /*06a0*/  LOP3.LUT R22, R22, 0x20, R7.reuse, 0xf8, !PT ;  /* 0x0000002016167812 */ /* 0x100fe200078ef807 */
[----:B------:R-:W2:Y:S01]  /*06b0*/  LDS.128 R8, [R46] ;  /* 0x000000002e087984 */ /* 0x000ea20000000c00 */
[----:B------:R-:W-:Y:S02]  /*06c0*/  LOP3.LUT R21, R21, 0x18, R24, 0xf8, !PT ;  /* 0x0000001815157812 */ /* 0x000fe400078ef818 */
[----:B------:R-:W-:Y:S01]  /*06d0*/  LOP3.LUT R7, R22, 0x100, R7, 0xf8, !PT ;  /* 0x0000010016077812 */ /* 0x000fe200078ef807 */
[----:B------:R-:W3:Y:S01]  /*06e0*/  LDS.128 R24, [R46+0x1800] ;  /* 0x001800002e187984 */ /* 0x000ee20000000c00 */
[----:B------:R-:W-:-:S03]  /*06f0*/  LOP3.LUT R20, R21, 0x8, R20, 0x78, !PT ;  /* 0x0000000815147812 */ /* 0x000fc600078e7814 */
[----:B------:R-:W4:Y:S01]  /*0700*/  LDS.128 R16, [R46+0x1000] ;  /* 0x001000002e107984 */ /* 0x000f220000000c00 */
[----:B------:R-:W-:Y:S02]  /*0710*/  LOP3.LUT R40, R7, R20, RZ, 0xfc, !PT ;  /* 0x0000001407287212 */ /* 0x000fe400078efcff */
[----:B------:R-:W-:Y:S01]  /*0720*/  IADD3 R7, PT, PT, R6, 0xc000, RZ ;  /* 0x0000c00006077810 */ /* 0x000fe20007ffe0ff */
[----:B------:R-:W5:Y:S04]  /*0730*/  LDS.128 R28, [R46+0x2000] ;  /* 0x002000002e1c7984 */ /* 0x000f680000000c00 */
[----:B------:R-:W1:Y:S01]  /*0740*/  LDS.128 R32, [R46+0x2800] ;  /* 0x002800002e207984 */ /* 0x000e620000000c00 */
[----:B------:R-:W-:-:S04]  /*0750*/  IMAD R20, R40, 0x2, R7 ;  /* 0x0000000228147824 */ /* 0x000fc800078e0207 */
[C---:B------:R-:W-:Y:S01]  /*0760*/  VIADD R44, R20.reuse, 0x20 ;  /* 0x00000020142c7836 */ /* 0x040fe20000000000 */
[----:B------:R-:W-:Y:S02]  /*0770*/  @P0 IADD3 R44, PT, PT, R20, -0x20, RZ ;  /* 0xffffffe0142c0810 */ /* 0x000fe40007ffe0ff */
[----:B------:R-:W1:Y:S01]  /*0780*/  LDS.128 R20, [R46+0x4800] ;  /* 0x004800002e147984 */ /* 0x000e620000000c00 */
[----:B0-----:R-:W-:Y:S01]  /*0790*/  FMUL.FTZ R41, R12, UR4 ;  /* 0x000000040c297c20 */ /* 0x001fe20008410000 */
[----:B------:R-:W-:Y:S01]  /*07a0*/  FMUL.FTZ R42, R13, UR4 ;  /* 0x000000040d2a7c20 */ /* 0x000fe20008410000 */
[----:B------:R-:W-:Y:S01]  /*07b0*/  FMUL.FTZ R43, R14, UR4 ;  /* 0x000000040e2b7c20 */ /* 0x000fe20008410000 */
[----:B------:R-:W-:Y:S01]  /*07c0*/  FMUL.FTZ R48, R15, UR4 ;  /* 0x000000040f307c20 */ /* 0x000fe20008410000 */
[----:B--2---:R-:W-:Y:S01]  /*07d0*/  FMUL.FTZ R36, R8, UR4 ;  /* 0x0000000408247c20 */ /* 0x004fe20008410000 */
[----:B------:R-:W0:Y:S01]  /*07e0*/  LDS.128 R12, [R46+0x3800] ;  /* 0x003800002e0c7984 */ /* 0x000e220000000c00 */
[----:B------:R-:W-:Y:S01]  /*07f0*/  FMUL.FTZ R39, R9, UR4 ;  /* 0x0000000409277c20 */ /* 0x000fe20008410000 */
[----:B------:R-:W-:Y:S01]  /*0800*/  FMUL.FTZ R37, R10, UR4 ;  /* 0x000000040a257c20 */ /* 0x000fe20008410000 */
[----:B---3--:R-:W-:Y:S01]  /*0810*/  FMUL.FTZ R51, R24, UR4 ;  /* 0x0000000418337c20 */ /* 0x008fe20008410000 */
[----:B------:R-:W-:Y:S01]  /*0820*/  FMUL.FTZ R54, R25, UR4 ;  /* 0x0000000419367c20 */ /* 0x000fe20008410000 */
[----:B------:R-:W-:Y:S01]  /*0830*/  FMUL.FTZ R53, R26, UR4 ;  /* 0x000000041a357c20 */ /* 0x000fe20008410000 */
[----:B------:R-:W-:Y:S01]  /*0840*/  FMUL.FTZ R56, R27, UR4 ;  /* 0x000000041b387c20 */ /* 0x000fe20008410000 */
[----:B------:R-:W-:Y:S01]  /*0850*/  FMUL.FTZ R38, R11, UR4 ;  /* 0x000000040b267c20 */ /* 0x000fe20008410000 */
[----:B------:R-:W2:Y:S01]  /*0860*/  LDS.128 R24, [R46+0x5000] ;  /* 0x005000002e187984 */ /* 0x000ea20000000c00 */
[----:B----4-:R-:W-:Y:S01]  /*0870*/  FMUL.FTZ R47, R16, UR4 ;  /* 0x00000004102f7c20 */ /* 0x010fe20008410000 */
[----:B------:R-:W-:Y:S01]  /*0880*/  FMUL.FTZ R50, R17, UR4 ;  /* 0x0000000411327c20 */ /* 0x000fe20008410000 */
[----:B------:R-:W-:Y:S01]  /*0890*/  FMUL.FTZ R49, R18, UR4 ;  /* 0x0000000412317c20 */ /* 0x000fe20008410000 */
[----:B------:R-:W3:Y:S01]  /*08a0*/  LDS.128 R8, [R46+0x3000] ;  /* 0x003000002e087984 */ /* 0x000ee20000000c00 */
[----:B------:R-:W-:Y:S01]  /*08b0*/  FMUL.FTZ R52, R19, UR4 ;  /* 0x0000000413347c20 */ /* 0x000fe20008410000 */
[----:B-----5:R-:W-:Y:S01]  /*08c0*/  FMUL.FTZ R55, R28, UR4 ;  /* 0x000000041c377c20 */ /* 0x020fe20008410000 */
[----:B------:R-:W-:Y:S01]  /*08d0*/  FMUL.FTZ R58, R29, UR4 ;  /* 0x000000041d3a7c20 */ /* 0x000fe20008410000 */
[----:B------:R-:W4:Y:S01]  /*08e0*/  LDS.128 R16, [R46+0x4000] ;  /* 0x004000002e107984 */ /* 0x000f220000000c00 */
[----:B------:R-:W-:Y:S01]  /*08f0*/  FMUL.FTZ R57, R30, UR4 ;  /* 0x000000041e397c20 */ /* 0x000fe20008410000 */
[----:B------:R-:W-:Y:S01]  /*0900*/  FMUL.FTZ R60, R31, UR4 ;  /* 0x000000041f3c7c20 */ /* 0x000fe20008410000 */
[----:B-1----:R-:W-:Y:S01]  /*0910*/  FMUL.FTZ R59, R32, UR4 ;  /* 0x00000004203b7c20 */ /* 0x002fe20008410000 */
[----:B------:R1:W5:Y:S01]  /*0920*/  LDS.128 R28, [R46+0x5800] ;  /* 0x005800002e1c7984 */ /* 0x0003620000000c00 */
[----:B------:R-:W-:Y:S01]  /*0930*/  F2FP.F16.F32.PACK_AB R32, R39, R36 ;  /* 0x000000242720723e */ /* 0x000fe200000000ff */
[----:B------:R-:W-:Y:S01]  /*0940*/  FMUL.FTZ R61, R34, UR4 ;  /* 0x00000004223d7c20 */ /* 0x000fe20008410000 */
[----:B------:R-:W-:Y:S01]  /*0950*/  FMUL.FTZ R62, R35, UR4 ;  /* 0x00000004233e7c20 */ /* 0x000fe20008410000 */
[----:B------:R-:W-:Y:S01]  /*0960*/  F2FP.F16.F32.PACK_AB R36, R50, R47 ;  /* 0x0000002f3224723e */ /* 0x000fe200000000ff */
[----:B------:R-:W-:Y:S01]  /*0970*/  IMAD R47, R40, 0x2, R6 ;  /* 0x00000002282f7824 */ /* 0x000fe200078e0206 */
[----:B------:R-:W-:Y:S01]  /*0980*/  F2FP.F16.F32.PACK_AB R34, R42, R41 ;  /* 0x000000292a22723e */ /* 0x000fe200000000ff */
[----:B------:R-:W-:Y:S01]  /*0990*/  FMUL.FTZ R20, R20, UR4 ;  /* 0x0000000414147c20 */ /* 0x000fe20008410000 */
[----:B-1----:R-:W-:Y:S01]  /*09a0*/  FMUL.FTZ R46, R33, UR4 ;  /* 0x00000004212e7c20 */ /* 0x002fe20008410000 */
[----:B------:R-:W-:Y:S01]  /*09b0*/  F2FP.F16.F32.PACK_AB R33, R38, R37 ;  /* 0x000000252621723e */ /* 0x000fe200000000ff */
[----:B------:R-:W-:Y:S01]  /*09c0*/  FMUL.FTZ R21, R21, UR4 ;  /* 0x0000000415157c20 */ /* 0x000fe20008410000 */
[----:B------:R-:W-:Y:S01]  /*09d0*/  F2FP.F16.F32.PACK_AB R35, R48, R43 ;  /* 0x0000002b3023723e */ /* 0x000fe200000000ff */
[----:B------:R-:W-:Y:S01]  /*09e0*/  FMUL.FTZ R22, R22, UR4 ;  /* 0x0000000416167c20 */ /* 0x000fe20008410000 */
[----:B------:R-:W-:Y:S01]  /*09f0*/  F2FP.F16.F32.PACK_AB R37, R52, R49 ;  /* 0x000000313425723e */ /* 0x000fe200000000ff */
[----:B------:R-:W-:Y:S01]  /*0a00*/  FMUL.FTZ R23, R23, UR4 ;  /* 0x0000000417177c20 */ /* 0x000fe20008410000 */
[----:B------:R-:W-:Y:S01]  /*0a10*/  F2FP.F16.F32.PACK_AB R38, R54, R51 ;  /* 0x000000333626723e */ /* 0x000fe200000000ff */
[----:B------:R2:W-:Y:S01]  /*0a20*/  STSM.16.M88.4 [R47+0xc000], R32 ;  /* 0x00c000202f007844 */ /* 0x0005e20000000200 */
[----:B------:R-:W-:-:S02]  /*0a30*/  F2FP.F16.F32.PACK_AB R39, R56, R53 ;  /* 0x000000353827723e */ /* 0x000fc400000000ff */
[----:B------:R-:W-:Y:S01]  /*0a40*/  F2FP.F16.F32.PACK_AB R40, R58, R55 ;  /* 0x000000373a28723e */ /* 0x000fe200000000ff */
[----:B0-----:R-:W-:Y:S01]  /*0a50*/  FMUL.FTZ R12, R12, UR4 ;  /* 0x000000040c0c7c20 */ /* 0x001fe20008410000 */
[----:B------:R-:W-:Y:S01]  /*0a60*/  FMUL.FTZ R13, R13, UR4 ;  /* 0x000000040d0d7c20 */ /* 0x000fe20008410000 */
[----:B------:R0:W-:Y:S01]  /*0a70*/  STSM.16.M88.4 [R44], R36 ;  /* 0x000000242c007844 */ /* 0x0001e20000000200 */
[----:B------:R-:W-:Y:S01]  /*0a80*/  FMUL.FTZ R14, R14, UR4 ;  /* 0x000000040e0e7c20 */ /* 0x000fe20008410000 */
[----:B------:R-:W-:Y:S01]  /*0a90*/  FMUL.FTZ R15, R15, UR4 ;  /* 0x000000040f0f7c20 */ /* 0x000fe20008410000 */
[----:B------:R-:W-:Y:S02]  /*0aa0*/  F2FP.F16.F32.PACK_AB R41, R60, R57 ;  /* 0x000000393c29723e */ /* 0x000fe400000000ff */
[----:B------:R-:W-:Y:S02]  /*0ab0*/  F2FP.F16.F32.PACK_AB R42, R46, R59 ;  /* 0x0000003b2e2a723e */ /* 0x000fe400000000ff */
[----:B------:R-:W-:Y:S01]  /*0ac0*/  F2FP.F16.F32.PACK_AB R43, R62, R61 ;  /* 0x0000003d3e2b723e */ /* 0x000fe200000000ff */
[----:B--2---:R-:W-:Y:S01]  /*0ad0*/  FMUL.FTZ R34, R26, UR4 ;  /* 0x000000041a227c20 */ /* 0x004fe20008410000 */
[----:B------:R-:W-:Y:S01]  /*0ae0*/  F2FP.F16.F32.PACK_AB R26, R13, R12 ;  /* 0x0000000c0d1a723e */ /* 0x000fe200000000ff */
[----:B---3--:R-:W-:Y:S01]  /*0af0*/  FMUL.FTZ R8, R8, UR4 ;  /* 0x0000000408087c20 */ /* 0x008fe20008410000 */
[----:B------:R-:W-:Y:S01]  /*0b00*/  FMUL.FTZ R9, R9, UR4 ;  /* 0x0000000409097c20 */ /* 0x000fe20008410000 */
[----:B------:R-:W-:Y:S01]  /*0b10*/  FMUL.FTZ R10, R10, UR4 ;  /* 0x000000040a0a7c20 */ /* 0x000fe20008410000 */
[----:B------:R-:W-:Y:S01]  /*0b20*/  FMUL.FTZ R11, R11, UR4 ;  /* 0x000000040b0b7c20 */ /* 0x000fe20008410000 */
[----:B0-----:R-:W-:-:S02]  /*0b30*/  IMAD.SHL.U32 R36, R5, 0x8, RZ ;  /* 0x0000000805247824 */ /* 0x001fc400078e00ff */
[----:B------:R-:W-:Y:S01]  /*0b40*/  FMUL.FTZ R32, R24, UR4 ;  /* 0x0000000418207c20 */ /* 0x000fe20008410000 */
[----:B------:R-:W-:Y:S01]  /*0b50*/  FMUL.FTZ R33, R25, UR4 ;  /* 0x0000000419217c20 */ /* 0x000fe20008410000 */
[----:B------:R-:W-:Y:S01]  /*0b60*/  FMUL.FTZ R35, R27, UR4 ;  /* 0x000000041b237c20 */ /* 0x000fe20008410000 */
[----:B----4-:R-:W-:Y:S01]  /*0b70*/  FMUL.FTZ R16, R16, UR4 ;  /* 0x0000000410107c20 */ /* 0x010fe20008410000 */
[----:B------:R-:W-:Y:S01]  /*0b80*/  LOP3.LUT R12, R36, 0xd8, RZ, 0xc0, !PT ;  /* 0x000000d8240c7812 */ /* 0x000fe200078ec0ff */
[----:B------:R-:W-:Y:S01]  /*0b90*/  FMUL.FTZ R17, R17, UR4 ;  /* 0x0000000411117c20 */ /* 0x000fe20008410000 */
[----:B------:R-:W-:Y:S01]  /*0ba0*/  FMUL.FTZ R18, R18, UR4 ;  /* 0x0000000412127c20 */ /* 0x000fe20008410000 */
[----:B------:R-:W-:Y:S01]  /*0bb0*/  FMUL.FTZ R19, R19, UR4 ;  /* 0x0000000413137c20 */ /* 0x000fe20008410000 */
[----:B------:R-:W-:Y:S01]  /*0bc0*/  F2FP.F16.F32.PACK_AB R27, R15, R14 ;  /* 0x0000000e0f1b723e */ /* 0x000fe200000000ff */
[----:B-----5:R-:W-:Y:S01]  /*0bd0*/  FMUL.FTZ R28, R28, UR4 ;  /* 0x000000041c1c7c20 */ /* 0x020fe20008410000 */
[----:B------:R-:W-:Y:S01]  /*0be0*/  FMUL.FTZ R29, R29, UR4 ;  /* 0x000000041d1d7c20 */ /* 0x000fe20008410000 */
[----:B------:R-:W-:Y:S01]  /*0bf0*/  FMUL.FTZ R30, R30, UR4 ;  /* 0x000000041e1e7c20 */ /* 0x000fe20008410000 */
[----:B------:R-:W-:Y:S01]  /*0c00*/  FMUL.FTZ R31, R31, UR4 ;  /* 0x000000041f1f7c20 */ /* 0x000fe20008410000 */
[----:B------:R-:W-:Y:S01]  /*0c10*/  LOP3.LUT R15, R12, 0x18, R5, 0x78, !PT ;  /* 0x000000180c0f7812 */ /* 0x000fe200078e7805 */
[----:B------:R-:W-:Y:S01]  /*0c20*/  STSM.16.M88.4 [R47+0xe000], R40 ;  /* 0x00e000282f007844 */ /* 0x000fe20000000200 */
[----:B------:R-:W-:Y:S01]  /*0c30*/  F2FP.F16.F32.PACK_AB R24, R9, R8 ;  /* 0x000000080918723e */ /* 0x000fe200000000ff */
[----:B------:R-:W0:Y:S01]  /*0c40*/  LDCU.64 UR4, c[0x0][0x3c8] ;  /* 0x00007900ff0477ac */ /* 0x000e220008000a00 */
[----:B------:R-:W-:-:S02]  /*0c50*/  F2FP.F16.F32.PACK_AB R25, R11, R10 ;  /* 0x0000000a0b19723e */ /* 0x000fc400000000ff */
[----:B------:R-:W-:Y:S02]  /*0c60*/  F2FP.F16.F32.PACK_AB R12, R33, R32 ;  /* 0x00000020210c723e */ /* 0x000fe400000000ff */
[----:B------:R-:W-:Y:S01]  /*0c70*/  F2FP.F16.F32.PACK_AB R8, R17, R16 ;  /* 0x000000101108723e */ /* 0x000fe200000000ff */
[----:B------:R-:W-:Y:S01]  /*0c80*/  STSM.16.M88.4 [R44+0x2000], R24 ;  /* 0x002000182c007844 */ /* 0x000fe20000000200 */
[----:B------:R-:W-:Y:S02]  /*0c90*/  F2FP.F16.F32.PACK_AB R9, R19, R18 ;  /* 0x000000121309723e */ /* 0x000fe400000000ff */
[----:B------:R-:W-:Y:S01]  /*0ca0*/  F2FP.F16.F32.PACK_AB R10, R21, R20 ;  /* 0x00000014150a723e */ /* 0x000fe200000000ff */
[----:B------:R-:W-:Y:S01]  /*0cb0*/  IMAD.MOV.U32 R21, RZ, RZ, RZ ;  /* 0x000000ffff157224 */ /* 0x000fe200078e00ff */
[----:B------:R-:W-:Y:S02]  /*0cc0*/  F2FP.F16.F32.PACK_AB R11, R23, R22 ;  /* 0x00000016170b723e */ /* 0x000fe400000000ff */
[----:B------:R-:W-:-:S02]  /*0cd0*/  LOP3.LUT R32, R15, 0x1f20, R36, 0xf8, !PT ;  /* 0x00001f200f207812 */ /* 0x000fc400078ef824 */
[----:B------:R-:W-:Y:S01]  /*0ce0*/  F2FP.F16.F32.PACK_AB R13, R35, R34 ;  /* 0x00000022230d723e */ /* 0x000fe200000000ff */
[----:B------:R1:W-:Y:S01]  /*0cf0*/  STSM.16.M88.4 [R47+0x10000], R8 ;  /* 0x010000082f007844 */ /* 0x0003e20000000200 */
[----:B------:R-:W-:Y:S01]  /*0d00*/  F2FP.F16.F32.PACK_AB R14, R29, R28 ;  /* 0x0000001c1d0e723e */ /* 0x000fe200000000ff */
[C---:B------:R-:W-:Y:S01]  /*0d10*/  IMAD R7, R32.reuse, 0x2, R7 ;  /* 0x0000000220077824 */ /* 0x040fe200078e0207 */
[----:B------:R-:W-:Y:S02]  /*0d20*/  F2FP.F16.F32.PACK_AB R15, R31, R30 ;  /* 0x0000001e1f0f723e */ /* 0x000fe400000000ff */
[----:B------:R-:W-:Y:S02]  /*0d30*/  LEA R6, R32, R6, 0x1 ;  /* 0x0000000620067211 */ /* 0x000fe400078e08ff */
[----:B------:R-:W-:Y:S01]  /*0d40*/  LOP3.LUT R20, R36, 0x18, RZ, 0xc0, !PT ;  /* 0x0000001824147812 */ /* 0x000fe200078ec0ff */
[----:B------:R2:W-:Y:S01]  /*0d50*/  STSM.16.M88.4 [R44+0x4000], R12 ;  /* 0x0040000c2c007844 */ /* 0x0005e20000000200 */
[----:B------:R-:W-:-:S02]  /*0d60*/  SHF.R.U32.HI R5, RZ, 0x2, R5 ;  /* 0x00000002ff057819 */ /* 0x000fc40000011605 */
[----:B------:R-:W-:Y:S01]  /*0d70*/  LOP3.LUT R32, R20, 0x40, RZ, 0xfc, !PT ;  /* 0x0000004014207812 */ /* 0x000fe200078efcff */
[----:B------:R-:W-:Y:S01]  /*0d80*/  BAR.SYNC.DEFER_BLOCKING 0x0 ;  /* 0x0000000000007b1d */ /* 0x000fe20000010000 */
[C---:B0-----:R-:W-:Y:S01]  /*0d90*/  IMAD.WIDE.U32 R22, R0.reuse, UR4, R20 ;  /* 0x0000000400167c25 */ /* 0x041fe2000f8e0014 */
[C---:B------:R-:W-:Y:S02]  /*0da0*/  ISETP.GE.AND P1, PT, R5.reuse, R4, PT ;  /* 0x000000040500720c */ /* 0x040fe40003f26270 */
[C---:B-1----:R-:W-:Y:S01]  /*0db0*/  IADD3 R8, P0, PT, R5.reuse, R64, RZ ;  /* 0x0000004005087210 */ /* 0x042fe20007f1e0ff */
[----:B------:R-:W-:Y:S02]  /*0dc0*/  IMAD R23, R0, UR5, R23 ;  /* 0x0000000500177c24 */ /* 0x000fe4000f8e0217 */
[----:B------:R-:W-:Y:S01]  /*0dd0*/  VIADD R0, R5, 0x40 ;  /* 0x0000004005007836 */ /* 0x000fe20000000000 */
[----:B------:R-:W-:-:S04]  /*0de0*/  IADD3.X R9, PT, PT, RZ, R65, RZ, P0, !PT ;  /* 0x00000041ff097210 */ /* 0x000fc800007fe4ff */
[----:B------:R-:W-:Y:S01]  /*0df0*/  ISETP.GE.AND P0, PT, R0, R4, PT ;  /* 0x000000040000720c */ /* 0x000fe20003f06270 */
[----:B------:R-:W-:Y:S01]  /*0e00*/  IMAD.WIDE.U32 R4, R2, UR6, R22 ;  /* 0x0000000602047c25 */ /* 0x000fe2000f8e0016 */
[----:B------:R-:W-:-:S03]  /*0e10*/  LOP3.LUT R0, R20, 0x20, RZ, 0xfc, !PT ;  /* 0x0000002014007812 */ /* 0x000fc600078efcff */
[----:B------:R-:W-:Y:S02]  /*0e20*/  IMAD R23, R2, UR7, R5 ;  /* 0x0000000702177c24 */ /* 0x000fe4000f8e0205 */
[----:B------:R-:W-:Y:S01]  /*0e30*/  IMAD.WIDE.U32 R28, R3, 0x80, R8 ;  /* 0x00000080031c7825 */ /* 0x000fe200078e0008 */
[----:B------:R2:W0:Y:S01]  /*0e40*/  LDS.128 R16, [R6+0xd000] ;  /* 0x00d0000006107984 */ /* 0x0004220000000c00 */
[----:B------:R-:W-:Y:S05]  /*0e50*/  @P1 BRA `(.L_x_65) ;  /* 0x00000000004c1947 */ /* 0x000fea0003800000 */
[----:B------:R-:W1:Y:S01]  /*0e60*/  LDCU UR4, c[0x0][0x3b4] ;  /* 0x00007680ff0477ac */ /* 0x000e620008000800 */
[----:B--2---:R-:W2:Y:S01]  /*0e70*/  LDS.128 R12, [R7+0x2000] ;  /* 0x00200000070c7984 */ /* 0x004ea20000000c00 */
[----:B------:R-:W-:Y:S01]  /*0e80*/  IMAD.MOV.U32 R22, RZ, RZ, R4 ;  /* 0x000000ffff167224 */ /* 0x000fe200078e0004 */
[----:B------:R-:W3:Y:S02]  /*0e90*/  LDCU.64 UR6, c[0x0][0x3c0] ;  /* 0x00007800ff0677ac */ /* 0x000ee40008000a00 */
[----:B------:R-:W4:Y:S01]  /*0ea0*/  LDS.128 R24, [R7+0x4000] ;  /* 0x0040000007187984 */ /* 0x000f220000000c00 */
[----:B------:R-:W5:Y:S01]  /*0eb0*/  LDCU.64 UR10, c[0x0][0x3a8] ;  /* 0x00007500ff0a77ac */ /* 0x000f620008000a00 */
[----:B-1----:R-:W-:Y:S02]  /*0ec0*/  ISETP.GE.AND P1, PT, R20, UR4, PT ;  /* 0x0000000414007c0c */ /* 0x002fe4000bf26270 */
[----:B------:R-:W-:Y:S01]  /*0ed0*/  ISETP.GE.AND P2, PT, R0, UR4, PT ;  /* 0x0000000400007c0c */ /* 0x000fe2000bf46270 */
[----:B---3--:R-:W-:Y:S01]  /*0ee0*/  IMAD R31, R29, UR6, RZ ;  /* 0x000000061d1f7c24 */ /* 0x008fe2000f8e02ff */
[----:B------:R-:W-:Y:S01]  /*0ef0*/  ISETP.GE.AND P3, PT, R32, UR4, PT ;  /* 0x0000000420007c0c */ /* 0x000fe2000bf66270 */
[----:B------:R-:W-:-:S04]  /*0f00*/  IMAD.WIDE.U32 R2, R28, UR6, R22 ;  /* 0x000000061c027c25 */ /* 0x000fc8000f8e0016 */
[----:B------:R-:W-:Y:S01]  /*0f10*/  IMAD R31, R28, UR7, R31 ;  /* 0x000000071c1f7c24 */ /* 0x000fe2000f8e021f */
[----:B-----5:R-:W-:-:S03]  /*0f20*/  LEA R30, P4, R2, UR10, 0x1 ;  /* 0x0000000a021e7c11 */ /* 0x020fc6000f8808ff */
[----:B------:R-:W1:Y:S01]  /*0f30*/  @!P1 LDS.128 R8, [R7] ;  /* 0x0000000007089984 */ /* 0x000e620000000c00 */
[----:B------:R-:W-:-:S04]  /*0f40*/  IADD3 R3, PT, PT, R3, R31, RZ ;  /* 0x0000001f03037210 */ /* 0x000fc80007ffe0ff */
[----:B------:R-:W-:-:S05]  /*0f50*/  LEA.HI.X R31, R2, UR11, R3, 0x1, P4 ;  /* 0x0000000b021f7c11 */ /* 0x000fca000a0f0c03 */
[----:B--2---:R3:W-:Y:S04]  /*0f60*/  @!P2 STG.E.128 desc[UR8][R30.64+0x40], R12 ;  /* 0x0000400c1e00a986 */ /* 0x0047e8000c101d08 */
[----:B----4-:R3:W-:Y:S04]  /*0f70*/  @!P3 STG.E.128 desc[UR8][R30.64+0x80], R24 ;  /* 0x000080181e00b986 */ /* 0x0107e8000c101d08 */
[----:B-1----:R3:W-:Y:S02]  /*0f80*/  @!P1 STG.E.128 desc[UR8][R30.64], R8 ;  /* 0x000000081e009986 */ /* 0x0027e4000c101d08 */
.L_x_65:
[----:B------:R-:W-:Y:S05]  /*0f90*/  BSYNC.RECONVERGENT B0 ;  /* 0x0000000000007941 */ /* 0x000fea0003800200 */
.L_x_64:
[----:B---3--:R1:W3:Y:S01]  /*0fa0*/  LDS.128 R8, [R6+0xf000] ;  /* 0x00f0000006087984 */ /* 0x0082e20000000c00 */
[----:B------:R-:W-:Y:S05]  /*0fb0*/  @P0 EXIT ;  /* 0x000000000000094d */ /* 0x000fea0003800000 */
[----:B------:R-:W4:Y:S01]  /*0fc0*/  LDCU.64 UR6, c[0x0][0x3c0] ;  /* 0x00007800ff0677ac */ /* 0x000f220008000a00 */
[----:B--2---:R2:W1:Y:S01]  /*0fd0*/  LDS.128 R12, [R6+0x11000] ;  /* 0x01100000060c7984 */ /* 0x0044620000000c00 */
[----:B------:R-:W-:Y:S01]  /*0fe0*/  IADD3 R5, P0, PT, R28, 0x40, RZ ;  /* 0x000000401c057810 */ /* 0x000fe20007f1e0ff */
[----:B------:R-:W-:Y:S01]  /*0ff0*/  IMAD.MOV.U32 R2, RZ, RZ, R4 ;  /* 0x000000ffff027224 */ /* 0x000fe200078e0004 */
[----:B------:R-:W5:Y:S01]  /*1000*/  LDCU UR4, c[0x0][0x3b4] ;  /* 0x00007680ff0477ac */ /* 0x000f620008000800 */
[----:B------:R-:W-:Y:S02]  /*1010*/  MOV R3, R23 ;  /* 0x0000001700037202 */ /* 0x000fe40000000f00 */
[----:B------:R-:W-:Y:S01]  /*1020*/  IMAD.X R28, RZ, RZ, R29, P0 ;  /* 0x000000ffff1c7224 */ /* 0x000fe200000e061d */
[----:B------:R-:W2:Y:S03]  /*1030*/  LDCU.64 UR10, c[0x0][0x3a8] ;  /* 0x00007500ff0a77ac */ /* 0x000ea60008000a00 */
[----:B----4-:R-:W-:-:S02]  /*1040*/  IMAD R28, R28, UR6, RZ ;  /* 0x000000061c1c7c24 */ /* 0x010fc4000f8e02ff */
[----:B------:R-:W-:Y:S01]  /*1050*/  IMAD.WIDE.U32 R2, R5, UR6, R2 ;  /* 0x0000000605027c25 */ /* 0x000fe2000f8e0002 */
[----:B-----5:R-:W-:-:S03]  /*1060*/  ISETP.GE.AND P1, PT, R20, UR4, PT ;  /* 0x0000000414007c0c */ /* 0x020fc6000bf26270 */
[----:B------:R-:W-:Y:S01]  /*1070*/  IMAD R5, R5, UR7, R28 ;  /* 0x0000000705057c24 */ /* 0x000fe2000f8e021c */
[----:B------:R-:W-:Y:S02]  /*1080*/  ISETP.GE.AND P2, PT, R0, UR4, PT ;  /* 0x0000000400007c0c */ /* 0x000fe4000bf46270 */
[----:B------:R-:W-:Y:S01]  /*1090*/  ISETP.GE.AND P3, PT, R32, UR4, PT ;  /* 0x0000000420007c0c */ /* 0x000fe2000bf66270 */
[----:B------:R-:W-:Y:S01]  /*10a0*/  IMAD.IADD R3, R3, 0x1, R5 ;  /* 0x0000000103037824 */ /* 0x000fe200078e0205 */
[----:B--2---:R-:W-:-:S04]  /*10b0*/  LEA R4, P0, R2, UR10, 0x1 ;  /* 0x0000000a02047c11 */ /* 0x004fc8000f8008ff */
[----:B------:R-:W-:-:S05]  /*10c0*/  LEA.HI.X R5, R2, UR11, R3, 0x1, P0 ;  /* 0x0000000b02057c11 */ /* 0x000fca00080f0c03 */
[----:B0-----:R0:W-:Y:S04]  /*10d0*/  @!P1 STG.E.128 desc[UR8][R4.64], R16 ;  /* 0x0000001004009986 */ /* 0x0011e8000c101d08 */
[----:B---3--:R0:W-:Y:S01]  /*10e0*/  @!P2 STG.E.128 desc[UR8][R4.64+0x40], R8 ;  /* 0x000040080400a986 */ /* 0x0081e2000c101d08 */
[----:B-1----:R-:W-:Y:S05]  /*10f0*/  @P3 EXIT ;  /* 0x000000000000394d */ /* 0x002fea0003800000 */
[----:B------:R-:W-:Y:S01]  /*1100*/  STG.E.128 desc[UR8][R4.64+0x80], R12 ;  /* 0x0000800c04007986 */ /* 0x000fe2000c101d08 */
[----:B------:R-:W-:Y:S05]  /*1110*/  EXIT ;  /* 0x000000000000794d */ /* 0x000fea0003800000 */
.L_x_66:
        /* <DEDUP_REMOVED lines=14> */
.L_x_138:


//--------------------- .text._ZN7cutlass13device_kernelIN5flash32FlashAttnBwdPostprocessConvertdQIN4cute5tupleIJNS3_1CILi64EEENS5_ILi96EEEEEENS_6half_tEfNS_4arch4Sm90ELi256ENS3_8TiledMMAINS3_8MMA_AtomIJNS3_4SM904GMMA25MMA_64x16x16_F32F16F16_SSILNSF_5MajorE0ELSH_1ELNSF_7ScaleInE1ELSI_1EEEEEENS3_6LayoutINS4_IJNS5_ILi1EEENS5_ILi2EEESM_EEENS4_IJNS5_ILi0EEESM_SP_EEEEENS4_IJNS3_10UnderscoreESS_SS_EEEEELb0EEEEEvNT_6ParamsE --------------------------
	.section	.text._ZN7cutlass13device_kernelIN5flash32FlashAttnBwdPostprocessConvertdQIN4cute5tupleIJNS3_1CILi64EEENS5_ILi96EEEEEENS_6half_tEfNS_4arch4Sm90ELi256ENS3_8TiledMMAINS3_8MMA_AtomIJNS3_4SM904GMMA25MMA_64x16x16_F32F16F16_SSILNSF_5MajorE0ELSH_1ELNSF_7ScaleInE1ELSI_1EEEEEENS3_6LayoutINS4_IJNS5_ILi1EEENS5_ILi2EEESM_EEENS4_IJNS5_ILi0EEESM_SP_EEEEENS4_IJNS3_10UnderscoreESS_SS_EEEEELb0EEEEEvNT_6ParamsE,"ax",@progbits
	.align	128
.text._ZN7cutlass13device_kernelIN5flash32FlashAttnBwdPostprocessConvertdQIN4cute5tupleIJNS3_1CILi64EEENS5_ILi96EEEEEENS_6half_tEfNS_4arch4Sm90ELi256ENS3_8TiledMMAINS3_8MMA_AtomIJNS3_4SM904GMMA25MMA_64x16x16_F32F16F16_SSILNSF_5MajorE0ELSH_1ELNSF_7ScaleInE1ELSI_1EEEEEENS3_6LayoutINS4_IJNS5_ILi1EEENS5_ILi2EEESM_EEENS4_IJNS5_ILi0EEESM_SP_EEEEENS4_IJNS3_10UnderscoreESS_SS_EEEEELb0EEEEEvNT_6ParamsE:
        .type           _ZN7cutlass13device_kernelIN5flash32FlashAttnBwdPostprocessConvertdQIN4cute5tupleIJNS3_1CILi64EEENS5_ILi96EEEEEENS_6half_tEfNS_4arch4Sm90ELi256ENS3_8TiledMMAINS3_8MMA_AtomIJNS3_4SM904GMMA25MMA_64x16x16_F32F16F16_SSILNSF_5MajorE0ELSH_1ELNSF_7ScaleInE1ELSI_1EEEEEENS3_6LayoutINS4_IJNS5_ILi1EEENS5_ILi2EEESM_EEENS4_IJNS5_ILi0EEESM_SP_EEEEENS4_IJNS3_10UnderscoreESS_SS_EEEEELb0EEEEEvNT_6ParamsE,@function
        .size           _ZN7cutlass13device_kernelIN5flash32FlashAttnBwdPostprocessConvertdQIN4cute5tupleIJNS3_1CILi64EEENS5_ILi96EEEEEENS_6half_tEfNS_4arch4Sm90ELi256ENS3_8TiledMMAINS3_8MMA_AtomIJNS3_4SM904GMMA25MMA_64x16x16_F32F16F16_SSILNSF_5MajorE0ELSH_1ELNSF_7ScaleInE1ELSI_1EEEEEENS3_6LayoutINS4_IJNS5_ILi1EEENS5_ILi2EEESM_EEENS4_IJNS5_ILi0EEESM_SP_EEEEENS4_IJNS3_10UnderscoreESS_SS_EEEEELb0EEEEEvNT_6ParamsE,(.L_x_139 - _ZN7cutlass13device_kernelIN5flash32FlashAttnBwdPostprocessConvertdQIN4cute5tupleIJNS3_1CILi64EEENS5_ILi96EEEEEENS_6half_tEfNS_4arch4Sm90ELi256ENS3_8TiledMMAINS3_8MMA_AtomIJNS3_4SM904GMMA25MMA_64x16x16_F32F16F16_SSILNSF_5MajorE0ELSH_1ELNSF_7ScaleInE1ELSI_1EEEEEENS3_6LayoutINS4_IJNS5_ILi1EEENS5_ILi2EEESM_EEENS4_IJNS5_ILi0EEESM_SP_EEEEENS4_IJNS3_10UnderscoreESS_SS_EEEEELb0EEEEEvNT_6ParamsE)
        .other          _ZN7cutlass13device_kernelIN5flash32FlashAttnBwdPostprocessConvertdQIN4cute5tupleIJNS3_1CILi64EEENS5_ILi96EEEEEENS_6half_tEfNS_4arch4Sm90ELi256ENS3_8TiledMMAINS3_8MMA_AtomIJNS3_4SM904GMMA25MMA_64x16x16_F32F16F16_SSILNSF_5MajorE0ELSH_1ELNSF_7ScaleInE1ELSI_1EEEEEENS3_6LayoutINS4_IJNS5_ILi1EEENS5_ILi2EEESM_EEENS4_IJNS5_ILi0EEESM_SP_EEEEENS4_IJNS3_10UnderscoreESS_SS_EEEEELb0EEEEEvNT_6ParamsE,@"STO_CUDA_ENTRY STV_DEFAULT"
_ZN7cutlass13device_kernelIN5flash32FlashAttnBwdPostprocessConvertdQIN4cute5tupleIJNS3_1CILi64EEENS5_ILi96EEEEEENS_6half_tEfNS_4arch4Sm90ELi256ENS3_8TiledMMAINS3_8MMA_AtomIJNS3_4SM904GMMA25MMA_64x16x16_F32F16F16_SSILNSF_5MajorE0ELSH_1ELNSF_7ScaleInE1ELSI_1EEEEEENS3_6LayoutINS4_IJNS5_ILi1EEENS5_ILi2EEESM_EEENS4_IJNS5_ILi0EEESM_SP_EEEEENS4_IJNS3_10UnderscoreESS_SS_EEEEELb0EEEEEvNT_6ParamsE:
        /* <DEDUP_REMOVED lines=17> */
.L_x_67:
        /* <DEDUP_REMOVED lines=14> */
.L_x_69:
[----:B------:R-:W0:Y:S02]  /*01f0*/  LDC.64 R2, c[0x0][0x3e8] ;  /* 0x0000fa00ff027b82 */ /* 0x000e240000000a00 */
[----:B0-----:R-:W-:-:S05]  /*0200*/  IMAD.WIDE.U32 R2, R11, 0x4, R2 ;  /* 0x000000040b027825 */ /* 0x001fca00078e0002 */
[----:B------:R0:W5:Y:S01]  /*0210*/  LDG.E R7, desc[UR8][R2.64] ;  /* 0x0000000802077981 */ /* 0x000162000c1e1900 */
[----:B------:R-:W-:Y:S05]  /*0220*/  BRA `(.L_x_68) ;  /* 0x0000000000087947 */ /* 0x000fea0003800000 */
.L_x_70:
[----:B------:R-:W2:Y:S02]  /*0230*/  LDG.E R3, desc[UR8][R2.64+0x4] ;  /* 0x0000040802037981 */ /* 0x000ea4000c1e1900 */
[----:B--2---:R-:W-:-:S07]  /*0240*/  IMAD.IADD R7, R3, 0x1, -R34 ;  /* 0x0000000103077824 */ /* 0x004fce00078e0a22 */
.L_x_68:
[----:B------:R-:W-:Y:S01]  /*0250*/  IMAD.SHL.U32 R32, R0, 0x40, RZ ;  /* 0x0000004000207824 */ /* 0x000fe200078e00ff */
[----:B------:R-:W-:-:S04]  /*0260*/  ISETP.NE.AND.EX P0, PT, R9, RZ, PT, P0 ;  /* 0x000000ff0900720c */ /* 0x000fc80003f05300 */
[----:B-----5:R-:W-:-:S13]  /*0270*/  ISETP.GT.AND P2, PT, R7, R32, PT ;  /* 0x000000200700720c */ /* 0x020fda0003f44270 */
[----:B------:R-:W-:Y:S05]  /*0280*/  @!P2 EXIT P0 ;  /* 0x000000000000a94d */ /* 0x000fea0000000000 */
[----:B0-----:R-:W0:Y:S01]  /*0290*/  S2R R2, SR_CTAID.Y ;  /* 0x0000000000027919 */ /* 0x001e220000002600 */
[----:B------:R-:W0:Y:S01]  /*02a0*/  LDC.64 R12, c[0x0][0x398] ;  /* 0x0000e600ff0c7b82 */ /* 0x000e220000000a00 */
[----:B------:R-:W-:Y:S01]  /*02b0*/  IMAD R9, R0, 0x1800, RZ ;  /* 0x0000180000097824 */ /* 0x000fe200078e02ff */
[----:B------:R-:W-:Y:S01]  /*02c0*/  BSSY.RECONVERGENT B0, `(.L_x_71) ;  /* 0x0000025000007945 */ /* 0x000fe20003800200 */
[----:B------:R-:W1:Y:S03]  /*02d0*/  S2R R3, SR_TID.X ;  /* 0x0000000000037919 */ /* 0x000e660000002100 */
[----:B------:R-:W-:Y:S01]  /*02e0*/  IADD3 R8, P0, PT, R9, R4, RZ ;  /* 0x0000000409087210 */ /* 0x000fe20007f1e0ff */
[----:B------:R-:W2:Y:S01]  /*02f0*/  S2R R10, SR_CgaCtaId ;  /* 0x00000000000a7919 */ /* 0x000ea20000008800 */
[----:B------:R-:W3:Y:S01]  /*0300*/  LDC.64 R14, c[0x0][0x3a0] ;  /* 0x0000e800ff0e7b82 */ /* 0x000ee20000000a00 */
[----:B------:R-:W-:-:S02]  /*0310*/  SEL R4, R11, RZ, !P1 ;  /* 0x000000ff0b047207 */ /* 0x000fc40004800000 */
        /* <DEDUP_REMOVED lines=26> */
.L_x_73:
[----:B------:R-:W-:Y:S01]  /*04c0*/  @P0 ELECT P1, URZ, PT ;  /* 0x0000000000ff082f */ /* 0x000fe20003820000 */
[----:B------:R1:W-:-:S12]  /*04d0*/  UBLKCP.S.G [UR6], [UR4], UR10 ;  /* 0x00000006040073ba */ /* 0x0003d8000800020a */
[----:B------:R-:W-:Y:S02]  /*04e0*/  @P1 PLOP3.LUT P0, PT, P1, PT, PT, 0x8, 0x80 ;  /* 0x000000000080181c */ /* 0x000fe40000f0e170 */
[----:B------:R-:W-:-:S11]  /*04f0*/  PLOP3.LUT P1, PT, PT, PT, PT, 0x8, 0x80 ;  /* 0x000000000080781c */ /* 0x000fd60003f2e170 */
[----:B-1----:R-:W-:Y:S05]  /*0500*/  @P0 BRA.U.ANY `(.L_x_73) ;  /* 0xfffffffd00ec0947 */ /* 0x002fea000393ffff */
.L_x_72:
[----:B------:R-:W-:Y:S05]  /*0510*/  BSYNC.RECONVERGENT B0 ;  /* 0x0000000000007941 */ /* 0x000fea0003800200 */
.L_x_71:
[----:B------:R-:W-:Y:S01]  /*0520*/  BAR.SYNC.DEFER_BLOCKING 0x0 ;  /* 0x0000000000007b1d */ /* 0x000fe20000010000 */
[----:B------:R-:W-:Y:S02]  /*0530*/  MOV R5, 0x400 ;  /* 0x0000040000057802 */ /* 0x000fe40000000f00 */
[----:B0-----:R-:W-:Y:S02]  /*0540*/  SHF.L.U32 R6, RZ, 0x1f, RZ ;  /* 0x0000001fff067819 */ /* 0x001fe400000006ff */
[----:B------:R-:W-:-:S07]  /*0550*/  LEA R5, R10, R5, 0x18 ;  /* 0x000000050a057211 */ /* 0x000fce00078ec0ff */
.L_x_74:
[----:B0-----:R0:W1:Y:S02]  /*0560*/  SYNCS.PHASECHK.TRANS64.TRYWAIT P0, [R5+URZ+0x9000], R6 ;  /* 0x00900006050075a7 */ /* 0x00106400080011ff */
[----:B-1----:R-:W-:Y:S05]  /*0570*/  @!P0 NANOSLEEP.SYNCS 0x989680 ;  /* 0x009896800000895d */ /* 0x002fea0003900000 */
[----:B------:R-:W1:Y:S02]  /*0580*/  @!P0 SYNCS.PHASECHK.TRANS64 P0, [R5+URZ+0x9000], R6 ;  /* 0x00900006050085a7 */ /* 0x000e6400080010ff */
[----:B-1----:R-:W-:Y:S05]  /*0590*/  @!P0 BRA `(.L_x_74) ;  /* 0xfffffffc00f08947 */ /* 0x002fea000383ffff */
[C---:B------:R-:W-:Y:S01]  /*05a0*/  IMAD.SHL.U32 R33, R3.reuse, 0x10, RZ ;  /* 0x0000001003217824 */ /* 0x040fe200078e00ff */
[--C-:B0-----:R-:W-:Y:S01]  /*05b0*/  SHF.R.U32.HI R6, RZ, 0x7, R3.reuse ;  /* 0x00000007ff067819 */ /* 0x101fe20000011603 */
[----:B------:R-:W0:Y:S01]  /*05c0*/  LDCU UR4, c[0x0][0x3d8] ;  /* 0x00007b00ff0477ac */ /* 0x000e220008000800 */
[----:B------:R-:W-:Y:S01]  /*05d0*/  IMAD.SHL.U32 R40, R3, 0x2, RZ ;  /* 0x0000000203287824 */ /* 0x000fe200078e00ff */
[----:B------:R-:W-:Y:S02]  /*05e0*/  VIADDMNMX R42, R7, -R32, 0x40, PT ;  /* 0x00000040072a7446 */ /* 0x000fe40003800920 */
[C---:B------:R-:W-:Y:S02]  /*05f0*/  LOP3.LUT R9, R33.reuse, 0x7f0, RZ, 0xc0, !PT ;  /* 0x000007f021097812 */ /* 0x040fe400078ec0ff */
[----:B------:R-:W-:Y:S02]  /*0600*/  LOP3.LUT R37, R33, 0x40, RZ, 0xc0, !PT ;  /* 0x0000004021257812 */ /* 0x000fe400078ec0ff */
[----:B------:R-:W-:Y:S01]  /*0610*/  SHF.R.U32.HI R32, RZ, 0x1, R3 ;  /* 0x00000001ff207819 */ /* 0x000fe20000011603 */
[----:B------:R-:W-:Y:S01]  /*0620*/  IMAD R6, R6, 0x3000, R9 ;  /* 0x0000300006067824 */ /* 0x000fe200078e0209 */
[----:B------:R-:W-:-:S02]  /*0630*/  LOP3.LUT R37, R37, 0x8, R40, 0xf8, !PT ;  /* 0x0000000825257812 */ /* 0x000fc400078ef828 */
[----:B------:R-:W-:Y:S01]  /*0640*/  LOP3.LUT R32, R32, 0x8, RZ, 0xc0, !PT ;  /* 0x0000000820207812 */ /* 0x000fe200078ec0ff */
[----:B------:R-:W-:Y:S01]  /*0650*/  IMAD.IADD R36, R5, 0x1, R6 ;  /* 0x0000000105247824 */ /* 0x000fe200078e0206 */
[----:B------:R-:W-:Y:S01]  /*0660*/  SHF.R.U32.HI R7, RZ, 0x2, R3 ;  /* 0x00000002ff077819 */ /* 0x000fe20000011603 */
[----:B------:R-:W-:-:S03]  /*0670*/  IMAD.SHL.U32 R6, R3, 0x8, RZ ;  /* 0x0000000803067824 */ /* 0x000fc600078e00ff */
[----:B------:R-:W0:Y:S01]  /*0680*/  LDS.128 R8, [R36] ;  /* 0x0000000024087984 */ /* 0x000e220000000c00 */
[----:B------:R-:W-:Y:S02]  /*0690*/  ISETP.GE.AND P0, PT, R7, R42, PT ;  /* 0x0000002a0700720c */ /* 0x000fe40003f06270 */
[----:B------:R-:W-:Y:S01]  /*06a0*/  LOP3.LUT R38, R6, 0x1c00, RZ, 0xc0, !PT ;  /* 0x00001c0006267812 */ /* 0x000fe200078ec0ff */
[----:B------:R-:W1:Y:S03]  /*06b0*/  LDS.128 R12, [R36+0x800] ;  /* 0x00080000240c7984 */ /* 0x000e660000000c00 */
[--C-:B------:R-:W-:Y:S01]  /*06c0*/  LOP3.LUT R38, R38, 0x30, R33.reuse, 0xf8, !PT ;  /* 0x0000003026267812 */ /* 0x100fe200078ef821 */
[----:B------:R-:W2:Y:S03]  /*06d0*/  LDS.128 R16, [R36+0x1000] ;  /* 0x0010000024107984 */ /* 0x000ea60000000c00 */
[----:B------:R-:W-:Y:S01]  /*06e0*/  LOP3.LUT R33, R38, 0x80, R33, 0xf8, !PT ;  /* 0x0000008026217812 */ /* 0x000fe200078ef821 */
[----:B------:R-:W3:Y:S03]  /*06f0*/  LDS.128 R20, [R36+0x1800] ;  /* 0x0018000024147984 */ /* 0x000ee60000000c00 */
[----:B------:R-:W-:Y:S01]  /*0700*/  LOP3.LUT R33, R33, 0x300, R6, 0xf8, !PT ;  /* 0x0000030021217812 */ /* 0x000fe200078ef806 */
[----:B------:R-:W4:Y:S04]  /*0710*/  LDS.128 R24, [R36+0x2000] ;  /* 0x0020000024187984 */ /* 0x000f280000000c00 */
[----:B------:R5:W4:Y:S02]  /*0720*/  LDS.128 R28, [R36+0x2800] ;  /* 0x00280000241c7984 */ /* 0x000b240000000c00 */
[----:B-----5:R-:W-:-:S05]  /*0730*/  LOP3.LUT R36, R33, R37, R32, 0xf6, !PT ;  /* 0x0000002521247212 */ /* 0x020fca00078ef620 */
[----:B------:R-:W-:Y:S02]  /*0740*/  IMAD R36, R36, 0x2, R5 ;  /* 0x0000000224247824 */ /* 0x000fe400078e0205 */
[----:B0-----:R-:W-:Y:S01]  /*0750*/  FMUL.FTZ R8, R8, UR4 ;  /* 0x0000000408087c20 */ /* 0x001fe20008410000 */
[----:B------:R-:W-:Y:S01]  /*0760*/  FMUL.FTZ R9, R9, UR4 ;  /* 0x0000000409097c20 */ /* 0x000fe20008410000 */
[----:B------:R-:W-:Y:S01]  /*0770*/  FMUL.FTZ R10, R10, UR4 ;  /* 0x000000040a0a7c20 */ /* 0x000fe20008410000 */
[----:B------:R-:W-:Y:S01]  /*0780*/  FMUL.FTZ R11, R11, UR4 ;  /* 0x000000040b0b7c20 */ /* 0x000fe20008410000 */
[----:B-1----:R-:W-:Y:S01]  /*0790*/  FMUL.FTZ R12, R12, UR4 ;  /* 0x000000040c0c7c20 */ /* 0x002fe20008410000 */
[----:B------:R-:W-:Y:S01]  /*07a0*/  FMUL.FTZ R13, R13, UR4 ;  /* 0x000000040d0d7c20 */ /* 0x000fe20008410000 */
[----:B------:R-:W-:Y:S01]  /*07b0*/  FMUL.FTZ R14, R14, UR4 ;  /* 0x000000040e0e7c20 */ /* 0x000fe20008410000 */
[----:B------:R-:W-:Y:S01]  /*07c0*/  FMUL.FTZ R15, R15, UR4 ;  /* 0x000000040f0f7c20 */ /* 0x000fe20008410000 */
[----:B--2---:R-:W-:Y:S01]  /*07d0*/  FMUL.FTZ R16, R16, UR4 ;  /* 0x0000000410107c20 */ /* 0x004fe20008410000 */
[----:B------:R-:W-:Y:S01]  /*07e0*/  FMUL.FTZ R17, R17, UR4 ;  /* 0x0000000411117c20 */ /* 0x000fe20008410000 */
[----:B------:R-:W-:Y:S01]  /*07f0*/  FMUL.FTZ R18, R18, UR4 ;  /* 0x0000000412127c20 */ /* 0x000fe20008410000 */
[----:B------:R-:W-:Y:S01]  /*0800*/  FMUL.FTZ R19, R19, UR4 ;  /* 0x0000000413137c20 */ /* 0x000fe20008410000 */
[----:B---3--:R-:W-:Y:S01]  /*0810*/  FMUL.FTZ R20, R20, UR4 ;  /* 0x0000000414147c20 */ /* 0x008fe20008410000 */
[----:B------:R-:W-:Y:S01]  /*0820*/  FMUL.FTZ R21, R21, UR4 ;  /* 0x0000000415157c20 */ /* 0x000fe20008410000 */
[----:B------:R-:W-:Y:S01]  /*0830*/  FMUL.FTZ R22, R22, UR4 ;  /* 0x0000000416167c20 */ /* 0x000fe20008410000 */
[----:B------:R-:W-:Y:S01]  /*0840*/  FMUL.FTZ R23, R23, UR4 ;  /* 0x0000000417177c20 */ /* 0x000fe20008410000 */
[----:B----4-:R-:W-:Y:S01]  /*0850*/  FMUL.FTZ R24, R24, UR4 ;  /* 0x0000000418187c20 */ /* 0x010fe20008410000 */
[----:B------:R-:W-:Y:S01]  /*0860*/  FMUL.FTZ R25, R25, UR4 ;  /* 0x0000000419197c20 */ /* 0x000fe20008410000 */
[----:B------:R-:W-:Y:S01]  /*0870*/  FMUL.FTZ R26, R26, UR4 ;  /* 0x000000041a1a7c20 */ /* 0x000fe20008410000 */
[----:B------:R-:W-:Y:S01]  /*0880*/  FMUL.FTZ R27, R27, UR4 ;  /* 0x000000041b1b7c20 */ /* 0x000fe20008410000 */
[----:B------:R-:W-:Y:S01]  /*0890*/  FMUL.FTZ R28, R28, UR4 ;  /* 0x000000041c1c7c20 */ /* 0x000fe20008410000 */
[----:B------:R-:W-:Y:S01]  /*08a0*/  FMUL.FTZ R29, R29, UR4 ;  /* 0x000000041d1d7c20 */ /* 0x000fe20008410000 */
[----:B------:R-:W-:Y:S01]  /*08b0*/  FMUL.FTZ R30, R30, UR4 ;  /* 0x000000041e1e7c20 */ /* 0x000fe20008410000 */
[----:B------:R-:W-:Y:S01]  /*08c0*/  FMUL.FTZ R31, R31, UR4 ;  /* 0x000000041f1f7c20 */ /* 0x000fe20008410000 */
[----:B------:R-:W-:-:S02]  /*08d0*/  F2FP.F16.F32.PACK_AB R8, R9, R8 ;  /* 0x000000080908723e */ /* 0x000fc400000000ff */
[----:B------:R-:W-:Y:S02]  /*08e0*/  F2FP.F16.F32.PACK_AB R9, R11, R10 ;  /* 0x0000000a0b09723e */ /* 0x000fe400000000ff */
[----:B------:R-:W-:Y:S02]  /*08f0*/  F2FP.F16.F32.PACK_AB R10, R13, R12 ;  /* 0x0000000c0d0a723e */ /* 0x000fe400000000ff */
[----:B------:R-:W-:Y:S02]  /*0900*/  F2FP.F16.F32.PACK_AB R11, R15, R14 ;  /* 0x0000000e0f0b723e */ /* 0x000fe400000000ff */
[----:B------:R-:W-:Y:S02]  /*0910*/  F2FP.F16.F32.PACK_AB R12, R17, R16 ;  /* 0x00000010110c723e */ /* 0x000fe400000000ff */
[----:B------:R-:W-:Y:S01]  /*0920*/  F2FP.F16.F32.PACK_AB R13, R19, R18 ;  /* 0x00000012130d723e */ /* 0x000fe200000000ff */
[----:B------:R0:W-:Y:S01]  /*0930*/  STSM.16.M88.4 [R36+0x6000], R8 ;  /* 0x0060000824007844 */ /* 0x0001e20000000200 */
[----:B------:R-:W-:-:S02]  /*0940*/  F2FP.F16.F32.PACK_AB R14, R21, R20 ;  /* 0x00000014150e723e */ /* 0x000fc400000000ff */
[----:B------:R-:W-:Y:S02]  /*0950*/  F2FP.F16.F32.PACK_AB R15, R23, R22 ;  /* 0x00000016170f723e */ /* 0x000fe400000000ff */
[----:B------:R-:W-:Y:S02]  /*0960*/  F2FP.F16.F32.PACK_AB R16, R25, R24 ;  /* 0x000000181910723e */ /* 0x000fe400000000ff */
[----:B------:R-:W-:Y:S01]  /*0970*/  F2FP.F16.F32.PACK_AB R17, R27, R26 ;  /* 0x0000001a1b11723e */ /* 0x000fe200000000ff */
[----:B------:R0:W-:Y:S01]  /*0980*/  STSM.16.M88.4 [R36+0x7000], R12 ;  /* 0x0070000c24007844 */ /* 0x0001e20000000200 */
[----:B------:R-:W-:Y:S02]  /*0990*/  F2FP.F16.F32.PACK_AB R18, R29, R28 ;  /* 0x0000001c1d12723e */ /* 0x000fe400000000ff */
[----:B------:R-:W-:-:S05]  /*09a0*/  F2FP.F16.F32.PACK_AB R19, R31, R30 ;  /* 0x0000001e1f13723e */ /* 0x000fca00000000ff */
[----:B------:R0:W-:Y:S01]  /*09b0*/  STSM.16.M88.4 [R36+0x8000], R16 ;  /* 0x0080001024007844 */ /* 0x0001e20000000200 */
[----:B------:R-:W-:Y:S06]  /*09c0*/  BAR.SYNC.DEFER_BLOCKING 0x0 ;  /* 0x0000000000007b1d */ /* 0x000fec0000010000 */
[----:B------:R-:W-:Y:S05]  /*09d0*/  @P0 EXIT ;  /* 0x000000000000094d */ /* 0x000fea0003800000 */
[----:B------:R-:W1:Y:S01]  /*09e0*/  LDCU UR4, c[0x0][0x3b4] ;  /* 0x00007680ff0477ac */ /* 0x000e620008000800 */
[C---:B0-----:R-:W-:Y:S01]  /*09f0*/  IMAD.SHL.U32 R9, R3.reuse, 0x4, RZ ;  /* 0x0000000403097824 */ /* 0x041fe200078e00ff */
[C---:B------:R-:W-:Y:S01]  /*0a00*/  LOP3.LUT R8, R6.reuse, 0x8, RZ, 0xc0, !PT ;  /* 0x0000000806087812 */ /* 0x040fe200078ec0ff */
[----:B------:R-:W-:Y:S01]  /*0a10*/  IMAD.SHL.U32 R3, R3, 0x200, RZ ;  /* 0x0000020003037824 */ /* 0x000fe200078e00ff */
[----:B------:R-:W-:Y:S01]  /*0a20*/  LOP3.LUT R16, R6, 0x18, RZ, 0xc0, !PT ;  /* 0x0000001806107812 */ /* 0x000fe200078ec0ff */
[----:B------:R-:W-:Y:S01]  /*0a30*/  VIADD R5, R5, 0x6000 ;  /* 0x0000600005057836 */ /* 0x000fe20000000000 */
[----:B------:R-:W-:Y:S01]  /*0a40*/  LOP3.LUT R11, R8, 0x40, R9, 0xf8, !PT ;  /* 0x00000040080b7812 */ /* 0x000fe200078ef809 */
[----:B------:R-:W0:Y:S01]  /*0a50*/  LDCU.128 UR12, c[0x0][0x3c0] ;  /* 0x00007800ff0c77ac */ /* 0x000e220008000c00 */
[----:B------:R-:W-:Y:S01]  /*0a60*/  LOP3.LUT R8, R9, 0xfb0, RZ, 0xc0, !PT ;  /* 0x00000fb009087812 */ /* 0x000fe200078ec0ff */
[----:B------:R-:W-:Y:S01]  /*0a70*/  IMAD.MOV.U32 R17, RZ, RZ, RZ ;  /* 0x000000ffff117224 */ /* 0x000fe200078e00ff */
[----:B------:R-:W-:Y:S01]  /*0a80*/  LOP3.LUT R11, R11, R32, RZ, 0x3c, !PT ;  /* 0x000000200b0b7212 */ /* 0x000fe200078e3cff */
[----:B------:R-:W2:Y:S01]  /*0a90*/  LDCU.64 UR6, c[0x0][0x3d0] ;  /* 0x00007a00ff0677ac */ /* 0x000ea20008000a00 */
[----:B------:R-:W-:-:S02]  /*0aa0*/  LOP3.LUT R3, R3, 0x400, RZ, 0xc0, !PT ;  /* 0x0000040003037812 */ /* 0x000fc400078ec0ff */
[----:B------:R-:W-:Y:S01]  /*0ab0*/  IADD3 R6, P1, PT, R7, R34, RZ ;  /* 0x0000002207067210 */ /* 0x000fe20007f3e0ff */
[----:B------:R-:W3:Y:S01]  /*0ac0*/  LDCU.64 UR10, c[0x0][0x3a8] ;  /* 0x00007500ff0a77ac */ /* 0x000ee20008000a00 */
[----:B------:R-:W-:Y:S02]  /*0ad0*/  IADD3 R8, PT, PT, R11, R8, R3 ;  /* 0x000000080b087210 */ /* 0x000fe40007ffe003 */
[----:B-1----:R-:W-:Y:S01]  /*0ae0*/  ISETP.GE.AND P0, PT, R16, UR4, PT ;  /* 0x0000000410007c0c */ /* 0x002fe2000bf06270 */
[----:B------:R-:W-:Y:S02]  /*0af0*/  IMAD.X R7, RZ, RZ, R35, P1 ;  /* 0x000000ffff077224 */ /* 0x000fe400008e0623 */
[----:B------:R-:W-:Y:S02]  /*0b00*/  IMAD R5, R8, 0x2, R5 ;  /* 0x0000000208057824 */ /* 0x000fe400078e0205 */
[----:B0-----:R-:W-:-:S03]  /*0b10*/  IMAD.WIDE.U32 R18, R2, UR14, R16 ;  /* 0x0000000e02127c25 */ /* 0x001fc6000f8e0010 */
[----:B------:R-:W0:Y:S01]  /*0b20*/  LDS.128 R8, [R5+0x1000] ;  /* 0x0010000005087984 */ /* 0x000e220000000c00 */
[----:B------:R-:W-:Y:S01]  /*0b30*/  LOP3.LUT R17, R16, 0x40, RZ, 0xfc, !PT ;  /* 0x0000004010117812 */ /* 0x000fe200078efcff */
[----:B------:R-:W-:-:S03]  /*0b40*/  IMAD R19, R2, UR15, R19 ;  /* 0x0000000f02137c24 */ /* 0x000fc6000f8e0213 */
[----:B------:R-:W1:Y:S01]  /*0b50*/  @!P0 LDS.128 R12, [R5] ;  /* 0x00000000050c8984 */ /* 0x000e620000000c00 */
[----:B------:R-:W-:Y:S01]  /*0b60*/  IMAD.WIDE.U32 R2, R0, 0x40, R6 ;  /* 0x0000004000027825 */ /* 0x000fe200078e0006 */
[----:B------:R-:W-:Y:S02]  /*0b70*/  LOP3.LUT R0, R16, 0x20, RZ, 0xfc, !PT ;  /* 0x0000002010007812 */ /* 0x000fe400078efcff */
[----:B------:R-:W-:Y:S01]  /*0b80*/  ISETP.GE.AND P2, PT, R17, UR4, PT ;  /* 0x0000000411007c0c */ /* 0x000fe2000bf46270 */
[----:B--2---:R-:W-:Y:S01]  /*0b90*/  IMAD.WIDE.U32 R18, R4, UR6, R18 ;  /* 0x0000000604127c25 */ /* 0x004fe2000f8e0012 */
[----:B------:R-:W-:-:S03]  /*0ba0*/  ISETP.GE.AND P1, PT, R0, UR4, PT ;  /* 0x0000000400007c0c */ /* 0x000fc6000bf26270 */
[----:B------:R-:W-:Y:S02]  /*0bb0*/  IMAD R3, R3, UR12, RZ ;  /* 0x0000000c03037c24 */ /* 0x000fe4000f8e02ff */
[----:B------:R-:W-:Y:S02]  /*0bc0*/  IMAD R19, R4, UR7, R19 ;  /* 0x0000000704137c24 */ /* 0x000fe4000f8e0213 */
[C---:B------:R-:W-:Y:S02]  /*0bd0*/  IMAD R7, R2.reuse, UR13, R3 ;  /* 0x0000000d02077c24 */ /* 0x040fe4000f8e0203 */
[----:B------:R-:W-:-:S04]  /*0be0*/  IMAD.WIDE.U32 R2, R2, UR12, R18 ;  /* 0x0000000c02027c25 */ /* 0x000fc8000f8e0012 */
[----:B------:R-:W-:Y:S01]  /*0bf0*/  IMAD.IADD R3, R3, 0x1, R7 ;  /* 0x0000000103037824 */ /* 0x000fe200078e0207 */
[----:B---3--:R-:W-:-:S04]  /*0c00*/  LEA R16, P3, R2, UR10, 0x1 ;  /* 0x0000000a02107c11 */ /* 0x008fc8000f8608ff */
[----:B------:R-:W-:-:S05]  /*0c10*/  LEA.HI.X R17, R2, UR11, R3, 0x1, P3 ;  /* 0x0000000b02117c11 */ /* 0x000fca00098f0c03 */
[----:B0-----:R0:W-:Y:S04]  /*0c20*/  @!P1 STG.E.128 desc[UR8][R16.64+0x40], R8 ;  /* 0x0000400810009986 */ /* 0x0011e8000c101d08 */
[----:B-1----:R0:W-:Y:S01]  /*0c30*/  @!P0 STG.E.128 desc[UR8][R16.64], R12 ;  /* 0x0000000c10008986 */ /* 0x0021e2000c101d08 */
[----:B------:R-:W-:Y:S05]  /*0c40*/  @P2 EXIT ;  /* 0x000000000000294d */ /* 0x000fea0003800000 */
[----:B------:R-:W1:Y:S04]  /*0c50*/  LDS.128 R4, [R5+0x2000] ;  /* 0x0020000005047984 */ /* 0x000e680000000c00 */
[----:B-1----:R-:W-:Y:S01]  /*0c60*/  STG.E.128 desc[UR8][R16.64+0x80], R4 ;  /* 0x0000800410007986 */ /* 0x002fe2000c101d08 */
[----:B------:R-:W-:Y:S05]  /*0c70*/  EXIT ;  /* 0x000000000000794d */ /* 0x000fea0003800000 */
.L_x_75:
        /* <DEDUP_REMOVED lines=16> */
.L_x_139:


//--------------------- .text._ZN7cutlass13device_kernelIN5flash11enable_sm90INS1_16FlashAttnBwdSm90INS1_25CollectiveMainloopBwdSm90ILi2ELi2ELi2EN4cute5tupleIJNS5_1CILi1EEES8_S8_EEENS6_IJNS7_ILi64EEENS7_ILi128EEENS7_ILi96EEEEEENS_6half_tEfNS_4arch4Sm90ELb1ELb0ELb0ELb1ELb1ELb1ELb0ELb0ELi2ELi1ELi2ELi1ELb1EEENS1_24CollectiveEpilogueBwdGQAISD_fSG_Li256ELb1ELb1EEENS1_25SingleTileBwdLPTSchedulerILb1ELi128ELb1EEEEEEEEEvNT_6ParamsE --------------------------
	.section	.text._ZN7cutlass13device_kernelIN5flash11enable_sm90INS1_16FlashAttnBwdSm90INS1_25CollectiveMainloopBwdSm90ILi2ELi2ELi2EN4cute5tupleIJNS5_1CILi1EEES8_S8_EEENS6_IJNS7_ILi64EEENS7_ILi128EEENS7_ILi96EEEEEENS_6half_tEfNS_4arch4Sm90ELb1ELb0ELb0ELb1ELb1ELb1ELb0ELb0ELi2ELi1ELi2ELi1ELb1EEENS1_24CollectiveEpilogueBwdGQAISD_fSG_Li256ELb1ELb1EEENS1_25SingleTileBwdLPTSchedulerILb1ELi128ELb1EEEEEEEEEvNT_6ParamsE,"ax",@progbits
	.align	128
.text._ZN7cutlass13device_kernelIN5flash11enable_sm90INS1_16FlashAttnBwdSm90INS1_25CollectiveMainloopBwdSm90ILi2ELi2ELi2EN4cute5tupleIJNS5_1CILi1EEES8_S8_EEENS6_IJNS7_ILi64EEENS7_ILi128EEENS7_ILi96EEEEEENS_6half_tEfNS_4arch4Sm90ELb1ELb0ELb0ELb1ELb1ELb1ELb0ELb0ELi2ELi1ELi2ELi1ELb1EEENS1_24CollectiveEpilogueBwdGQAISD_fSG_Li256ELb1ELb1EEENS1_25SingleTileBwdLPTSchedulerILb1ELi128ELb1EEEEEEEEEvNT_6ParamsE:
        .type           _ZN7cutlass13device_kernelIN5flash11enable_sm90INS1_16FlashAttnBwdSm90INS1_25CollectiveMainloopBwdSm90ILi2ELi2ELi2EN4cute5tupleIJNS5_1CILi1EEES8_S8_EEENS6_IJNS7_ILi64EEENS7_ILi128EEENS7_ILi96EEEEEENS_6half_tEfNS_4arch4Sm90ELb1ELb0ELb0ELb1ELb1ELb1ELb0ELb0ELi2ELi1ELi2ELi1ELb1EEENS1_24CollectiveEpilogueBwdGQAISD_fSG_Li256ELb1ELb1EEENS1_25SingleTileBwdLPTSchedulerILb1ELi128ELb1EEEEEEEEEvNT_6ParamsE,@function
        .size           _ZN7cutlass13device_kernelIN5flash11enable_sm90INS1_16FlashAttnBwdSm90INS1_25CollectiveMainloopBwdSm90ILi2ELi2ELi2EN4cute5tupleIJNS5_1CILi1EEES8_S8_EEENS6_IJNS7_ILi64EEENS7_ILi128EEENS7_ILi96EEEEEENS_6half_tEfNS_4arch4Sm90ELb1ELb0ELb0ELb1ELb1ELb1ELb0ELb0ELi2ELi1ELi2ELi1ELb1EEENS1_24CollectiveEpilogueBwdGQAISD_fSG_Li256ELb1ELb1EEENS1_25SingleTileBwdLPTSchedulerILb1ELi128ELb1EEEEEEEEEvNT_6ParamsE,(.L_x_140 - _ZN7cutlass13device_kernelIN5flash11enable_sm90INS1_16FlashAttnBwdSm90INS1_25CollectiveMainloopBwdSm90ILi2ELi2ELi2EN4cute5tupleIJNS5_1CILi1EEES8_S8_EEENS6_IJNS7_ILi64EEENS7_ILi128EEENS7_ILi96EEEEEENS_6half_tEfNS_4arch4Sm90ELb1ELb0ELb0ELb1ELb1ELb1ELb0ELb0ELi2ELi1ELi2ELi1ELb1EEENS1_24CollectiveEpilogueBwdGQAISD_fSG_Li256ELb1ELb1EEENS1_25SingleTileBwdLPTSchedulerILb1ELi128ELb1EEEEEEEEEvNT_6ParamsE)
        .other          _ZN7cutlass13device_kernelIN5flash11enable_sm90INS1_16FlashAttnBwdSm90INS1_25CollectiveMainloopBwdSm90ILi2ELi2ELi2EN4cute5tupleIJNS5_1CILi1EEES8_S8_EEENS6_IJNS7_ILi64EEENS7_ILi128EEENS7_ILi96EEEEEENS_6half_tEfNS_4arch4Sm90ELb1ELb0ELb0ELb1ELb1ELb1ELb0ELb0ELi2ELi1ELi2ELi1ELb1EEENS1_24CollectiveEpilogueBwdGQAISD_fSG_Li256ELb1ELb1EEENS1_25SingleTileBwdLPTSchedulerILb1ELi128ELb1EEEEEEEEEvNT_6ParamsE,@"STO_CUDA_ENTRY STV_DEFAULT"
_ZN7cutlass13device_kernelIN5flash11enable_sm90INS1_16FlashAttnBwdSm90INS1_25CollectiveMainloopBwdSm90ILi2ELi2ELi2EN4cute5tupleIJNS5_1CILi1EEES8_S8_EEENS6_IJNS7_ILi64EEENS7_ILi128EEENS7_ILi96EEEEEENS_6half_tEfNS_4arch4Sm90ELb1ELb0ELb0ELb1ELb1ELb1ELb0ELb0ELi2ELi1ELi2ELi1ELb1EEENS1_24CollectiveEpilogueBwdGQAISD_fSG_Li256ELb1ELb1EEENS1_25SingleTileBwdLPTSchedulerILb1ELi128ELb1EEEEEEEEEvNT_6ParamsE:
[----:B------:R-:W-:Y:S01]  /*0000*/  LDC R1, c[0x0][0x37c] ;  /* 0x0000df00ff017b82 */ /* 0x000fe20000000800 */
[----:B------:R-:W-:Y:S05]  /*0010*/  EXIT ;  /* 0x000000000000794d */ /* 0x000fea0003800000 */
.L_x_76:
        /* <DEDUP_REMOVED lines=14> */
.L_x_140:


//--------------------- .text._ZN7cutlass13device_kernelIN5flash22FlashAttnBwdPreprocessIN4cute5tupleIJNS3_1CILi64EEENS5_ILi96EEEEEENS_6half_tEfNS_4arch4Sm90ELb1ELb1EEEEEvNT_6ParamsE --------------------------
	.section	.text._ZN7cutlass13device_kernelIN5flash22FlashAttnBwdPreprocessIN4cute5tupleIJNS3_1CILi64EEENS5_ILi96EEEEEENS_6half_tEfNS_4arch4Sm90ELb1ELb1EEEEEvNT_6ParamsE,"ax",@progbits
	.align	128
.text._ZN7cutlass13device_kernelIN5flash22FlashAttnBwdPreprocessIN4cute5tupleIJNS3_1CILi64EEENS5_ILi96EEEEEENS_6half_tEfNS_4arch4Sm90ELb1ELb1EEEEEvNT_6ParamsE:
        .type           _ZN7cutlass13device_kernelIN5flash22FlashAttnBwdPreprocessIN4cute5tupleIJNS3_1CILi64EEENS5_ILi96EEEEEENS_6half_tEfNS_4arch4Sm90ELb1ELb1EEEEEvNT_6ParamsE,@function
        .size           _ZN7cutlass13device_kernelIN5flash22FlashAttnBwdPreprocessIN4cute5tupleIJNS3_1CILi64EEENS5_ILi96EEEEEENS_6half_tEfNS_4arch4Sm90ELb1ELb1EEEEEvNT_6ParamsE,(.L_x_141 - _ZN7cutlass13device_kernelIN5flash22FlashAttnBwdPreprocessIN4cute5tupleIJNS3_1CILi64EEENS5_ILi96EEEEEENS_6half_tEfNS_4arch4Sm90ELb1ELb1EEEEEvNT_6ParamsE)
        .other          _ZN7cutlass13device_kernelIN5flash22FlashAttnBwdPreprocessIN4cute5tupleIJNS3_1CILi64EEENS5_ILi96EEEEEENS_6half_tEfNS_4arch4Sm90ELb1ELb1EEEEEvNT_6ParamsE,@"STO_CUDA_ENTRY STV_DEFAULT"
_ZN7cutlass13device_kernelIN5flash22FlashAttnBwdPreprocessIN4cute5tupleIJNS3_1CILi64EEENS5_ILi96EEEEEENS_6half_tEfNS_4arch4Sm90ELb1ELb1EEEEEvNT_6ParamsE:
[----:B------:R-:W-:Y:S08]  /*0000*/  LDC R1, c[0x0][0x37c] ;  /* 0x0000df00ff017b82 */ /* 0x000ff00000000800 */
[----:B------:R-:W0:Y:S01]  /*0010*/  LDC.64 R8, c[0x0][0x460] ;  /* 0x00011800ff087b82 */ /* 0x000e220000000a00 */
[----:B------:R-:W1:Y:S01]  /*0020*/  S2R R0, SR_CTAID.X ;  /* 0x0000000000007919 */ /* 0x000e620000002500 */
[----:B------:R-:W2:Y:S01]  /*0030*/  LDCU.64 UR4, c[0x0][0x358] ;  /* 0x00006b00ff0477ac */ /* 0x000ea20008000a00 */
[----:B------:R-:W3:Y:S05]  /*0040*/  S2R R3, SR_CTAID.Z ;  /* 0x0000000000037919 */ /* 0x000eea0000002700 */
[----:B------:R-:W4:Y:S01]  /*0050*/  S2UR UR6, SR_CTAID.Y ;  /* 0x00000000000679c3 */ /* 0x000f220000002600 */
[----:B0-----:R-:W-:-:S04]  /*0060*/  ISETP.NE.U32.AND P0, PT, R8, RZ, PT ;  /* 0x000000ff0800720c */ /* 0x001fc80003f05070 */
[----:B------:R-:W-:-:S13]  /*0070*/  ISETP.NE.AND.EX P1, PT, R9, RZ, PT, P0 ;  /* 0x000000ff0900720c */ /* 0x000fda0003f25300 */
[----:B-1234-:R-:W-:Y:S05]  /*0080*/  @P1 BRA `(.L_x_77) ;  /* 0x0000000000241947 */ /* 0x01efea0003800000 */
[----:B------:R-:W0:Y:S01]  /*0090*/  LDCU.64 UR8, c[0x0][0x468] ;  /* 0x00008d00ff0877ac */ /* 0x000e220008000a00 */
[----:B------:R-:W-:Y:S01]  /*00a0*/  HFMA2 R2, -RZ, RZ, 0, 0 ;  /* 0x00000000ff027431 */ /* 0x000fe200000001ff */
[----:B------:R-:W-:Y:S01]  /*00b0*/  CS2R R34, SRZ ;  /* 0x0000000000227805 */ /* 0x000fe2000001ff00 */
[----:B------:R-:W1:Y:S01]  /*00c0*/  LDCU UR7, c[0x0][0x388] ;  /* 0x00007100ff0777ac */ /* 0x000e620008000800 */
[----:B0-----:R-:W-:-:S04]  /*00d0*/  UISETP.NE.U32.AND UP0, UPT, UR8, URZ, UPT ;  /* 0x000000ff0800728c */ /* 0x001fc8000bf05070 */
[----:B------:R-:W-:Y:S01]  /*00e0*/  UISETP.NE.AND.EX UP0, UPT, UR9, URZ, UPT, UP0 ;  /* 0x000000ff0900728c */ /* 0x000fe2000bf05300 */
[----:B-1----:R-:W-:-:S08]  /*00f0*/  MOV R4, UR7 ;  /* 0x0000000700047c02 */ /* 0x002fd00008000f00 */
[----:B------:R-:W-:Y:S05]  /*0100*/  BRA.U !UP0, `(.L_x_78) ;  /* 0x00000001084c7547 */ /* 0x000fea000b800000 */
[----:B------:R-:W-:Y:S05]  /*0110*/  BRA `(.L_x_79) ;  /* 0x0000000000307947 */ /* 0x000fea0003800000 */
.L_x_77:
[----:B------:R-:W0:Y:S01]  /*0120*/  LDC.64 R6, c[0x0][0x460] ;  /* 0x00011800ff067b82 */ /* 0x000e220000000a00 */
[----:B------:R-:W1:Y:S01]  /*0130*/  LDCU.64 UR8, c[0x0][0x468] ;  /* 0x00008d00ff0877ac */ /* 0x000e620008000a00 */
[----:B0-----:R-:W-:-:S05]  /*0140*/  IMAD.WIDE.U32 R6, R3, 0x4, R6 ;  /* 0x0000000403067825 */ /* 0x001fca00078e0006 */
[----:B------:R-:W2:Y:S01]  /*0150*/  LDG.E R34, desc[UR4][R6.64] ;  /* 0x0000000406227981 */ /* 0x000ea2000c1e1900 */
[----:B-1----:R-:W-:-:S04]  /*0160*/  UISETP.NE.U32.AND UP0, UPT, UR8, URZ, UPT ;  /* 0x000000ff0800728c */ /* 0x002fc8000bf05070 */
[----:B------:R-:W-:Y:S01]  /*0170*/  UISETP.NE.AND.EX UP0, UPT, UR9, URZ, UPT, UP0 ;  /* 0x000000ff0900728c */ /* 0x000fe2000bf05300 */
[----:B--2---:R-:W-:Y:S02]  /*0180*/  LEA R2, R3, R34, 0x6 ;  /* 0x0000002203027211 */ /* 0x004fe400078e30ff */
[----:B------:R-:W-:Y:S02]  /*0190*/  SHF.R.S32.HI R35, RZ, 0x1f, R34 ;  /* 0x0000001fff237819 */ /* 0x000fe40000011422 */
[----:B------:R-:W-:-:S04]  /*01a0*/  SHF.R.S32.HI R5, RZ, 0x1f, R2 ;  /* 0x0000001fff057819 */ /* 0x000fc80000011402 */
[----:B------:R-:W-:-:S04]  /*01b0*/  LEA.HI R2, R5, R2, RZ, 0x6 ;  /* 0x0000000205027211 */ /* 0x000fc800078f30ff */
[----:B------:R-:W-:Y:S01]  /*01c0*/  LOP3.LUT R2, R2, 0xffffffc0, RZ, 0xc0, !PT ;  /* 0xffffffc002027812 */ /* 0x000fe200078ec0ff */
[----:B------:R-:W-:Y:S06]  /*01d0*/  BRA.U !UP0, `(.L_x_80) ;  /* 0x0000000108107547 */ /* 0x000fec000b800000 */
.L_x_79:
[----:B------:R-:W0:Y:S02]  /*01e0*/  LDC.64 R4, c[0x0][0x468] ;  /* 0x00011a00ff047b82 */ /* 0x000e240000000a00 */
[----:B0-----:R-:W-:-:S06]  /*01f0*/  IMAD.WIDE.U32 R4, R3, 0x4, R4 ;  /* 0x0000000403047825 */ /* 0x001fcc00078e0004 */
[----:B------:R0:W5:Y:S01]  /*0200*/  LDG.E R4, desc[UR4][R4.64] ;  /* 0x0000000404047981 */ /* 0x000162000c1e1900 */
[----:B------:R-:W-:Y:S05]  /*0210*/  BRA `(.L_x_78) ;  /* 0x0000000000087947 */ /* 0x000fea0003800000 */
.L_x_80:
[----:B------:R-:W2:Y:S02]  /*0220*/  LDG.E R7, desc[UR4][R6.64+0x4] ;  /* 0x0000040406077981 */ /* 0x000ea4000c1e1900 */
[----:B--2---:R-:W-:-:S07]  /*0230*/  IADD3 R4, PT, PT, -R34, R7, RZ ;  /* 0x0000000722047210 */ /* 0x004fce0007ffe1ff */
.L_x_78:
[----:B0-----:R-:W0:Y:S01]  /*0240*/  S2R R5, SR_TID.X ;  /* 0x0000000000057919 */ /* 0x001e220000002100 */
[----:B------:R-:W-:Y:S02]  /*0250*/  SHF.L.U32 R6, R0, 0x6, RZ ;  /* 0x0000000600067819 */ /* 0x000fe400000006ff */
[----:B------:R-:W-:Y:S02]  /*0260*/  ISETP.NE.AND.EX P0, PT, R9, RZ, PT, P0 ;  /* 0x000000ff0900720c */ /* 0x000fe40003f05300 */
[----:B-----5:R-:W-:-:S13]  /*0270*/  ISETP.GT.AND P2, PT, R4, R6, PT ;  /* 0x000000060400720c */ /* 0x020fda0003f44270 */
[----:B------:R-:W-:Y:S05]  /*0280*/  @!P2 EXIT P0 ;  /* 0x000000000000a94d */ /* 0x000fea0000000000 */
[----:B------:R-:W-:Y:S01]  /*0290*/  IADD3 R32, PT, PT, -R6, R4, RZ ;  /* 0x0000000406207210 */ /* 0x000fe20007ffe1ff */
[----:B------:R-:W1:Y:S01]  /*02a0*/  LDC.64 R10, c[0x0][0x400] ;  /* 0x00010000ff0a7b82 */ /* 0x000e620000000a00 */
[----:B------:R-:W-:Y:S02]  /*02b0*/  SEL R7, R3, RZ, !P1 ;  /* 0x000000ff03077207 */ /* 0x000fe40004800000 */
[C---:B0-----:R-:W-:Y:S02]  /*02c0*/  ISETP.GE.AND P0, PT, R5.reuse, R32, PT ;  /* 0x000000200500720c */ /* 0x041fe40003f06270 */
[----:B------:R-:W-:Y:S02]  /*02d0*/  MOV R33, 0x7f800000 ;  /* 0x7f80000000217802 */ /* 0x000fe40000000f00 */
[----:B------:R-:W-:Y:S01]  /*02e0*/  ISETP.GT.U32.OR P0, PT, R5, 0x3f, P0 ;  /* 0x0000003f0500780c */ /* 0x000fe20000704470 */
[----:B------:R-:W0:-:S12]  /*02f0*/  LDC.64 R12, c[0x0][0x408] ;  /* 0x00010200ff0c7b82 */ /* 0x000e180000000a00 */
[----:B------:R-:W-:Y:S01]  /*0300*/  @!P0 IADD3 R9, PT, PT, R6, R5, RZ ;  /* 0x0000000506098210 */ /* 0x000fe20007ffe0ff */
[----:B------:R-:W2:Y:S03]  /*0310*/  @!P0 LDC.64 R16, c[0x0][0x3f8] ;  /* 0x0000fe00ff108b82 */ /* 0x000ea60000000a00 */
[----:B------:R-:W-:-:S04]  /*0320*/  @!P0 IADD3 R8, P2, PT, R9, R34, RZ ;  /* 0x0000002209088210 */ /* 0x000fc80007f5e0ff */
[----:B------:R-:W-:-:S03]  /*0330*/  @!P0 IADD3.X R9, PT, PT, RZ, R35, RZ, P2, !PT ;  /* 0x00000023ff098210 */ /* 0x000fc600017fe4ff */
[----:B-1----:R-:W-:-:S04]  /*0340*/  @!P0 IMAD.WIDE.U32 R8, R10, UR6, R8 ;  /* 0x000000060a088c25 */ /* 0x002fc8000f8e0008 */
[----:B------:R-:W-:Y:S02]  /*0350*/  @!P0 IMAD R9, R11, UR6, R9 ;  /* 0x000000060b098c24 */ /* 0x000fe4000f8e0209 */
[----:B0-----:R-:W-:-:S04]  /*0360*/  @!P0 IMAD.WIDE.U32 R8, R7, R12, R8 ;  /* 0x0000000c07088225 */ /* 0x001fc800078e0008 */
[----:B------:R-:W-:Y:S01]  /*0370*/  @!P0 IMAD R9, R7, R13, R9 ;  /* 0x0000000d07098224 */ /* 0x000fe200078e0209 */
[C---:B--2---:R-:W-:Y:S02]  /*0380*/  @!P0 LEA R16, P1, R8.reuse, R16, 0x2 ;  /* 0x0000001008108211 */ /* 0x044fe400078210ff */
[----:B------:R-:W-:Y:S02]  /*0390*/  SHF.R.U32.HI R45, RZ, 0x2, R5 ;  /* 0x00000002ff2d7819 */ /* 0x000fe40000011605 */
[----:B------:R-:W-:-:S05]  /*03a0*/  @!P0 LEA.HI.X R17, R8, R17, R9, 0x2, P1 ;  /* 0x0000001108118211 */ /* 0x000fca00008f1409 */
[----:B------:R0:W5:Y:S01]  /*03b0*/  @!P0 LDG.E R33, desc[UR4][R16.64] ;  /* 0x0000000410218981 */ /* 0x000162000c1e1900 */
[----:B------:R-:W-:Y:S01]  /*03c0*/  ISETP.GE.AND P0, PT, R45, R32, PT ;  /* 0x000000202d00720c */ /* 0x000fe20003f06270 */
[----:B------:R-:W-:Y:S01]  /*03d0*/  BSSY.RECONVERGENT B0, `(.L_x_81) ;  /* 0x000002b000007945 */ /* 0x000fe20003800200 */
[----:B------:R-:W-:Y:S02]  /*03e0*/  SHF.L.U32 R36, R5, 0x3, RZ ;  /* 0x0000000305247819 */ /* 0x000fe400000006ff */
[----:B------:R-:W-:Y:S02]  /*03f0*/  CS2R R8, SRZ ;  /* 0x0000000000087805 */ /* 0x000fe4000001ff00 */
[----:B------:R-:W-:Y:S02]  /*0400*/  CS2R R10, SRZ ;  /* 0x00000000000a7805 */ /* 0x000fe4000001ff00 */
[----:B------:R-:W-:Y:S02]  /*0410*/  CS2R R12, SRZ ;  /* 0x00000000000c7805 */ /* 0x000fe4000001ff00 */
[----:B------:R-:W-:-:S02]  /*0420*/  LOP3.LUT R36, R36, 0x18, RZ, 0xc0, !PT ;  /* 0x0000001824247812 */ /* 0x000fc400078ec0ff */
        /* <DEDUP_REMOVED lines=13> */
[----:B------:R-:W-:Y:S01]  /*0500*/  HFMA2 R37, -RZ, RZ, 0, 0 ;  /* 0x00000000ff257431 */ /* 0x000fe200000001ff */
[----:B------:R-:W1:Y:S01]  /*0510*/  LDCU.64 UR8, c[0x0][0x398] ;  /* 0x00007300ff0877ac */ /* 0x000e620008000a00 */
[----:B------:R-:W2:Y:S05]  /*0520*/  LDCU UR7, c[0x0][0x38c] ;  /* 0x00007180ff0777ac */ /* 0x000eaa0008000800 */
[----:B------:R-:W3:Y:S01]  /*0530*/  LDC.64 R40, c[0x0][0x3a8] ;  /* 0x0000ea00ff287b82 */ /* 0x000ee20000000a00 */
[----:B------:R-:W4:Y:S01]  /*0540*/  LDCU.64 UR10, c[0x0][0x380] ;  /* 0x00007000ff0a77ac */ /* 0x000f220008000a00 */
[----:B0-----:R-:W-:Y:S01]  /*0550*/  IMAD.WIDE.U32 R42, R38, UR6, R36 ;  /* 0x00000006262a7c25 */ /* 0x001fe2000f8e0024 */
[----:B------:R-:W-:-:S02]  /*0560*/  IADD3 R38, P1, PT, R45, R34, RZ ;  /* 0x000000222d267210 */ /* 0x000fc40007f3e0ff */
[----:B--2---:R-:W-:Y:S01]  /*0570*/  ISETP.GE.AND P2, PT, R44, UR7, PT ;  /* 0x000000072c007c0c */ /* 0x004fe2000bf46270 */
[----:B------:R-:W-:Y:S01]  /*0580*/  IMAD R43, R39, UR6, R43 ;  /* 0x00000006272b7c24 */ /* 0x000fe2000f8e022b */
[----:B------:R-:W-:Y:S02]  /*0590*/  IADD3.X R39, PT, PT, RZ, R35, RZ, P1, !PT ;  /* 0x00000023ff277210 */ /* 0x000fe40000ffe4ff */
[----:B------:R-:W-:Y:S01]  /*05a0*/  ISETP.GE.AND P1, PT, R36, UR7, PT ;  /* 0x0000000724007c0c */ /* 0x000fe2000bf26270 */
[----:B---3--:R-:W-:Y:S01]  /*05b0*/  IMAD.WIDE.U32 R42, R7, R40, R42 ;  /* 0x00000028072a7225 */ /* 0x008fe200078e002a */
[----:B------:R-:W-:-:S03]  /*05c0*/  ISETP.GE.AND P3, PT, R46, UR7, PT ;  /* 0x000000072e007c0c */ /* 0x000fc6000bf66270 */
[----:B------:R-:W-:-:S04]  /*05d0*/  IMAD.WIDE.U32 R38, R0, 0x40, R38 ;  /* 0x0000004000267825 */ /* 0x000fc800078e0026 */
[----:B------:R-:W-:Y:S02]  /*05e0*/  IMAD R43, R7, R41, R43 ;  /* 0x00000029072b7224 */ /* 0x000fe400078e022b */
        /* <DEDUP_REMOVED lines=9> */
.L_x_82:
[----:B------:R-:W-:Y:S05]  /*0680*/  BSYNC.RECONVERGENT B0 ;  /* 0x0000000000007941 */ /* 0x000fea0003800200 */
.L_x_81:
[----:B------:R-:W-:Y:S04]  /*0690*/  BSSY.RECONVERGENT B0, `(.L_x_83) ;  /* 0x000001b000007945 */ /* 0x000fe80003800200 */
[----:B------:R-:W-:Y:S05]  /*06a0*/  @P0 BRA `(.L_x_84) ;  /* 0x0000000000640947 */ /* 0x000fea0003800000 */
[----:B0-----:R-:W0:Y:S01]  /*06b0*/  LDC.64 R38, c[0x0][0x3c0] ;  /* 0x0000f000ff267b82 */ /* 0x001e220000000a00 */
[----:B------:R-:W-:Y:S01]  /*06c0*/  HFMA2 R43, -RZ, RZ, 0, 0 ;  /* 0x00000000ff2b7431 */ /* 0x000fe200000001ff */
[----:B------:R-:W1:Y:S01]  /*06d0*/  LDCU.128 UR8, c[0x0][0x3b0] ;  /* 0x00007600ff0877ac */ /* 0x000e620008000c00 */
[----:B------:R-:W-:Y:S02]  /*06e0*/  MOV R42, R36 ;  /* 0x00000024002a7202 */ /* 0x000fe40000000f00 */
[----:B------:R-:W-:Y:S01]  /*06f0*/  IADD3 R34, P0, PT, R45, R34, RZ ;  /* 0x000000222d227210 */ /* 0x000fe20007f1e0ff */
[----:B------:R-:W2:Y:S02]  /*0700*/  LDCU UR7, c[0x0][0x38c] ;  /* 0x00007180ff0777ac */ /* 0x000ea40008000800 */
[----:B------:R-:W3:Y:S01]  /*0710*/  LDC.64 R40, c[0x0][0x3c8] ;  /* 0x0000f200ff287b82 */ /* 0x000ee20000000a00 */
[----:B------:R-:W-:-:S03]  /*0720*/  IADD3.X R35, PT, PT, RZ, R35, RZ, P0, !PT ;  /* 0x00000023ff237210 */ /* 0x000fc600007fe4ff */
[----:B------:R-:W-:-:S04]  /*0730*/  IMAD.WIDE.U32 R34, R0, 0x40, R34 ;  /* 0x0000004000227825 */ /* 0x000fc800078e0022 */
[----:B-1----:R-:W-:Y:S02]  /*0740*/  IMAD R35, R35, UR10, RZ ;  /* 0x0000000a23237c24 */ /* 0x002fe4000f8e02ff */
[----:B0-----:R-:W-:Y:S01]  /*0750*/  IMAD.WIDE.U32 R42, R38, UR6, R42 ;  /* 0x00000006262a7c25 */ /* 0x001fe2000f8e002a */
[----:B--2---:R-:W-:Y:S02]  /*0760*/  ISETP.GE.AND P2, PT, R44, UR7, PT ;  /* 0x000000072c007c0c */ /* 0x004fe4000bf46270 */
[----:B------:R-:W-:Y:S01]  /*0770*/  ISETP.GE.AND P1, PT, R36, UR7, PT ;  /* 0x0000000724007c0c */ /* 0x000fe2000bf26270 */
[----:B------:R-:W-:Y:S01]  /*0780*/  IMAD R43, R39, UR6, R43 ;  /* 0x00000006272b7c24 */ /* 0x000fe2000f8e022b */
[----:B------:R-:W-:Y:S01]  /*0790*/  ISETP.GE.AND P3, PT, R46, UR7, PT ;  /* 0x000000072e007c0c */ /* 0x000fe2000bf66270 */
[----:B------:R-:W-:Y:S02]  /*07a0*/  IMAD R35, R34, UR11, R35 ;  /* 0x0000000b22237c24 */ /* 0x000fe4000f8e0223 */
[----:B---3--:R-:W-:-:S04]  /*07b0*/  IMAD.WIDE.U32 R42, R7, R40, R42 ;  /* 0x00000028072a7225 */ /* 0x008fc800078e002a */
[----:B------:R-:W-:Y:S02]  /*07c0*/  IMAD R43, R7, R41, R43 ;  /* 0x00000029072b7224 */ /* 0x000fe400078e022b */
[----:B------:R-:W-:-:S03]  /*07d0*/  IMAD.WIDE.U32 R42, R34, UR10, R42 ;  /* 0x0000000a222a7c25 */ /* 0x000fc6000f8e002a */
[----:B------:R-:W-:Y:S02]  /*07e0*/  LEA R34, P0, R42, UR8, 0x1 ;  /* 0x000000082a227c11 */ /* 0x000fe4000f8008ff */
[----:B------:R-:W-:-:S04]  /*07f0*/  IADD3 R35, PT, PT, R43, R35, RZ ;  /* 0x000000232b237210 */ /* 0x000fc80007ffe0ff */
[----:B------:R-:W-:-:S05]  /*0800*/  LEA.HI.X R35, R42, UR9, R35, 0x1, P0 ;  /* 0x000000092a237c11 */ /* 0x000fca00080f0c23 */
[----:B------:R1:W5:Y:S04]  /*0810*/  @!P1 LDG.E.128 R20, desc[UR4][R34.64] ;  /* 0x0000000422149981 */ /* 0x000368000c1e1d00 */
[----:B------:R1:W5:Y:S04]  /*0820*/  @!P2 LDG.E.128 R24, desc[UR4][R34.64+0x40] ;  /* 0x000040042218a981 */ /* 0x000368000c1e1d00 */
[----:B------:R1:W5:Y:S02]  /*0830*/  @!P3 LDG.E.128 R28, desc[UR4][R34.64+0x80] ;  /* 0x00008004221cb981 */ /* 0x000364000c1e1d00 */
.L_x_84:
[----:B------:R-:W-:Y:S05]  /*0840*/  BSYNC.RECONVERGENT B0 ;  /* 0x0000000000007941 */ /* 0x000fea0003800200 */
.L_x_83:
[----:B-1---5:R-:W-:Y:S01]  /*0850*/  HADD2.F32 R34, -RZ, R8.H1_H1 ;  /* 0x30000008ff227230 */ /* 0x022fe20000004100 */
[----:B------:R-:W-:Y:S01]  /*0860*/  ISETP.NE.AND P1, PT, R36, RZ, PT ;  /* 0x000000ff2400720c */ /* 0x000fe20003f25270 */
[----:B------:R-:W-:Y:S01]  /*0870*/  HADD2.F32 R37, -RZ, R20.H1_H1 ;  /* 0x30000014ff257230 */ /* 0x000fe20000004100 */
        /* <DEDUP_REMOVED lines=25> */
[----:B------:R-:W-:Y:S01]  /*0a10*/  HADD2.F32 R12, -RZ, R12.H1_H1 ;  /* 0x3000000cff0c7230 */ /* 0x000fe20000004100 */
[----:B------:R-:W-:Y:S01]  /*0a20*/  SHF.R.S32.HI R20, RZ, 0x1f, R2 ;  /* 0x0000001fff147819 */ /* 0x000fe20000011402 */
        /* <DEDUP_REMOVED lines=30> */
[----:B------:R-:W-:Y:S01]  /*0c10*/  IADD3 R15, PT, PT, R4, 0x3f, RZ ;  /* 0x0000003f040f7810 */ /* 0x000fe20007ffe0ff */
        /* <DEDUP_REMOVED lines=14> */
[----:B------:R-:W-:-:S03]  /*0d00*/  IMAD R14, R2, 0x60, RZ ;  /* 0x00000060020e7824 */ /* 0x000fc600078e02ff */
[----:B------:R-:W-:Y:S01]  /*0d10*/  FFMA.FTZ R19, R19, R10, R8 ;  /* 0x0000000a13137223 */ /* 0x000fe20000010008 */
[----:B------:R-:W-:-:S04]  /*0d20*/  SHF.R.S32.HI R10, RZ, 0x1f, R15 ;  /* 0x0000001fff0a7819 */ /* 0x000fc8000001140f */
[----:B------:R-:W0:Y:S01]  /*0d30*/  SHFL.BFLY PT, R8, R19, 0x2, 0x1f ;  /* 0x0c401f0013087f89 */ /* 0x000e2200000e0000 */
[----:B------:R-:W-:-:S04]  /*0d40*/  LEA.HI R10, R10, R15, RZ, 0x6 ;  /* 0x0000000f0a0a7211 */ /* 0x000fc800078f30ff */
[----:B------:R-:W-:-:S04]  /*0d50*/  LOP3.LUT R10, R10, 0xffffffc0, RZ, 0xc0, !PT ;  /* 0xffffffc00a0a7812 */ /* 0x000fc800078ec0ff */
[----:B------:R-:W-:Y:S02]  /*0d60*/  IADD3 R12, PT, PT, R6, R15, -R10 ;  /* 0x0000000f060c7210 */ /* 0x000fe40007ffe80a */
[----:B------:R-:W1:Y:S02]  /*0d70*/  LDC.64 R10, c[0x0][0x440] ;  /* 0x00011000ff0a7b82 */ /* 0x000e640000000a00 */
[----:B------:R-:W-:Y:S01]  /*0d80*/  IADD3 R12, PT, PT, R15, -R12, RZ ;  /* 0x8000000c0f0c7210 */ /* 0x000fe20007ffe0ff */
[----:B------:R-:W-:-:S03]  /*0d90*/  IMAD R15, R0, 0x600, R5 ;  /* 0x00000600000f7824 */ /* 0x000fc600078e0205 */
[----:B------:R-:W-:Y:S02]  /*0da0*/  ISETP.GE.AND P0, PT, R5, R12, PT ;  /* 0x0000000c0500720c */ /* 0x000fe40003f06270 */
[----:B------:R-:W-:Y:S02]  /*0db0*/  LEA R12, P2, R15, R14, 0x2 ;  /* 0x0000000e0f0c7211 */ /* 0x000fe400078410ff */
[----:B------:R-:W-:Y:S01]  /*0dc0*/  ISETP.GT.U32.OR P0, PT, R5, 0x3f, P0 ;  /* 0x0000003f0500780c */ /* 0x000fe20000704470 */
[----:B0-----:R-:W-:Y:S02]  /*0dd0*/  FADD.FTZ R4, R19, R8 ;  /* 0x0000000813047221 */ /* 0x001fe40000010000 */
[----:B------:R-:W0:Y:S03]  /*0de0*/  LDC.64 R8, c[0x0][0x448] ;  /* 0x00011200ff087b82 */ /* 0x000e260000000a00 */
[----:B------:R-:W2:Y:S02]  /*0df0*/  SHFL.BFLY PT, R13, R4, 0x1, 0x1f ;  /* 0x0c201f00040d7f89 */ /* 0x000ea400000e0000 */
[----:B--2---:R-:W-:Y:S01]  /*0e00*/  FADD.FTZ R4, R4, R13 ;  /* 0x0000000d04047221 */ /* 0x004fe20000010000 */
[----:B------:R-:W-:Y:S01]  /*0e10*/  LEA.HI.X.SX32 R13, R14, RZ, 0x1, P2 ;  /* 0x000000ff0e0d7211 */ /* 0x000fe200010f0eff */
[----:B------:R-:W-:Y:S06]  /*0e20*/  @P1 BRA `(.L_x_86) ;  /* 0x00000000003c1947 */ /* 0x000fec0003800000 */
[----:B------:R-:W2:Y:S01]  /*0e30*/  LDC.64 R16, c[0x0][0x3e8] ;  /* 0x0000fa00ff107b82 */ /* 0x000ea20000000a00 */
[----:B------:R-:W-:Y:S01]  /*0e40*/  IADD3 R15, PT, PT, R6, R45, RZ ;  /* 0x0000002d060f7210 */ /* 0x000fe20007ffe0ff */
[----:B------:R-:W3:Y:S03]  /*0e50*/  LDCU.64 UR8, c[0x0][0x3f0] ;  /* 0x00007e00ff0877ac */ /* 0x000ee60008000a00 */
[----:B------:R-:W-:Y:S01]  /*0e60*/  IADD3 R14, P1, PT, R15, R2, RZ ;  /* 0x000000020f0e7210 */ /* 0x000fe20007f3e0ff */
[----:B------:R-:W4:Y:S03]  /*0e70*/  LDCU.64 UR10, c[0x0][0x3d0] ;  /* 0x00007a00ff0a77ac */ /* 0x000f260008000a00 */
[----:B------:R-:W-:Y:S02]  /*0e80*/  IADD3.X R15, PT, PT, RZ, R20, RZ, P1, !PT ;  /* 0x00000014ff0f7210 */ /* 0x000fe40000ffe4ff */
[----:B------:R-:W-:Y:S01]  /*0e90*/  ISETP.GE.AND P1, PT, R45, R32, PT ;  /* 0x000000202d00720c */ /* 0x000fe20003f26270 */
[----:B--2---:R-:W-:-:S04]  /*0ea0*/  IMAD.WIDE.U32 R14, R16, UR6, R14 ;  /* 0x00000006100e7c25 */ /* 0x004fc8000f8e000e */
[----:B------:R-:W-:Y:S02]  /*0eb0*/  IMAD R15, R17, UR6, R15 ;  /* 0x00000006110f7c24 */ /* 0x000fe4000f8e020f */
[----:B---3--:R-:W-:-:S04]  /*0ec0*/  IMAD.WIDE.U32 R14, R7, UR8, R14 ;  /* 0x00000008070e7c25 */ /* 0x008fc8000f8e000e */
[----:B------:R-:W-:Y:S01]  /*0ed0*/  IMAD R15, R7, UR9, R15 ;  /* 0x00000009070f7c24 */ /* 0x000fe2000f8e020f */
[----:B----4-:R-:W-:-:S04]  /*0ee0*/  LEA R16, P2, R14, UR10, 0x2 ;  /* 0x0000000a0e107c11 */ /* 0x010fc8000f8410ff */
[----:B------:R-:W-:Y:S02]  /*0ef0*/  LEA.HI.X R17, R14, UR11, R15, 0x2, P2 ;  /* 0x0000000b0e117c11 */ /* 0x000fe400090f140f */
[----:B------:R-:W-:-:S05]  /*0f00*/  FSEL R15, R4, RZ, !P1 ;  /* 0x000000ff040f7208 */ /* 0x000fca0004800000 */
[----:B------:R2:W-:Y:S02]  /*0f10*/  STG.E desc[UR4][R16.64], R15 ;  /* 0x0000000f10007986 */ /* 0x0005e4000c101904 */
.L_x_86:
[----:B------:R-:W-:Y:S05]  /*0f20*/  BSYNC.RECONVERGENT B0 ;  /* 0x0000000000007941 */ /* 0x000fea0003800200 */
.L_x_85:
[----:B------:R-:W-:Y:S04]  /*0f30*/  BSSY.RECONVERGENT B0, `(.L_x_87) ;  /* 0x0000012000007945 */ /* 0x000fe80003800200 */
[----:B------:R-:W-:Y:S05]  /*0f40*/  @P0 BRA `(.L_x_88) ;  /* 0x0000000000400947 */ /* 0x000fea0003800000 */
[----:B--2---:R-:W2:Y:S01]  /*0f50*/  LDC.64 R16, c[0x0][0x418] ;  /* 0x00010600ff107b82 */ /* 0x004ea20000000a00 */
[----:B------:R-:W-:Y:S01]  /*0f60*/  IADD3 R15, PT, PT, R6, R5, RZ ;  /* 0x00000005060f7210 */ /* 0x000fe20007ffe0ff */
[----:B------:R-:W3:Y:S03]  /*0f70*/  LDCU.64 UR8, c[0x0][0x420] ;  /* 0x00008400ff0877ac */ /* 0x000ee60008000a00 */
[----:B------:R-:W-:Y:S01]  /*0f80*/  IADD3 R14, P0, PT, R15, R2, RZ ;  /* 0x000000020f0e7210 */ /* 0x000fe20007f1e0ff */
[C---:B------:R-:W-:Y:S02]  /*0f90*/  FMUL.FTZ R2, R33.reuse, 1.4426950216293334961 ;  /* 0x3fb8aa3b21027820 */ /* 0x040fe40000410000 */
[----:B------:R-:W4:Y:S01]  /*0fa0*/  LDC.64 R18, c[0x0][0x410] ;  /* 0x00010400ff127b82 */ /* 0x000f220000000a00 */
[----:B------:R-:W-:Y:S02]  /*0fb0*/  IADD3.X R15, PT, PT, RZ, R20, RZ, P0, !PT ;  /* 0x00000014ff0f7210 */ /* 0x000fe400007fe4ff */
[----:B------:R-:W-:Y:S01]  /*0fc0*/  FSETP.NEU.FTZ.AND P0, PT, R33, -INF , PT ;  /* 0xff8000002100780b */ /* 0x000fe20003f1d000 */
[----:B--2---:R-:W-:-:S04]  /*0fd0*/  IMAD.WIDE.U32 R14, R16, UR6, R14 ;  /* 0x00000006100e7c25 */ /* 0x004fc8000f8e000e */
[----:B------:R-:W-:Y:S02]  /*0fe0*/  IMAD R15, R17, UR6, R15 ;  /* 0x00000006110f7c24 */ /* 0x000fe4000f8e020f */
[----:B---3--:R-:W-:-:S04]  /*0ff0*/  IMAD.WIDE.U32 R14, R7, UR8, R14 ;  /* 0x00000008070e7c25 */ /* 0x008fc8000f8e000e */
[----:B------:R-:W-:Y:S01]  /*1000*/  IMAD R4, R7, UR9, R15 ;  /* 0x0000000907047c24 */ /* 0x000fe2000f8e020f */
[----:B----4-:R-:W-:Y:S02]  /*1010*/  LEA R16, P1, R14, R18, 0x2 ;  /* 0x000000120e107211 */ /* 0x010fe400078210ff */
[----:B------:R-:W-:Y:S02]  /*1020*/  FSEL R15, R2, RZ, P0 ;  /* 0x000000ff020f7208 */ /* 0x000fe40000000000 */
[----:B------:R-:W-:-:S05]  /*1030*/  LEA.HI.X R17, R14, R19, R4, 0x2, P1 ;  /* 0x000000130e117211 */ /* 0x000fca00008f1404 */
[----:B------:R3:W-:Y:S04]  /*1040*/  STG.E desc[UR4][R16.64], R15 ;  /* 0x0000000f10007986 */ /* 0x0007e8000c101904 */
.L_x_88:
[----:B------:R-:W-:Y:S05]  /*1050*/  BSYNC.RECONVERGENT B0 ;  /* 0x0000000000007941 */ /* 0x000fea0003800200 */
.L_x_87:
[----:B------:R-:W4:Y:S01]  /*1060*/  LDCU.64 UR10, c[0x0][0x458] ;  /* 0x00008b00ff0a77ac */ /* 0x000f220008000a00 */
[----:B-1----:R-:W-:Y:S01]  /*1070*/  IMAD.WIDE.U32 R12, R10, UR6, R12 ;  /* 0x000000060a0c7c25 */ /* 0x002fe2000f8e000c */
[----:B------:R-:W1:Y:S03]  /*1080*/  LDCU.64 UR8, c[0x0][0x428] ;  /* 0x00008500ff0877ac */ /* 0x000e660008000a00 */
[----:B------:R-:W-:Y:S02]  /*1090*/  IMAD R13, R11, UR6, R13 ;  /* 0x000000060b0d7c24 */ /* 0x000fe4000f8e020d */
[----:B0-----:R-:W-:-:S04]  /*10a0*/  IMAD.WIDE.U32 R10, R7, R8, R12 ;  /* 0x00000008070a7225 */ /* 0x001fc800078e000c */
[----:B------:R-:W-:Y:S01]  /*10b0*/  IMAD R9, R7, R9, R11 ;  /* 0x0000000907097224 */ /* 0x000fe200078e020b */
[----:B----4-:R-:W-:-:S04]  /*10c0*/  ISETP.NE.U32.AND P0, PT, RZ, UR10, PT ;  /* 0x0000000aff007c0c */ /* 0x010fc8000bf05070 */
[----:B------:R-:W-:Y:S02]  /*10d0*/  ISETP.NE.AND.EX P0, PT, RZ, UR11, PT, P0 ;  /* 0x0000000bff007c0c */ /* 0x000fe4000bf05300 */
[C---:B-1----:R-:W-:Y:S02]  /*10e0*/  LEA R6, P1, R10.reuse, UR8, 0x2 ;  /* 0x000000080a067c11 */ /* 0x042fe4000f8210ff */
        /* <DEDUP_REMOVED lines=9> */
[----:B0-----:R-:W0:Y:S01]  /*1180*/  LDC R7, c[0x0][0x390] ;  /* 0x0000e400ff077b82 */ /* 0x001e220000000800 */
[----:B------:R-:W1:Y:S07]  /*1190*/  LDCU UR7, c[0x0][0x450] ;  /* 0x00008a00ff0777ac */ /* 0x000e6e0008000800 */
[----:B------:R-:W4:Y:S01]  /*11a0*/  LDC.64 R4, c[0x0][0x458] ;  /* 0x00011600ff047b82 */ /* 0x000f220000000a00 */
[----:B-1----:R-:W-:-:S04]  /*11b0*/  IMAD R0, R0, UR7, R3 ;  /* 0x0000000700007c24 */ /* 0x002fc8000f8e0203 */
[----:B0-----:R-:W-:-:S04]  /*11c0*/  IMAD R3, R0, R7, UR6 ;  /* 0x0000000600037e24 */ /* 0x001fc8000f8e0207 */
[----:B----4-:R-:W-:-:S05]  /*11d0*/  IMAD.WIDE R2, R3, 0x4, R4 ;  /* 0x0000000403027825 */ /* 0x010fca00078e0204 */
[----:B------:R-:W-:Y:S01]  /*11e0*/  STG.E desc[UR4][R2.64], RZ ;  /* 0x000000ff02007986 */ /* 0x000fe2000c101904 */
[----:B------:R-:W-:Y:S05]  /*11f0*/  EXIT ;  /* 0x000000000000794d */ /* 0x000fea0003800000 */
.L_x_89:
        /* <DEDUP_REMOVED lines=16> */
.L_x_141:


//--------------------- .nv.shared._ZN7cutlass13device_kernelIN5flash11enable_sm90INS1_16FlashAttnBwdSm90INS1_25CollectiveMainloopBwdSm90ILi2ELi2ELi2EN4cute5tupleIJNS5_1CILi1EEES8_S8_EEENS6_IJNS7_ILi64EEENS7_ILi128EEENS7_ILi96EEEEEENS_6half_tEfNS_4arch4Sm90ELb0ELb0ELb1ELb0ELb0ELb1ELb0ELb0ELi2ELi1ELi2ELi1ELb1EEENS1_21CollectiveEpilogueBwdISD_SE_SG_Li256ELb0ELb0ELi1EEENS1_19SingleTileSchedulerILb0ELb0ELb0ELi128EEEEEEEEEvNT_6ParamsE --------------------------
	.section	.nv.shared._ZN7cutlass13device_kernelIN5flash11enable_sm90INS1_16FlashAttnBwdSm90INS1_25CollectiveMainloopBwdSm90ILi2ELi2ELi2EN4cute5tupleIJNS5_1CILi1EEES8_S8_EEENS6_IJNS7_ILi64EEENS7_ILi128EEENS7_ILi96EEEEEENS_6half_tEfNS_4arch4Sm90ELb0ELb0ELb1ELb0ELb0ELb1ELb0ELb0ELi2ELi1ELi2ELi1ELb1EEENS1_21CollectiveEpilogueBwdISD_SE_SG_Li256ELb0ELb0ELi1EEENS1_19SingleTileSchedulerILb0ELb0ELb0ELi128EEEEEEEEEvNT_6ParamsE,"aw",@nobits
	.sectionflags	@""
	.align	16
	.zero		1024


//--------------------- .nv.shared.reserved.0     --------------------------
	.section	.nv.shared.reserved.0,"aw",@nobits
	.weak		__nv_reservedSMEM_offset_0_alias
	.size		__nv_reservedSMEM_offset_0_alias, 0, 64
	.other		__nv_reservedSMEM_offset_0_alias,@"STO_CUDA_RESERVED_SHARED STV_DEFAULT"
__nv_reservedSMEM_offset_0_alias:
	.zero		0
	.zero		64


//--------------------- .nv.global                --------------------------
	.section	.nv.global,"aw",@nobits
.nv.global:
	.type		_ZN76_INTERNAL_f4fd1c4e_40_flash_bwd_hdim96_fp16_softcapall_sm90_cu_f3e6f9ee_32574cute1_E,@object
	.size		_ZN76_INTERNAL_f4fd1c4e_40_flash_bwd_hdim96_fp16_softcapall_sm90_cu_f3e6f9ee_32574cute1_E,(_ZN76_INTERNAL_f4fd1c4e_40_flash_bwd_hdim96_fp16_softcapall_sm90_cu_f3e6f9ee_32574cuda3std3__45__cpo6cbeginE - _ZN76_INTERNAL_f4fd1c4e_40_flash_bwd_hdim96_fp16_softcapall_sm90_cu_f3e6f9ee_32574cute1_E)
_ZN76_INTERNAL_f4fd1c4e_40_flash_bwd_hdim96_fp16_softcapall_sm90_cu_f3e6f9ee_32574cute1_E:
	.zero		1
	.type		_ZN76_INTERNAL_f4fd1c4e_40_flash_bwd_hdim96_fp16_softcapall_sm90_cu_f3e6f9ee_32574cuda3std3__45__cpo6cbeginE,@object
	.size		_ZN76_INTERNAL_f4fd1c4e_40_flash_bwd_hdim96_fp16_softcapall_sm90_cu_f3e6f9ee_32574cuda3std3__45__cpo6cbeginE,(_ZN76_INTERNAL_f4fd1c4e_40_flash_bwd_hdim96_fp16_softcapall_sm90_cu_f3e6f9ee_32574cuda3std3__48in_placeE - _ZN76_INTERNAL_f4fd1c4e_40_flash_bwd_hdim96_fp16_softcapall_sm90_cu_f3e6f9ee_32574cuda3std3__45__cpo6cbeginE)
_ZN76_INTERNAL_f4fd1c4e_40_flash_bwd_hdim96_fp16_softcapall_sm90_cu_f3e6f9ee_32574cuda3std3__45__cpo6cbeginE:
	.zero		1
	.type		_ZN76_INTERNAL_f4fd1c4e_40_flash_bwd_hdim96_fp16_softcapall_sm90_cu_f3e6f9ee_32574cuda3std3__48in_placeE,@object
	.size		_ZN76_INTERNAL_f4fd1c4e_40_flash_bwd_hdim96_fp16_softcapall_sm90_cu_f3e6f9ee_32574cuda3std3__48in_placeE,(_ZN76_INTERNAL_f4fd1c4e_40_flash_bwd_hdim96_fp16_softcapall_sm90_cu_f3e6f9ee_32574cuda3std6ranges3__45__cpo9iter_moveE - _ZN76_INTERNAL_f4fd1c4e_40_flash_bwd_hdim96_fp16_softcapall_sm90_cu_f3e6f9ee_32574cuda3std3__48in_placeE)
_ZN76_INTERNAL_f4fd1c4e_40_flash_bwd_hdim96_fp16_softcapall_sm90_cu_f3e6f9ee_32574cuda3std3__48in_placeE:
	.zero		1
	.type		_ZN76_INTERNAL_f4fd1c4e_40_flash_bwd_hdim96_fp16_softcapall_sm90_cu_f3e6f9ee_32574cuda3std6ranges3__45__cpo9iter_moveE,@object
	.size		_ZN76_INTERNAL_f4fd1c4e_40_flash_bwd_hdim96_fp16_softcapall_sm90_cu_f3e6f9ee_32574cuda3std6ranges3__45__cpo9iter_moveE,(_ZN76_INTERNAL_f4fd1c4e_40_flash_bwd_hdim96_fp16_softcapall_sm90_cu_f3e6f9ee_32574cuda3std3__45__cpo5beginE - _ZN76_INTERNAL_f4fd1c4e_40_flash_bwd_hdim96_fp16_softcapall_sm90_cu_f3e6f9ee_32574cuda3std6ranges3__45__cpo9iter_moveE)
_ZN76_INTERNAL_f4fd1c4e_40_flash_bwd_hdim96_fp16_softcapall_sm90_cu_f3e6f9ee_32574cuda3std6ranges3__45__cpo9iter_moveE:
	.zero		1
	.type		_ZN76_INTERNAL_f4fd1c4e_40_flash_bwd_hdim96_fp16_softcapall_sm90_cu_f3e6f9ee_32574cuda3std3__45__cpo5beginE,@object
	.size		_ZN76_INTERNAL_f4fd1c4e_40_flash_bwd_hdim96_fp16_softcapall_sm90_cu_f3e6f9ee_32574cuda3std3__45__cpo5beginE,(_ZN76_INTERNAL_f4fd1c4e_40_flash_bwd_hdim96_fp16_softcapall_sm90_cu_f3e6f9ee_32574cuda3std3__478_GLOBAL__N__f4fd1c4e_40_flash_bwd_hdim96_fp16_softcapall_sm90_cu_f3e6f9ee_32576ignoreE - _ZN76_INTERNAL_f4fd1c4e_40_flash_bwd_hdim96_fp16_softcapall_sm90_cu_f3e6f9ee_32574cuda3std3__45__cpo5beginE)
_ZN76_INTERNAL_f4fd1c4e_40_flash_bwd_hdim96_fp16_softcapall_sm90_cu_f3e6f9ee_32574cuda3std3__45__cpo5beginE:
	.zero		1
	.type		_ZN76_INTERNAL_f4fd1c4e_40_flash_bwd_hdim96_fp16_softcapall_sm90_cu_f3e6f9ee_32574cuda3std3__478_GLOBAL__N__f4fd1c4e_40_flash_bwd_hdim96_fp16_softcapall_sm90_cu_f3e6f9ee_32576ignoreE,@object
	.size		_ZN76_INTERNAL_f4fd1c4e_40_flash_bwd_hdim96_fp16_softcapall_sm90_cu_f3e6f9ee_32574cuda3std3__478_GLOBAL__N__f4fd1c4e_40_flash_bwd_hdim96_fp16_softcapall_sm90_cu_f3e6f9ee_32576ignoreE,(_ZN76_INTERNAL_f4fd1c4e_40_flash_bwd_hdim96_fp16_softcapall_sm90_cu_f3e6f9ee_32574cute7productE - _ZN76_INTERNAL_f4fd1c4e_40_flash_bwd_hdim96_fp16_softcapall_sm90_cu_f3e6f9ee_32574cuda3std3__478_GLOBAL__N__f4fd1c4e_40_flash_bwd_hdim96_fp16_softcapall_sm90_cu_f3e6f9ee_32576ignoreE)
_ZN76_INTERNAL_f4fd1c4e_40_flash_bwd_hdim96_fp16_softcapall_sm90_cu_f3e6f9ee_32574cuda3std3__478_GLOBAL__N__f4fd1c4e_40_flash_bwd_hdim96_fp16_softcapall_sm90_cu_f3e6f9ee_32576ignoreE:
	.zero		1
	.type		_ZN76_INTERNAL_f4fd1c4e_40_flash_bwd_hdim96_fp16_softcapall_sm90_cu_f3e6f9ee_32574cute7productE,@object
	.size		_ZN76_INTERNAL_f4fd1c4e_40_flash_bwd_hdim96_fp16_softcapall_sm90_cu_f3e6f9ee_32574cute7productE,(_ZN76_INTERNAL_f4fd1c4e_40_flash_bwd_hdim96_fp16_softcapall_sm90_cu_f3e6f9ee_32574cuda3std3__45__cpo3endE - _ZN76_INTERNAL_f4fd1c4e_40_flash_bwd_hdim96_fp16_softcapall_sm90_cu_f3e6f9ee_32574cute7productE)
_ZN76_INTERNAL_f4fd1c4e_40_flash_bwd_hdim96_fp16_softcapall_sm90_cu_f3e6f9ee_32574cute7productE:
	.zero		1
	.type		_ZN76_INTERNAL_f4fd1c4e_40_flash_bwd_hdim96_fp16_softcapall_sm90_cu_f3e6f9ee_32574cuda3std3__45__cpo3endE,@object
	.size		_ZN76_INTERNAL_f4fd1c4e_40_flash_bwd_hdim96_fp16_softcapall_sm90_cu_f3e6f9ee_32574cuda3std3__45__cpo3endE,(_ZN76_INTERNAL_f4fd1c4e_40_flash_bwd_hdim96_fp16_softcapall_sm90_cu_f3e6f9ee_32574cuda3std3__419piecewise_constructE - _ZN76_INTERNAL_f4fd1c4e_40_flash_bwd_hdim96_fp16_softcapall_sm90_cu_f3e6f9ee_32574cuda3std3__45__cpo3endE)
_ZN76_INTERNAL_f4fd1c4e_40_flash_bwd_hdim96_fp16_softcapall_sm90_cu_f3e6f9ee_32574cuda3std3__45__cpo3endE:
	.zero		1
	.type		_ZN76_INTERNAL_f4fd1c4e_40_flash_bwd_hdim96_fp16_softcapall_sm90_cu_f3e6f9ee_32574cuda3std3__419piecewise_constructE,@object
	.size		_ZN76_INTERNAL_f4fd1c4e_40_flash_bwd_hdim96_fp16_softcapall_sm90_cu_f3e6f9ee_32574cuda3std3__419piecewise_constructE,(_ZN76_INTERNAL_f4fd1c4e_40_flash_bwd_hdim96_fp16_softcapall_sm90_cu_f3e6f9ee_32574cuda3std3__45__cpo4cendE - _ZN76_INTERNAL_f4fd1c4e_40_flash_bwd_hdim96_fp16_softcapall_sm90_cu_f3e6f9ee_32574cuda3std3__419piecewise_constructE)
_ZN76_INTERNAL_f4fd1c4e_40_flash_bwd_hdim96_fp16_softcapall_sm90_cu_f3e6f9ee_32574cuda3std3__419piecewise_constructE:
	.zero		1
	.type		_ZN76_INTERNAL_f4fd1c4e_40_flash_bwd_hdim96_fp16_softcapall_sm90_cu_f3e6f9ee_32574cuda3std3__45__cpo4cendE,@object
	.size		_ZN76_INTERNAL_f4fd1c4e_40_flash_bwd_hdim96_fp16_softcapall_sm90_cu_f3e6f9ee_32574cuda3std3__45__cpo4cendE,(_ZN76_INTERNAL_f4fd1c4e_40_flash_bwd_hdim96_fp16_softcapall_sm90_cu_f3e6f9ee_32574cuda3std6ranges3__45__cpo4swapE - _ZN76_INTERNAL_f4fd1c4e_40_flash_bwd_hdim96_fp16_softcapall_sm90_cu_f3e6f9ee_32574cuda3std3__45__cpo4cendE)
_ZN76_INTERNAL_f4fd1c4e_40_flash_bwd_hdim96_fp16_softcapall_sm90_cu_f3e6f9ee_32574cuda3std3__45__cpo4cendE:
	.zero		1
	.type		_ZN76_INTERNAL_f4fd1c4e_40_flash_bwd_hdim96_fp16_softcapall_sm90_cu_f3e6f9ee_32574cuda3std6ranges3__45__cpo4swapE,@object
	.size		_ZN76_INTERNAL_f4fd1c4e_40_flash_bwd_hdim96_fp16_softcapall_sm90_cu_f3e6f9ee_32574cuda3std6ranges3__45__cpo4swapE,(.L_7 - _ZN76_INTERNAL_f4fd1c4e_40_flash_bwd_hdim96_fp16_softcapall_sm90_cu_f3e6f9ee_32574cuda3std6ranges3__45__cpo4swapE)
_ZN76_INTERNAL_f4fd1c4e_40_flash_bwd_hdim96_fp16_softcapall_sm90_cu_f3e6f9ee_32574cuda3std6ranges3__45__cpo4swapE:
	.zero		1
.L_7:


//--------------------- .nv.shared._ZN7cutlass13device_kernelIN5flash11enable_sm90INS1_16FlashAttnBwdSm90INS1_25CollectiveMainloopBwdSm90ILi2ELi2ELi2EN4cute5tupleIJNS5_1CILi1EEES8_S8_EEENS6_IJNS7_ILi64EEENS7_ILi128EEENS7_ILi96EEEEEENS_6half_tEfNS_4arch4Sm90ELb0ELb0ELb1ELb0ELb1ELb1ELb0ELb0ELi2ELi1ELi2ELi1ELb1EEENS1_21CollectiveEpilogueBwdISD_SE_SG_Li256ELb0ELb0ELi1EEENS1_19SingleTileSchedulerILb0ELb0ELb0ELi128EEEEEEEEEvNT_6ParamsE --------------------------
	.section	.nv.shared._ZN7cutlass13device_kernelIN5flash11enable_sm90INS1_16FlashAttnBwdSm90INS1_25CollectiveMainloopBwdSm90ILi2ELi2ELi2EN4cute5tupleIJNS5_1CILi1EEES8_S8_EEENS6_IJNS7_ILi64EEENS7_ILi128EEENS7_ILi96EEEEEENS_6half_tEfNS_4arch4Sm90ELb0ELb0ELb1ELb0ELb1ELb1ELb0ELb0ELi2ELi1ELi2ELi1ELb1EEENS1_21CollectiveEpilogueBwdISD_SE_SG_Li256ELb0ELb0ELi1EEENS1_19SingleTileSchedulerILb0ELb0ELb0ELi128EEEEEEEEEvNT_6ParamsE,"aw",@nobits
	.sectionflags	@""
	.align	16
	.zero		1024


//--------------------- .nv.shared._ZN7cutlass13device_kernelIN5flash11enable_sm90INS1_16FlashAttnBwdSm90INS1_25CollectiveMainloopBwdSm90ILi2ELi2ELi2EN4cute5tupleIJNS5_1CILi1EEES8_S8_EEENS6_IJNS7_ILi64EEENS7_ILi128EEENS7_ILi96EEEEEENS_6half_tEfNS_4arch4Sm90ELb0ELb0ELb1ELb0ELb0ELb1ELb0ELb0ELi2ELi1ELi2ELi1ELb1EEENS1_24CollectiveEpilogueBwdGQAISD_fSG_Li256ELb0ELb0EEENS1_19SingleTileSchedulerILb0ELb0ELb0ELi128EEEEEEEEEvNT_6ParamsE --------------------------
	.section	.nv.shared._ZN7cutlass13device_kernelIN5flash11enable_sm90INS1_16FlashAttnBwdSm90INS1_25CollectiveMainloopBwdSm90ILi2ELi2ELi2EN4cute5tupleIJNS5_1CILi1EEES8_S8_EEENS6_IJNS7_ILi64EEENS7_ILi128EEENS7_ILi96EEEEEENS_6half_tEfNS_4arch4Sm90ELb0ELb0ELb1ELb0ELb0ELb1ELb0ELb0ELi2ELi1ELi2ELi1ELb1EEENS1_24CollectiveEpilogueBwdGQAISD_fSG_Li256ELb0ELb0EEENS1_19SingleTileSchedulerILb0ELb0ELb0ELi128EEEEEEEEEvNT_6ParamsE,"aw",@nobits
	.sectionflags	@""
	.align	16
	.zero		1024


//--------------------- .nv.shared._ZN7cutlass13device_kernelIN5flash11enable_sm90INS1_16FlashAttnBwdSm90INS1_25CollectiveMainloopBwdSm90ILi2ELi2ELi2EN4cute5tupleIJNS5_1CILi1EEES8_S8_EEENS6_IJNS7_ILi64EEENS7_ILi128EEENS7_ILi96EEEEEENS_6half_tEfNS_4arch4Sm90ELb0ELb0ELb1ELb0ELb1ELb1ELb0ELb0ELi2ELi1ELi2ELi1ELb1EEENS1_24CollectiveEpilogueBwdGQAISD_fSG_Li256ELb0ELb1EEENS1_19SingleTileSchedulerILb0ELb0ELb0ELi128EEEEEEEEEvNT_6ParamsE --------------------------
	.section	.nv.shared._ZN7cutlass13device_kernelIN5flash11enable_sm90INS1_16FlashAttnBwdSm90INS1_25CollectiveMainloopBwdSm90ILi2ELi2ELi2EN4cute5tupleIJNS5_1CILi1EEES8_S8_EEENS6_IJNS7_ILi64EEENS7_ILi128EEENS7_ILi96EEEEEENS_6half_tEfNS_4arch4Sm90ELb0ELb0ELb1ELb0ELb1ELb1ELb0ELb0ELi2ELi1ELi2ELi1ELb1EEENS1_24CollectiveEpilogueBwdGQAISD_fSG_Li256ELb0ELb1EEENS1_19SingleTileSchedulerILb0ELb0ELb0ELi128EEEEEEEEEvNT_6ParamsE,"aw",@nobits
	.sectionflags	@""
	.align	16
	.zero		1024


//--------------------- .nv.shared._ZN7cutlass13device_kernelIN5flash11enable_sm90INS1_16FlashAttnBwdSm90INS1_25CollectiveMainloopBwdSm90ILi2ELi2ELi2EN4cute5tupleIJNS5_1CILi1EEES8_S8_EEENS6_IJNS7_ILi64EEENS7_ILi128EEENS7_ILi96EEEEEENS_6half_tEfNS_4arch4Sm90ELb0ELb0ELb1ELb1ELb0ELb1ELb0ELb0ELi2ELi1ELi2ELi1ELb1EEENS1_21CollectiveEpilogueBwdISD_SE_SG_Li256ELb1ELb0ELi1EEENS1_19SingleTileSchedulerILb1ELb0ELb0ELi128EEEEEEEEEvNT_6ParamsE --------------------------
	.section	.nv.shared._ZN7cutlass13device_kernelIN5flash11enable_sm90INS1_16FlashAttnBwdSm90INS1_25CollectiveMainloopBwdSm90ILi2ELi2ELi2EN4cute5tupleIJNS5_1CILi1EEES8_S8_EEENS6_IJNS7_ILi64EEENS7_ILi128EEENS7_ILi96EEEEEENS_6half_tEfNS_4arch4Sm90ELb0ELb0ELb1ELb1ELb0ELb1ELb0ELb0ELi2ELi1ELi2ELi1ELb1EEENS1_21CollectiveEpilogueBwdISD_SE_SG_Li256ELb1ELb0ELi1EEENS1_19SingleTileSchedulerILb1ELb0ELb0ELi128EEEEEEEEEvNT_6ParamsE,"aw",@nobits
	.sectionflags	@""
	.align	16
	.zero		1024


//--------------------- .nv.shared._ZN7cutlass13device_kernelIN5flash11enable_sm90INS1_16FlashAttnBwdSm90INS1_25CollectiveMainloopBwdSm90ILi2ELi2ELi2EN4cute5tupleIJNS5_1CILi1EEES8_S8_EEENS6_IJNS7_ILi64EEENS7_ILi128EEENS7_ILi96EEEEEENS_6half_tEfNS_4arch4Sm90ELb0ELb0ELb1ELb1ELb1ELb1ELb0ELb0ELi2ELi1ELi2ELi1ELb1EEENS1_21CollectiveEpilogueBwdISD_SE_SG_Li256ELb1ELb0ELi1EEENS1_19SingleTileSchedulerILb1ELb0ELb0ELi128EEEEEEEEEvNT_6ParamsE --------------------------
	.section	.nv.shared._ZN7cutlass13device_kernelIN5flash11enable_sm90INS1_16FlashAttnBwdSm90INS1_25CollectiveMainloopBwdSm90ILi2ELi2ELi2EN4cute5tupleIJNS5_1CILi1EEES8_S8_EEENS6_IJNS7_ILi64EEENS7_ILi128EEENS7_ILi96EEEEEENS_6half_tEfNS_4arch4Sm90ELb0ELb0ELb1ELb1ELb1ELb1ELb0ELb0ELi2ELi1ELi2ELi1ELb1EEENS1_21CollectiveEpilogueBwdISD_SE_SG_Li256ELb1ELb0ELi1EEENS1_19SingleTileSchedulerILb1ELb0ELb0ELi128EEEEEEEEEvNT_6ParamsE,"aw",@nobits
	.sectionflags	@""
	.align	16
	.zero		1024


//--------------------- .nv.shared._ZN7cutlass13device_kernelIN5flash11enable_sm90INS1_16FlashAttnBwdSm90INS1_25CollectiveMainloopBwdSm90ILi2ELi2ELi2EN4cute5tupleIJNS5_1CILi1EEES8_S8_EEENS6_IJNS7_ILi64EEENS7_ILi128EEENS7_ILi96EEEEEENS_6half_tEfNS_4arch4Sm90ELb0ELb0ELb1ELb1ELb0ELb1ELb0ELb0ELi2ELi1ELi2ELi1ELb1EEENS1_24CollectiveEpilogueBwdGQAISD_fSG_Li256ELb1ELb0EEENS1_19SingleTileSchedulerILb1ELb0ELb0ELi128EEEEEEEEEvNT_6ParamsE --------------------------
	.section	.nv.shared._ZN7cutlass13device_kernelIN5flash11enable_sm90INS1_16FlashAttnBwdSm90INS1_25CollectiveMainloopBwdSm90ILi2ELi2ELi2EN4cute5tupleIJNS5_1CILi1EEES8_S8_EEENS6_IJNS7_ILi64EEENS7_ILi128EEENS7_ILi96EEEEEENS_6half_tEfNS_4arch4Sm90ELb0ELb0ELb1ELb1ELb0ELb1ELb0ELb0ELi2ELi1ELi2ELi1ELb1EEENS1_24CollectiveEpilogueBwdGQAISD_fSG_Li256ELb1ELb0EEENS1_19SingleTileSchedulerILb1ELb0ELb0ELi128EEEEEEEEEvNT_6ParamsE,"aw",@nobits
	.sectionflags	@""
	.align	16
	.zero		1024


//--------------------- .nv.shared._ZN7cutlass13device_kernelIN5flash11enable_sm90INS1_16FlashAttnBwdSm90INS1_25CollectiveMainloopBwdSm90ILi2ELi2ELi2EN4cute5tupleIJNS5_1CILi1EEES8_S8_EEENS6_IJNS7_ILi64EEENS7_ILi128EEENS7_ILi96EEEEEENS_6half_tEfNS_4arch4Sm90ELb0ELb0ELb1ELb1ELb1ELb1ELb0ELb0ELi2ELi1ELi2ELi1ELb1EEENS1_24CollectiveEpilogueBwdGQAISD_fSG_Li256ELb1ELb1EEENS1_19SingleTileSchedulerILb1ELb0ELb0ELi128EEEEEEEEEvNT_6ParamsE --------------------------
	.section	.nv.shared._ZN7cutlass13device_kernelIN5flash11enable_sm90INS1_16FlashAttnBwdSm90INS1_25CollectiveMainloopBwdSm90ILi2ELi2ELi2EN4cute5tupleIJNS5_1CILi1EEES8_S8_EEENS6_IJNS7_ILi64EEENS7_ILi128EEENS7_ILi96EEEEEENS_6half_tEfNS_4arch4Sm90ELb0ELb0ELb1ELb1ELb1ELb1ELb0ELb0ELi2ELi1ELi2ELi1ELb1EEENS1_24CollectiveEpilogueBwdGQAISD_fSG_Li256ELb1ELb1EEENS1_19SingleTileSchedulerILb1ELb0ELb0ELi128EEEEEEEEEvNT_6ParamsE,"aw",@nobits
	.sectionflags	@""
	.align	16
	.zero		1024


//--------------------- .nv.shared._ZN7cutlass13device_kernelIN5flash11enable_sm90INS1_16FlashAttnBwdSm90INS1_25CollectiveMainloopBwdSm90ILi2ELi2ELi2EN4cute5tupleIJNS5_1CILi1EEES8_S8_EEENS6_IJNS7_ILi64EEENS7_ILi128EEENS7_ILi96EEEEEENS_6half_tEfNS_4arch4Sm90ELb0ELb1ELb1ELb0ELb0ELb1ELb0ELb0ELi2ELi1ELi2ELi1ELb1EEENS1_21CollectiveEpilogueBwdISD_SE_SG_Li256ELb0ELb0ELi1EEENS1_19SingleTileSchedulerILb0ELb0ELb0ELi128EEEEEEEEEvNT_6ParamsE --------------------------
	.section	.nv.shared._ZN7cutlass13device_kernelIN5flash11enable_sm90INS1_16FlashAttnBwdSm90INS1_25CollectiveMainloopBwdSm90ILi2ELi2ELi2EN4cute5tupleIJNS5_1CILi1EEES8_S8_EEENS6_IJNS7_ILi64EEENS7_ILi128EEENS7_ILi96EEEEEENS_6half_tEfNS_4arch4Sm90ELb0ELb1ELb1ELb0ELb0ELb1ELb0ELb0ELi2ELi1ELi2ELi1ELb1EEENS1_21CollectiveEpilogueBwdISD_SE_SG_Li256ELb0ELb0ELi1EEENS1_19SingleTileSchedulerILb0ELb0ELb0ELi128EEEEEEEEEvNT_6ParamsE,"aw",@nobits
	.sectionflags	@""
	.align	16
	.zero		1024


//--------------------- .nv.shared._ZN7cutlass13device_kernelIN5flash11enable_sm90INS1_16FlashAttnBwdSm90INS1_25CollectiveMainloopBwdSm90ILi2ELi2ELi2EN4cute5tupleIJNS5_1CILi1EEES8_S8_EEENS6_IJNS7_ILi64EEENS7_ILi128EEENS7_ILi96EEEEEENS_6half_tEfNS_4arch4Sm90ELb0ELb1ELb1ELb0ELb1ELb1ELb0ELb0ELi2ELi1ELi2ELi1ELb1EEENS1_21CollectiveEpilogueBwdISD_SE_SG_Li256ELb0ELb0ELi1EEENS1_19SingleTileSchedulerILb0ELb0ELb0ELi128EEEEEEEEEvNT_6ParamsE --------------------------
	.section	.nv.shared._ZN7cutlass13device_kernelIN5flash11enable_sm90INS1_16FlashAttnBwdSm90INS1_25CollectiveMainloopBwdSm90ILi2ELi2ELi2EN4cute5tupleIJNS5_1CILi1EEES8_S8_EEENS6_IJNS7_ILi64EEENS7_ILi128EEENS7_ILi96EEEEEENS_6half_tEfNS_4arch4Sm90ELb0ELb1ELb1ELb0ELb1ELb1ELb0ELb0ELi2ELi1ELi2ELi1ELb1EEENS1_21CollectiveEpilogueBwdISD_SE_SG_Li256ELb0ELb0ELi1EEENS1_19SingleTileSchedulerILb0ELb0ELb0ELi128EEEEEEEEEvNT_6ParamsE,"aw",@nobits
	.sectionflags	@""
	.align	16
	.zero		1024


//--------------------- .nv.shared._ZN7cutlass13device_kernelIN5flash11enable_sm90INS1_16FlashAttnBwdSm90INS1_25CollectiveMainloopBwdSm90ILi2ELi2ELi2EN4cute5tupleIJNS5_1CILi1EEES8_S8_EEENS6_IJNS7_ILi64EEENS7_ILi128EEENS7_ILi96EEEEEENS_6half_tEfNS_4arch4Sm90ELb0ELb1ELb1ELb0ELb0ELb1ELb0ELb0ELi2ELi1ELi2ELi1ELb1EEENS1_24CollectiveEpilogueBwdGQAISD_fSG_Li256ELb0ELb0EEENS1_19SingleTileSchedulerILb0ELb0ELb0ELi128EEEEEEEEEvNT_6ParamsE --------------------------
	.section	.nv.shared._ZN7cutlass13device_kernelIN5flash11enable_sm90INS1_16FlashAttnBwdSm90INS1_25CollectiveMainloopBwdSm90ILi2ELi2ELi2EN4cute5tupleIJNS5_1CILi1EEES8_S8_EEENS6_IJNS7_ILi64EEENS7_ILi128EEENS7_ILi96EEEEEENS_6half_tEfNS_4arch4Sm90ELb0ELb1ELb1ELb0ELb0ELb1ELb0ELb0ELi2ELi1ELi2ELi1ELb1EEENS1_24CollectiveEpilogueBwdGQAISD_fSG_Li256ELb0ELb0EEENS1_19SingleTileSchedulerILb0ELb0ELb0ELi128EEEEEEEEEvNT_6ParamsE,"aw",@nobits
	.sectionflags	@""
	.align	16
	.zero		1024


//--------------------- .nv.shared._ZN7cutlass13device_kernelIN5flash11enable_sm90INS1_16FlashAttnBwdSm90INS1_25CollectiveMainloopBwdSm90ILi2ELi2ELi2EN4cute5tupleIJNS5_1CILi1EEES8_S8_EEENS6_IJNS7_ILi64EEENS7_ILi128EEENS7_ILi96EEEEEENS_6half_tEfNS_4arch4Sm90ELb0ELb1ELb1ELb0ELb1ELb1ELb0ELb0ELi2ELi1ELi2ELi1ELb1EEENS1_24CollectiveEpilogueBwdGQAISD_fSG_Li256ELb0ELb1EEENS1_19SingleTileSchedulerILb0ELb0ELb0ELi128EEEEEEEEEvNT_6ParamsE --------------------------
	.section	.nv.shared._ZN7cutlass13device_kernelIN5flash11enable_sm90INS1_16FlashAttnBwdSm90INS1_25CollectiveMainloopBwdSm90ILi2ELi2ELi2EN4cute5tupleIJNS5_1CILi1EEES8_S8_EEENS6_IJNS7_ILi64EEENS7_ILi128EEENS7_ILi96EEEEEENS_6half_tEfNS_4arch4Sm90ELb0ELb1ELb1ELb0ELb1ELb1ELb0ELb0ELi2ELi1ELi2ELi1ELb1EEENS1_24CollectiveEpilogueBwdGQAISD_fSG_Li256ELb0ELb1EEENS1_19SingleTileSchedulerILb0ELb0ELb0ELi128EEEEEEEEEvNT_6ParamsE,"aw",@nobits
	.sectionflags	@""
	.align	16
	.zero		1024


//--------------------- .nv.shared._ZN7cutlass13device_kernelIN5flash11enable_sm90INS1_16FlashAttnBwdSm90INS1_25CollectiveMainloopBwdSm90ILi2ELi2ELi2EN4cute5tupleIJNS5_1CILi1EEES8_S8_EEENS6_IJNS7_ILi64EEENS7_ILi128EEENS7_ILi96EEEEEENS_6half_tEfNS_4arch4Sm90ELb0ELb1ELb1ELb1ELb0ELb1ELb0ELb0ELi2ELi1ELi2ELi1ELb1EEENS1_21CollectiveEpilogueBwdISD_SE_SG_Li256ELb1ELb0ELi1EEENS1_19SingleTileSchedulerILb1ELb0ELb0ELi128EEEEEEEEEvNT_6ParamsE --------------------------
	.section	.nv.shared._ZN7cutlass13device_kernelIN5flash11enable_sm90INS1_16FlashAttnBwdSm90INS1_25CollectiveMainloopBwdSm90ILi2ELi2ELi2EN4cute5tupleIJNS5_1CILi1EEES8_S8_EEENS6_IJNS7_ILi64EEENS7_ILi128EEENS7_ILi96EEEEEENS_6half_tEfNS_4arch4Sm90ELb0ELb1ELb1ELb1ELb0ELb1ELb0ELb0ELi2ELi1ELi2ELi1ELb1EEENS1_21CollectiveEpilogueBwdISD_SE_SG_Li256ELb1ELb0ELi1EEENS1_19SingleTileSchedulerILb1ELb0ELb0ELi128EEEEEEEEEvNT_6ParamsE,"aw",@nobits
	.sectionflags	@""
	.align	16
	.zero		1024


//--------------------- .nv.shared._ZN7cutlass13device_kernelIN5flash11enable_sm90INS1_16FlashAttnBwdSm90INS1_25CollectiveMainloopBwdSm90ILi2ELi2ELi2EN4cute5tupleIJNS5_1CILi1EEES8_S8_EEENS6_IJNS7_ILi64EEENS7_ILi128EEENS7_ILi96EEEEEENS_6half_tEfNS_4arch4Sm90ELb0ELb1ELb1ELb1ELb1ELb1ELb0ELb0ELi2ELi1ELi2ELi1ELb1EEENS1_21CollectiveEpilogueBwdISD_SE_SG_Li256ELb1ELb0ELi1EEENS1_19SingleTileSchedulerILb1ELb0ELb0ELi128EEEEEEEEEvNT_6ParamsE --------------------------
	.section	.nv.shared._ZN7cutlass13device_kernelIN5flash11enable_sm90INS1_16FlashAttnBwdSm90INS1_25CollectiveMainloopBwdSm90ILi2ELi2ELi2EN4cute5tupleIJNS5_1CILi1EEES8_S8_EEENS6_IJNS7_ILi64EEENS7_ILi128EEENS7_ILi96EEEEEENS_6half_tEfNS_4arch4Sm90ELb0ELb1ELb1ELb1ELb1ELb1ELb0ELb0ELi2ELi1ELi2ELi1ELb1EEENS1_21CollectiveEpilogueBwdISD_SE_SG_Li256ELb1ELb0ELi1EEENS1_19SingleTileSchedulerILb1ELb0ELb0ELi128EEEEEEEEEvNT_6ParamsE,"aw",@nobits
	.sectionflags	@""
	.align	16
	.zero		1024


//--------------------- .nv.shared._ZN7cutlass13device_kernelIN5flash11enable_sm90INS1_16FlashAttnBwdSm90INS1_25CollectiveMainloopBwdSm90ILi2ELi2ELi2EN4cute5tupleIJNS5_1CILi1EEES8_S8_EEENS6_IJNS7_ILi64EEENS7_ILi128EEENS7_ILi96EEEEEENS_6half_tEfNS_4arch4Sm90ELb0ELb1ELb1ELb1ELb0ELb1ELb0ELb0ELi2ELi1ELi2ELi1ELb1EEENS1_24CollectiveEpilogueBwdGQAISD_fSG_Li256ELb1ELb0EEENS1_19SingleTileSchedulerILb1ELb0ELb0ELi128EEEEEEEEEvNT_6ParamsE --------------------------
	.section	.nv.shared._ZN7cutlass13device_kernelIN5flash11enable_sm90INS1_16FlashAttnBwdSm90INS1_25CollectiveMainloopBwdSm90ILi2ELi2ELi2EN4cute5tupleIJNS5_1CILi1EEES8_S8_EEENS6_IJNS7_ILi64EEENS7_ILi128EEENS7_ILi96EEEEEENS_6half_tEfNS_4arch4Sm90ELb0ELb1ELb1ELb1ELb0ELb1ELb0ELb0ELi2ELi1ELi2ELi1ELb1EEENS1_24CollectiveEpilogueBwdGQAISD_fSG_Li256ELb1ELb0EEENS1_19SingleTileSchedulerILb1ELb0ELb0ELi128EEEEEEEEEvNT_6ParamsE,"aw",@nobits
	.sectionflags	@""
	.align	16
	.zero		1024


//--------------------- .nv.shared._ZN7cutlass13device_kernelIN5flash11enable_sm90INS1_16FlashAttnBwdSm90INS1_25CollectiveMainloopBwdSm90ILi2ELi2ELi2EN4cute5tupleIJNS5_1CILi1EEES8_S8_EEENS6_IJNS7_ILi64EEENS7_ILi128EEENS7_ILi96EEEEEENS_6half_tEfNS_4arch4Sm90ELb0ELb1ELb1ELb1ELb1ELb1ELb0ELb0ELi2ELi1ELi2ELi1ELb1EEENS1_24CollectiveEpilogueBwdGQAISD_fSG_Li256ELb1ELb1EEENS1_19SingleTileSchedulerILb1ELb0ELb0ELi128EEEEEEEEEvNT_6ParamsE --------------------------
	.section	.nv.shared._ZN7cutlass13device_kernelIN5flash11enable_sm90INS1_16FlashAttnBwdSm90INS1_25CollectiveMainloopBwdSm90ILi2ELi2ELi2EN4cute5tupleIJNS5_1CILi1EEES8_S8_EEENS6_IJNS7_ILi64EEENS7_ILi128EEENS7_ILi96EEEEEENS_6half_tEfNS_4arch4Sm90ELb0ELb1ELb1ELb1ELb1ELb1ELb0ELb0ELi2ELi1ELi2ELi1ELb1EEENS1_24CollectiveEpilogueBwdGQAISD_fSG_Li256ELb1ELb1EEENS1_19SingleTileSchedulerILb1ELb0ELb0ELi128EEEEEEEEEvNT_6ParamsE,"aw",@nobits
	.sectionflags	@""
	.align	16
	.zero		1024


//--------------------- .nv.shared._ZN7cutlass13device_kernelIN5flash11enable_sm90INS1_16FlashAttnBwdSm90INS1_25CollectiveMainloopBwdSm90ILi2ELi2ELi2EN4cute5tupleIJNS5_1CILi1EEES8_S8_EEENS6_IJNS7_ILi64EEENS7_ILi128EEENS7_ILi96EEEEEENS_6half_tEfNS_4arch4Sm90ELb1ELb0ELb1ELb0ELb0ELb1ELb0ELb0ELi2ELi1ELi2ELi1ELb1EEENS1_21CollectiveEpilogueBwdISD_SE_SG_Li256ELb0ELb0ELi1EEENS1_25SingleTileBwdLPTSchedulerILb0ELi128ELb0EEEEEEEEEvNT_6ParamsE --------------------------
	.section	.nv.shared._ZN7cutlass13device_kernelIN5flash11enable_sm90INS1_16FlashAttnBwdSm90INS1_25CollectiveMainloopBwdSm90ILi2ELi2ELi2EN4cute5tupleIJNS5_1CILi1EEES8_S8_EEENS6_IJNS7_ILi64EEENS7_ILi128EEENS7_ILi96EEEEEENS_6half_tEfNS_4arch4Sm90ELb1ELb0ELb1ELb0ELb0ELb1ELb0ELb0ELi2ELi1ELi2ELi1ELb1EEENS1_21CollectiveEpilogueBwdISD_SE_SG_Li256ELb0ELb0ELi1EEENS1_25SingleTileBwdLPTSchedulerILb0ELi128ELb0EEEEEEEEEvNT_6ParamsE,"aw",@nobits
	.sectionflags	@""
	.align	16
	.zero		1024


//--------------------- .nv.shared._ZN7cutlass13device_kernelIN5flash11enable_sm90INS1_16FlashAttnBwdSm90INS1_25CollectiveMainloopBwdSm90ILi2ELi2ELi2EN4cute5tupleIJNS5_1CILi1EEES8_S8_EEENS6_IJNS7_ILi64EEENS7_ILi128EEENS7_ILi96EEEEEENS_6half_tEfNS_4arch4Sm90ELb1ELb0ELb1ELb0ELb1ELb1ELb0ELb0ELi2ELi1ELi2ELi1ELb1EEENS1_21CollectiveEpilogueBwdISD_SE_SG_Li256ELb0ELb0ELi1EEENS1_25SingleTileBwdLPTSchedulerILb0ELi128ELb1EEEEEEEEEvNT_6ParamsE --------------------------
	.section	.nv.shared._ZN7cutlass13device_kernelIN5flash11enable_sm90INS1_16FlashAttnBwdSm90INS1_25CollectiveMainloopBwdSm90ILi2ELi2ELi2EN4cute5tupleIJNS5_1CILi1EEES8_S8_EEENS6_IJNS7_ILi64EEENS7_ILi128EEENS7_ILi96EEEEEENS_6half_tEfNS_4arch4Sm90ELb1ELb0ELb1ELb0ELb1ELb1ELb0ELb0ELi2ELi1ELi2ELi1ELb1EEENS1_21CollectiveEpilogueBwdISD_SE_SG_Li256ELb0ELb0ELi1EEENS1_25SingleTileBwdLPTSchedulerILb0ELi128ELb1EEEEEEEEEvNT_6ParamsE,"aw",@nobits
	.sectionflags	@""
	.align	16
	.zero		1024


//--------------------- .nv.shared._ZN7cutlass13device_kernelIN5flash11enable_sm90INS1_16FlashAttnBwdSm90INS1_25CollectiveMainloopBwdSm90ILi2ELi2ELi2EN4cute5tupleIJNS5_1CILi1EEES8_S8_EEENS6_IJNS7_ILi64EEENS7_ILi128EEENS7_ILi96EEEEEENS_6half_tEfNS_4arch4Sm90ELb1ELb0ELb1ELb0ELb0ELb1ELb0ELb0ELi2ELi1ELi2ELi1ELb1EEENS1_24CollectiveEpilogueBwdGQAISD_fSG_Li256ELb0ELb0EEENS1_25SingleTileBwdLPTSchedulerILb0ELi128ELb0EEEEEEEEEvNT_6ParamsE --------------------------
	.section	.nv.shared._ZN7cutlass13device_kernelIN5flash11enable_sm90INS1_16FlashAttnBwdSm90INS1_25CollectiveMainloopBwdSm90ILi2ELi2ELi2EN4cute5tupleIJNS5_1CILi1EEES8_S8_EEENS6_IJNS7_ILi64EEENS7_ILi128EEENS7_ILi96EEEEEENS_6half_tEfNS_4arch4Sm90ELb1ELb0ELb1ELb0ELb0ELb1ELb0ELb0ELi2ELi1ELi2ELi1ELb1EEENS1_24CollectiveEpilogueBwdGQAISD_fSG_Li256ELb0ELb0EEENS1_25SingleTileBwdLPTSchedulerILb0ELi128ELb0EEEEEEEEEvNT_6ParamsE,"aw",@nobits
	.sectionflags	@""
	.align	16
	.zero		1024


//--------------------- .nv.shared._ZN7cutlass13device_kernelIN5flash11enable_sm90INS1_16FlashAttnBwdSm90INS1_25CollectiveMainloopBwdSm90ILi2ELi2ELi2EN4cute5tupleIJNS5_1CILi1EEES8_S8_EEENS6_IJNS7_ILi64EEENS7_ILi128EEENS7_ILi96EEEEEENS_6half_tEfNS_4arch4Sm90ELb1ELb0ELb1ELb0ELb1ELb1ELb0ELb0ELi2ELi1ELi2ELi1ELb1EEENS1_24CollectiveEpilogueBwdGQAISD_fSG_Li256ELb0ELb1EEENS1_25SingleTileBwdLPTSchedulerILb0ELi128ELb1EEEEEEEEEvNT_6ParamsE --------------------------
	.section	.nv.shared._ZN7cutlass13device_kernelIN5flash11enable_sm90INS1_16FlashAttnBwdSm90INS1_25CollectiveMainloopBwdSm90ILi2ELi2ELi2EN4cute5tupleIJNS5_1CILi1EEES8_S8_EEENS6_IJNS7_ILi64EEENS7_ILi128EEENS7_ILi96EEEEEENS_6half_tEfNS_4arch4Sm90ELb1ELb0ELb1ELb0ELb1ELb1ELb0ELb0ELi2ELi1ELi2ELi1ELb1EEENS1_24CollectiveEpilogueBwdGQAISD_fSG_Li256ELb0ELb1EEENS1_25SingleTileBwdLPTSchedulerILb0ELi128ELb1EEEEEEEEEvNT_6ParamsE,"aw",@nobits
	.sectionflags	@""
	.align	16
	.zero		1024


//--------------------- .nv.shared._ZN7cutlass13device_kernelIN5flash11enable_sm90INS1_16FlashAttnBwdSm90INS1_25CollectiveMainloopBwdSm90ILi2ELi2ELi2EN4cute5tupleIJNS5_1CILi1EEES8_S8_EEENS6_IJNS7_ILi64EEENS7_ILi128EEENS7_ILi96EEEEEENS_6half_tEfNS_4arch4Sm90ELb1ELb0ELb1ELb1ELb0ELb1ELb0ELb0ELi2ELi1ELi2ELi1ELb1EEENS1_21CollectiveEpilogueBwdISD_SE_SG_Li256ELb1ELb0ELi1EEENS1_25SingleTileBwdLPTSchedulerILb1ELi128ELb0EEEEEEEEEvNT_6ParamsE --------------------------
	.section	.nv.shared._ZN7cutlass13device_kernelIN5flash11enable_sm90INS1_16FlashAttnBwdSm90INS1_25CollectiveMainloopBwdSm90ILi2ELi2ELi2EN4cute5tupleIJNS5_1CILi1EEES8_S8_EEENS6_IJNS7_ILi64EEENS7_ILi128EEENS7_ILi96EEEEEENS_6half_tEfNS_4arch4Sm90ELb1ELb0ELb1ELb1ELb0ELb1ELb0ELb0ELi2ELi1ELi2ELi1ELb1EEENS1_21CollectiveEpilogueBwdISD_SE_SG_Li256ELb1ELb0ELi1EEENS1_25SingleTileBwdLPTSchedulerILb1ELi128ELb0EEEEEEEEEvNT_6ParamsE,"aw",@nobits
	.sectionflags	@""
	.align	16
	.zero		1024


//--------------------- .nv.shared._ZN7cutlass13device_kernelIN5flash11enable_sm90INS1_16FlashAttnBwdSm90INS1_25CollectiveMainloopBwdSm90ILi2ELi2ELi2EN4cute5tupleIJNS5_1CILi1EEES8_S8_EEENS6_IJNS7_ILi64EEENS7_ILi128EEENS7_ILi96EEEEEENS_6half_tEfNS_4arch4Sm90ELb1ELb0ELb1ELb1ELb1ELb1ELb0ELb0ELi2ELi1ELi2ELi1ELb1EEENS1_21CollectiveEpilogueBwdISD_SE_SG_Li256ELb1ELb0ELi1EEENS1_25SingleTileBwdLPTSchedulerILb1ELi128ELb1EEEEEEEEEvNT_6ParamsE --------------------------
	.section	.nv.shared._ZN7cutlass13device_kernelIN5flash11enable_sm90INS1_16FlashAttnBwdSm90INS1_25CollectiveMainloopBwdSm90ILi2ELi2ELi2EN4cute5tupleIJNS5_1CILi1EEES8_S8_EEENS6_IJNS7_ILi64EEENS7_ILi128EEENS7_ILi96EEEEEENS_6half_tEfNS_4arch4Sm90ELb1ELb0ELb1ELb1ELb1ELb1ELb0ELb0ELi2ELi1ELi2ELi1ELb1EEENS1_21CollectiveEpilogueBwdISD_SE_SG_Li256ELb1ELb0ELi1EEENS1_25SingleTileBwdLPTSchedulerILb1ELi128ELb1EEEEEEEEEvNT_6ParamsE,"aw",@nobits
	.sectionflags	@""
	.align	16
	.zero		1024


//--------------------- .nv.shared._ZN7cutlass13device_kernelIN5flash11enable_sm90INS1_16FlashAttnBwdSm90INS1_25CollectiveMainloopBwdSm90ILi2ELi2ELi2EN4cute5tupleIJNS5_1CILi1EEES8_S8_EEENS6_IJNS7_ILi64EEENS7_ILi128EEENS7_ILi96EEEEEENS_6half_tEfNS_4arch4Sm90ELb1ELb0ELb1ELb1ELb0ELb1ELb0ELb0ELi2ELi1ELi2ELi1ELb1EEENS1_24CollectiveEpilogueBwdGQAISD_fSG_Li256ELb1ELb0EEENS1_25SingleTileBwdLPTSchedulerILb1ELi128ELb0EEEEEEEEEvNT_6ParamsE --------------------------
	.section	.nv.shared._ZN7cutlass13device_kernelIN5flash11enable_sm90INS1_16FlashAttnBwdSm90INS1_25CollectiveMainloopBwdSm90ILi2ELi2ELi2EN4cute5tupleIJNS5_1CILi1EEES8_S8_EEENS6_IJNS7_ILi64EEENS7_ILi128EEENS7_ILi96EEEEEENS_6half_tEfNS_4arch4Sm90ELb1ELb0ELb1ELb1ELb0ELb1ELb0ELb0ELi2ELi1ELi2ELi1ELb1EEENS1_24CollectiveEpilogueBwdGQAISD_fSG_Li256ELb1ELb0EEENS1_25SingleTileBwdLPTSchedulerILb1ELi128ELb0EEEEEEEEEvNT_6ParamsE,"aw",@nobits
	.sectionflags	@""
	.align	16
	.zero		1024


//--------------------- .nv.shared._ZN7cutlass13device_kernelIN5flash11enable_sm90INS1_16FlashAttnBwdSm90INS1_25CollectiveMainloopBwdSm90ILi2ELi2ELi2EN4cute5tupleIJNS5_1CILi1EEES8_S8_EEENS6_IJNS7_ILi64EEENS7_ILi128EEENS7_ILi96EEEEEENS_6half_tEfNS_4arch4Sm90ELb1ELb0ELb1ELb1ELb1ELb1ELb0ELb0ELi2ELi1ELi2ELi1ELb1EEENS1_24CollectiveEpilogueBwdGQAISD_fSG_Li256ELb1ELb1EEENS1_25SingleTileBwdLPTSchedulerILb1ELi128ELb1EEEEEEEEEvNT_6ParamsE --------------------------
	.section	.nv.shared._ZN7cutlass13device_kernelIN5flash11enable_sm90INS1_16FlashAttnBwdSm90INS1_25CollectiveMainloopBwdSm90ILi2ELi2ELi2EN4cute5tupleIJNS5_1CILi1EEES8_S8_EEENS6_IJNS7_ILi64EEENS7_ILi128EEENS7_ILi96EEEEEENS_6half_tEfNS_4arch4Sm90ELb1ELb0ELb1ELb1ELb1ELb1ELb0ELb0ELi2ELi1ELi2ELi1ELb1EEENS1_24CollectiveEpilogueBwdGQAISD_fSG_Li256ELb1ELb1EEENS1_25SingleTileBwdLPTSchedulerILb1ELi128ELb1EEEEEEEEEvNT_6ParamsE,"aw",@nobits
	.sectionflags	@""
	.align	16
	.zero		1024


//--------------------- .nv.shared._ZN7cutlass13device_kernelIN5flash11enable_sm90INS1_16FlashAttnBwdSm90INS1_25CollectiveMainloopBwdSm90ILi2ELi2ELi2EN4cute5tupleIJNS5_1CILi1EEES8_S8_EEENS6_IJNS7_ILi64EEENS7_ILi128EEENS7_ILi96EEEEEENS_6half_tEfNS_4arch4Sm90ELb0ELb0ELb0ELb0ELb0ELb1ELb0ELb0ELi2ELi1ELi2ELi1ELb1EEENS1_21CollectiveEpilogueBwdISD_SE_SG_Li256ELb0ELb0ELi1EEENS1_19SingleTileSchedulerILb0ELb0ELb0ELi128EEEEEEEEEvNT_6ParamsE --------------------------
	.section	.nv.shared._ZN7cutlass13device_kernelIN5flash11enable_sm90INS1_16FlashAttnBwdSm90INS1_25CollectiveMainloopBwdSm90ILi2ELi2ELi2EN4cute5tupleIJNS5_1CILi1EEES8_S8_EEENS6_IJNS7_ILi64EEENS7_ILi128EEENS7_ILi96EEEEEENS_6half_tEfNS_4arch4Sm90ELb0ELb0ELb0ELb0ELb0ELb1ELb0ELb0ELi2ELi1ELi2ELi1ELb1EEENS1_21CollectiveEpilogueBwdISD_SE_SG_Li256ELb0ELb0ELi1EEENS1_19SingleTileSchedulerILb0ELb0ELb0ELi128EEEEEEEEEvNT_6ParamsE,"aw",@nobits
	.sectionflags	@""
	.align	16
	.zero		1024


//--------------------- .nv.shared._ZN7cutlass13device_kernelIN5flash11enable_sm90INS1_16FlashAttnBwdSm90INS1_25CollectiveMainloopBwdSm90ILi2ELi2ELi2EN4cute5tupleIJNS5_1CILi1EEES8_S8_EEENS6_IJNS7_ILi64EEENS7_ILi128EEENS7_ILi96EEEEEENS_6half_tEfNS_4arch4Sm90ELb0ELb0ELb0ELb0ELb1ELb1ELb0ELb0ELi2ELi1ELi2ELi1ELb1EEENS1_21CollectiveEpilogueBwdISD_SE_SG_Li256ELb0ELb0ELi1EEENS1_19SingleTileSchedulerILb0ELb0ELb0ELi128EEEEEEEEEvNT_6ParamsE --------------------------
	.section	.nv.shared._ZN7cutlass13device_kernelIN5flash11enable_sm90INS1_16FlashAttnBwdSm90INS1_25CollectiveMainloopBwdSm90ILi2ELi2ELi2EN4cute5tupleIJNS5_1CILi1EEES8_S8_EEENS6_IJNS7_ILi64EEENS7_ILi128EEENS7_ILi96EEEEEENS_6half_tEfNS_4arch4Sm90ELb0ELb0ELb0ELb0ELb1ELb1ELb0ELb0ELi2ELi1ELi2ELi1ELb1EEENS1_21CollectiveEpilogueBwdISD_SE_SG_Li256ELb0ELb0ELi1EEENS1_19SingleTileSchedulerILb0ELb0ELb0ELi128EEEEEEEEEvNT_6ParamsE,"aw",@nobits
	.sectionflags	@""
	.align	16
	.zero		1024


//--------------------- .nv.shared._ZN7cutlass13device_kernelIN5flash11enable_sm90INS1_16FlashAttnBwdSm90INS1_25CollectiveMainloopBwdSm90ILi2ELi2ELi2EN4cute5tupleIJNS5_1CILi1EEES8_S8_EEENS6_IJNS7_ILi64EEENS7_ILi128EEENS7_ILi96EEEEEENS_6half_tEfNS_4arch4Sm90ELb0ELb0ELb0ELb0ELb0ELb1ELb0ELb0ELi2ELi1ELi2ELi1ELb1EEENS1_24CollectiveEpilogueBwdGQAISD_fSG_Li256ELb0ELb0EEENS1_19SingleTileSchedulerILb0ELb0ELb0ELi128EEEEEEEEEvNT_6ParamsE --------------------------
	.section	.nv.shared._ZN7cutlass13device_kernelIN5flash11enable_sm90INS1_16FlashAttnBwdSm90INS1_25CollectiveMainloopBwdSm90ILi2ELi2ELi2EN4cute5tupleIJNS5_1CILi1EEES8_S8_EEENS6_IJNS7_ILi64EEENS7_ILi128EEENS7_ILi96EEEEEENS_6half_tEfNS_4arch4Sm90ELb0ELb0ELb0ELb0ELb0ELb1ELb0ELb0ELi2ELi1ELi2ELi1ELb1EEENS1_24CollectiveEpilogueBwdGQAISD_fSG_Li256ELb0ELb0EEENS1_19SingleTileSchedulerILb0ELb0ELb0ELi128EEEEEEEEEvNT_6ParamsE,"aw",@nobits
	.sectionflags	@""
	.align	16
	.zero		1024


//--------------------- .nv.shared._ZN7cutlass13device_kernelIN5flash11enable_sm90INS1_16FlashAttnBwdSm90INS1_25CollectiveMainloopBwdSm90ILi2ELi2ELi2EN4cute5tupleIJNS5_1CILi1EEES8_S8_EEENS6_IJNS7_ILi64EEENS7_ILi128EEENS7_ILi96EEEEEENS_6half_tEfNS_4arch4Sm90ELb0ELb0ELb0ELb0ELb1ELb1ELb0ELb0ELi2ELi1ELi2ELi1ELb1EEENS1_24CollectiveEpilogueBwdGQAISD_fSG_Li256ELb0ELb1EEENS1_19SingleTileSchedulerILb0ELb0ELb0ELi128EEEEEEEEEvNT_6ParamsE --------------------------
	.section	.nv.shared._ZN7cutlass13device_kernelIN5flash11enable_sm90INS1_16FlashAttnBwdSm90INS1_25CollectiveMainloopBwdSm90ILi2ELi2ELi2EN4cute5tupleIJNS5_1CILi1EEES8_S8_EEENS6_IJNS7_ILi64EEENS7_ILi128EEENS7_ILi96EEEEEENS_6half_tEfNS_4arch4Sm90ELb0ELb0ELb0ELb0ELb1ELb1ELb0ELb0ELi2ELi1ELi2ELi1ELb1EEENS1_24CollectiveEpilogueBwdGQAISD_fSG_Li256ELb0ELb1EEENS1_19SingleTileSchedulerILb0ELb0ELb0ELi128EEEEEEEEEvNT_6ParamsE,"aw",@nobits
	.sectionflags	@""
	.align	16
	.zero		1024


//--------------------- .nv.shared._ZN7cutlass13device_kernelIN5flash11enable_sm90INS1_16FlashAttnBwdSm90INS1_25CollectiveMainloopBwdSm90ILi2ELi2ELi2EN4cute5tupleIJNS5_1CILi1EEES8_S8_EEENS6_IJNS7_ILi64EEENS7_ILi128EEENS7_ILi96EEEEEENS_6half_tEfNS_4arch4Sm90ELb0ELb0ELb0ELb1ELb0ELb1ELb0ELb0ELi2ELi1ELi2ELi1ELb1EEENS1_21CollectiveEpilogueBwdISD_SE_SG_Li256ELb1ELb0ELi1EEENS1_19SingleTileSchedulerILb1ELb0ELb0ELi128EEEEEEEEEvNT_6ParamsE --------------------------
	.section	.nv.shared._ZN7cutlass13device_kernelIN5flash11enable_sm90INS1_16FlashAttnBwdSm90INS1_25CollectiveMainloopBwdSm90ILi2ELi2ELi2EN4cute5tupleIJNS5_1CILi1EEES8_S8_EEENS6_IJNS7_ILi64EEENS7_ILi128EEENS7_ILi96EEEEEENS_6half_tEfNS_4arch4Sm90ELb0ELb0ELb0ELb1ELb0ELb1ELb0ELb0ELi2ELi1ELi2ELi1ELb1EEENS1_21CollectiveEpilogueBwdISD_SE_SG_Li256ELb1ELb0ELi1EEENS1_19SingleTileSchedulerILb1ELb0ELb0ELi128EEEEEEEEEvNT_6ParamsE,"aw",@nobits
	.sectionflags	@""
	.align	16
	.zero		1024


//--------------------- .nv.shared._ZN7cutlass13device_kernelIN5flash11enable_sm90INS1_16FlashAttnBwdSm90INS1_25CollectiveMainloopBwdSm90ILi2ELi2ELi2EN4cute5tupleIJNS5_1CILi1EEES8_S8_EEENS6_IJNS7_ILi64EEENS7_ILi128EEENS7_ILi96EEEEEENS_6half_tEfNS_4arch4Sm90ELb0ELb0ELb0ELb1ELb1ELb1ELb0ELb0ELi2ELi1ELi2ELi1ELb1EEENS1_21CollectiveEpilogueBwdISD_SE_SG_Li256ELb1ELb0ELi1EEENS1_19SingleTileSchedulerILb1ELb0ELb0ELi128EEEEEEEEEvNT_6ParamsE --------------------------
	.section	.nv.shared._ZN7cutlass13device_kernelIN5flash11enable_sm90INS1_16FlashAttnBwdSm90INS1_25CollectiveMainloopBwdSm90ILi2ELi2ELi2EN4cute5tupleIJNS5_1CILi1EEES8_S8_EEENS6_IJNS7_ILi64EEENS7_ILi128EEENS7_ILi96EEEEEENS_6half_tEfNS_4arch4Sm90ELb0ELb0ELb0ELb1ELb1ELb1ELb0ELb0ELi2ELi1ELi2ELi1ELb1EEENS1_21CollectiveEpilogueBwdISD_SE_SG_Li256ELb1ELb0ELi1EEENS1_19SingleTileSchedulerILb1ELb0ELb0ELi128EEEEEEEEEvNT_6ParamsE,"aw",@nobits
	.sectionflags	@""
	.align	16
	.zero		1024


//--------------------- .nv.shared._ZN7cutlass13device_kernelIN5flash11enable_sm90INS1_16FlashAttnBwdSm90INS1_25CollectiveMainloopBwdSm90ILi2ELi2ELi2EN4cute5tupleIJNS5_1CILi1EEES8_S8_EEENS6_IJNS7_ILi64EEENS7_ILi128EEENS7_ILi96EEEEEENS_6half_tEfNS_4arch4Sm90ELb0ELb0ELb0ELb1ELb0ELb1ELb0ELb0ELi2ELi1ELi2ELi1ELb1EEENS1_24CollectiveEpilogueBwdGQAISD_fSG_Li256ELb1ELb0EEENS1_19SingleTileSchedulerILb1ELb0ELb0ELi128EEEEEEEEEvNT_6ParamsE --------------------------
	.section	.nv.shared._ZN7cutlass13device_kernelIN5flash11enable_sm90INS1_16FlashAttnBwdSm90INS1_25CollectiveMainloopBwdSm90ILi2ELi2ELi2EN4cute5tupleIJNS5_1CILi1EEES8_S8_EEENS6_IJNS7_ILi64EEENS7_ILi128EEENS7_ILi96EEEEEENS_6half_tEfNS_4arch4Sm90ELb0ELb0ELb0ELb1ELb0ELb1ELb0ELb0ELi2ELi1ELi2ELi1ELb1EEENS1_24CollectiveEpilogueBwdGQAISD_fSG_Li256ELb1ELb0EEENS1_19SingleTileSchedulerILb1ELb0ELb0ELi128EEEEEEEEEvNT_6ParamsE,"aw",@nobits
	.sectionflags	@""
	.align	16
	.zero		1024


//--------------------- .nv.shared._ZN7cutlass13device_kernelIN5flash11enable_sm90INS1_16FlashAttnBwdSm90INS1_25CollectiveMainloopBwdSm90ILi2ELi2ELi2EN4cute5tupleIJNS5_1CILi1EEES8_S8_EEENS6_IJNS7_ILi64EEENS7_ILi128EEENS7_ILi96EEEEEENS_6half_tEfNS_4arch4Sm90ELb0ELb0ELb0ELb1ELb1ELb1ELb0ELb0ELi2ELi1ELi2ELi1ELb1EEENS1_24CollectiveEpilogueBwdGQAISD_fSG_Li256ELb1ELb1EEENS1_19SingleTileSchedulerILb1ELb0ELb0ELi128EEEEEEEEEvNT_6ParamsE --------------------------
	.section	.nv.shared._ZN7cutlass13device_kernelIN5flash11enable_sm90INS1_16FlashAttnBwdSm90INS1_25CollectiveMainloopBwdSm90ILi2ELi2ELi2EN4cute5tupleIJNS5_1CILi1EEES8_S8_EEENS6_IJNS7_ILi64EEENS7_ILi128EEENS7_ILi96EEEEEENS_6half_tEfNS_4arch4Sm90ELb0ELb0ELb0ELb1ELb1ELb1ELb0ELb0ELi2ELi1ELi2ELi1ELb1EEENS1_24CollectiveEpilogueBwdGQAISD_fSG_Li256ELb1ELb1EEENS1_19SingleTileSchedulerILb1ELb0ELb0ELi128EEEEEEEEEvNT_6ParamsE,"aw",@nobits
	.sectionflags	@""
	.align	16
	.zero		1024


//--------------------- .nv.shared._ZN7cutlass13device_kernelIN5flash11enable_sm90INS1_16FlashAttnBwdSm90INS1_25CollectiveMainloopBwdSm90ILi2ELi2ELi2EN4cute5tupleIJNS5_1CILi1EEES8_S8_EEENS6_IJNS7_ILi64EEENS7_ILi128EEENS7_ILi96EEEEEENS_6half_tEfNS_4arch4Sm90ELb0ELb1ELb0ELb0ELb0ELb1ELb0ELb0ELi2ELi1ELi2ELi1ELb1EEENS1_21CollectiveEpilogueBwdISD_SE_SG_Li256ELb0ELb0ELi1EEENS1_19SingleTileSchedulerILb0ELb0ELb0ELi128EEEEEEEEEvNT_6ParamsE --------------------------
	.section	.nv.shared._ZN7cutlass13device_kernelIN5flash11enable_sm90INS1_16FlashAttnBwdSm90INS1_25CollectiveMainloopBwdSm90ILi2ELi2ELi2EN4cute5tupleIJNS5_1CILi1EEES8_S8_EEENS6_IJNS7_ILi64EEENS7_ILi128EEENS7_ILi96EEEEEENS_6half_tEfNS_4arch4Sm90ELb0ELb1ELb0ELb0ELb0ELb1ELb0ELb0ELi2ELi1ELi2ELi1ELb1EEENS1_21CollectiveEpilogueBwdISD_SE_SG_Li256ELb0ELb0ELi1EEENS1_19SingleTileSchedulerILb0ELb0ELb0ELi128EEEEEEEEEvNT_6ParamsE,"aw",@nobits
	.sectionflags	@""
	.align	16
	.zero		1024


//--------------------- .nv.shared._ZN7cutlass13device_kernelIN5flash11enable_sm90INS1_16FlashAttnBwdSm90INS1_25CollectiveMainloopBwdSm90ILi2ELi2ELi2EN4cute5tupleIJNS5_1CILi1EEES8_S8_EEENS6_IJNS7_ILi64EEENS7_ILi128EEENS7_ILi96EEEEEENS_6half_tEfNS_4arch4Sm90ELb0ELb1ELb0ELb0ELb1ELb1ELb0ELb0ELi2ELi1ELi2ELi1ELb1EEENS1_21CollectiveEpilogueBwdISD_SE_SG_Li256ELb0ELb0ELi1EEENS1_19SingleTileSchedulerILb0ELb0ELb0ELi128EEEEEEEEEvNT_6ParamsE --------------------------
	.section	.nv.shared._ZN7cutlass13device_kernelIN5flash11enable_sm90INS1_16FlashAttnBwdSm90INS1_25CollectiveMainloopBwdSm90ILi2ELi2ELi2EN4cute5tupleIJNS5_1CILi1EEES8_S8_EEENS6_IJNS7_ILi64EEENS7_ILi128EEENS7_ILi96EEEEEENS_6half_tEfNS_4arch4Sm90ELb0ELb1ELb0ELb0ELb1ELb1ELb0ELb0ELi2ELi1ELi2ELi1ELb1EEENS1_21CollectiveEpilogueBwdISD_SE_SG_Li256ELb0ELb0ELi1EEENS1_19SingleTileSchedulerILb0ELb0ELb0ELi128EEEEEEEEEvNT_6ParamsE,"aw",@nobits
	.sectionflags	@""
	.align	16
	.zero		1024


//--------------------- .nv.shared._ZN7cutlass13device_kernelIN5flash11enable_sm90INS1_16FlashAttnBwdSm90INS1_25CollectiveMainloopBwdSm90ILi2ELi2ELi2EN4cute5tupleIJNS5_1CILi1EEES8_S8_EEENS6_IJNS7_ILi64EEENS7_ILi128EEENS7_ILi96EEEEEENS_6half_tEfNS_4arch4Sm90ELb0ELb1ELb0ELb0ELb0ELb1ELb0ELb0ELi2ELi1ELi2ELi1ELb1EEENS1_24CollectiveEpilogueBwdGQAISD_fSG_Li256ELb0ELb0EEENS1_19SingleTileSchedulerILb0ELb0ELb0ELi128EEEEEEEEEvNT_6ParamsE --------------------------
	.section	.nv.shared._ZN7cutlass13device_kernelIN5flash11enable_sm90INS1_16FlashAttnBwdSm90INS1_25CollectiveMainloopBwdSm90ILi2ELi2ELi2EN4cute5tupleIJNS5_1CILi1EEES8_S8_EEENS6_IJNS7_ILi64EEENS7_ILi128EEENS7_ILi96EEEEEENS_6half_tEfNS_4arch4Sm90ELb0ELb1ELb0ELb0ELb0ELb1ELb0ELb0ELi2ELi1ELi2ELi1ELb1EEENS1_24CollectiveEpilogueBwdGQAISD_fSG_Li256ELb0ELb0EEENS1_19SingleTileSchedulerILb0ELb0ELb0ELi128EEEEEEEEEvNT_6ParamsE,"aw",@nobits
	.sectionflags	@""
	.align	16
	.zero		1024


//--------------------- .nv.shared._ZN7cutlass13device_kernelIN5flash11enable_sm90INS1_16FlashAttnBwdSm90INS1_25CollectiveMainloopBwdSm90ILi2ELi2ELi2EN4cute5tupleIJNS5_1CILi1EEES8_S8_EEENS6_IJNS7_ILi64EEENS7_ILi128EEENS7_ILi96EEEEEENS_6half_tEfNS_4arch4Sm90ELb0ELb1ELb0ELb0ELb1ELb1ELb0ELb0ELi2ELi1ELi2ELi1ELb1EEENS1_24CollectiveEpilogueBwdGQAISD_fSG_Li256ELb0ELb1EEENS1_19SingleTileSchedulerILb0ELb0ELb0ELi128EEEEEEEEEvNT_6ParamsE --------------------------
	.section	.nv.shared._ZN7cutlass13device_kernelIN5flash11enable_sm90INS1_16FlashAttnBwdSm90INS1_25CollectiveMainloopBwdSm90ILi2ELi2ELi2EN4cute5tupleIJNS5_1CILi1EEES8_S8_EEENS6_IJNS7_ILi64EEENS7_ILi128EEENS7_ILi96EEEEEENS_6half_tEfNS_4arch4Sm90ELb0ELb1ELb0ELb0ELb1ELb1ELb0ELb0ELi2ELi1ELi2ELi1ELb1EEENS1_24CollectiveEpilogueBwdGQAISD_fSG_Li256ELb0ELb1EEENS1_19SingleTileSchedulerILb0ELb0ELb0ELi128EEEEEEEEEvNT_6ParamsE,"aw",@nobits
	.sectionflags	@""
	.align	16
	.zero		1024


//--------------------- .nv.shared._ZN7cutlass13device_kernelIN5flash11enable_sm90INS1_16FlashAttnBwdSm90INS1_25CollectiveMainloopBwdSm90ILi2ELi2ELi2EN4cute5tupleIJNS5_1CILi1EEES8_S8_EEENS6_IJNS7_ILi64EEENS7_ILi128EEENS7_ILi96EEEEEENS_6half_tEfNS_4arch4Sm90ELb0ELb1ELb0ELb1ELb0ELb1ELb0ELb0ELi2ELi1ELi2ELi1ELb1EEENS1_21CollectiveEpilogueBwdISD_SE_SG_Li256ELb1ELb0ELi1EEENS1_19SingleTileSchedulerILb1ELb0ELb0ELi128EEEEEEEEEvNT_6ParamsE --------------------------
	.section	.nv.shared._ZN7cutlass13device_kernelIN5flash11enable_sm90INS1_16FlashAttnBwdSm90INS1_25CollectiveMainloopBwdSm90ILi2ELi2ELi2EN4cute5tupleIJNS5_1CILi1EEES8_S8_EEENS6_IJNS7_ILi64EEENS7_ILi128EEENS7_ILi96EEEEEENS_6half_tEfNS_4arch4Sm90ELb0ELb1ELb0ELb1ELb0ELb1ELb0ELb0ELi2ELi1ELi2ELi1ELb1EEENS1_21CollectiveEpilogueBwdISD_SE_SG_Li256ELb1ELb0ELi1EEENS1_19SingleTileSchedulerILb1ELb0ELb0ELi128EEEEEEEEEvNT_6ParamsE,"aw",@nobits
	.sectionflags	@""
	.align	16
	.zero		1024


//--------------------- .nv.shared._ZN7cutlass13device_kernelIN5flash11enable_sm90INS1_16FlashAttnBwdSm90INS1_25CollectiveMainloopBwdSm90ILi2ELi2ELi2EN4cute5tupleIJNS5_1CILi1EEES8_S8_EEENS6_IJNS7_ILi64EEENS7_ILi128EEENS7_ILi96EEEEEENS_6half_tEfNS_4arch4Sm90ELb0ELb1ELb0ELb1ELb1ELb1ELb0ELb0ELi2ELi1ELi2ELi1ELb1EEENS1_21CollectiveEpilogueBwdISD_SE_SG_Li256ELb1ELb0ELi1EEENS1_19SingleTileSchedulerILb1ELb0ELb0ELi128EEEEEEEEEvNT_6ParamsE --------------------------
	.section	.nv.shared._ZN7cutlass13device_kernelIN5flash11enable_sm90INS1_16FlashAttnBwdSm90INS1_25CollectiveMainloopBwdSm90ILi2ELi2ELi2EN4cute5tupleIJNS5_1CILi1EEES8_S8_EEENS6_IJNS7_ILi64EEENS7_ILi128EEENS7_ILi96EEEEEENS_6half_tEfNS_4arch4Sm90ELb0ELb1ELb0ELb1ELb1ELb1ELb0ELb0ELi2ELi1ELi2ELi1ELb1EEENS1_21CollectiveEpilogueBwdISD_SE_SG_Li256ELb1ELb0ELi1EEENS1_19SingleTileSchedulerILb1ELb0ELb0ELi128EEEEEEEEEvNT_6ParamsE,"aw",@nobits
	.sectionflags	@""
	.align	16
	.zero		1024


//--------------------- .nv.shared._ZN7cutlass13device_kernelIN5flash11enable_sm90INS1_16FlashAttnBwdSm90INS1_25CollectiveMainloopBwdSm90ILi2ELi2ELi2EN4cute5tupleIJNS5_1CILi1EEES8_S8_EEENS6_IJNS7_ILi64EEENS7_ILi128EEENS7_ILi96EEEEEENS_6half_tEfNS_4arch4Sm90ELb0ELb1ELb0ELb1ELb0ELb1ELb0ELb0ELi2ELi1ELi2ELi1ELb1EEENS1_24CollectiveEpilogueBwdGQAISD_fSG_Li256ELb1ELb0EEENS1_19SingleTileSchedulerILb1ELb0ELb0ELi128EEEEEEEEEvNT_6ParamsE --------------------------
	.section	.nv.shared._ZN7cutlass13device_kernelIN5flash11enable_sm90INS1_16FlashAttnBwdSm90INS1_25CollectiveMainloopBwdSm90ILi2ELi2ELi2EN4cute5tupleIJNS5_1CILi1EEES8_S8_EEENS6_IJNS7_ILi64EEENS7_ILi128EEENS7_ILi96EEEEEENS_6half_tEfNS_4arch4Sm90ELb0ELb1ELb0ELb1ELb0ELb1ELb0ELb0ELi2ELi1ELi2ELi1ELb1EEENS1_24CollectiveEpilogueBwdGQAISD_fSG_Li256ELb1ELb0EEENS1_19SingleTileSchedulerILb1ELb0ELb0ELi128EEEEEEEEEvNT_6ParamsE,"aw",@nobits
	.sectionflags	@""
	.align	16
	.zero		1024


//--------------------- .nv.shared._ZN7cutlass13device_kernelIN5flash11enable_sm90INS1_16FlashAttnBwdSm90INS1_25CollectiveMainloopBwdSm90ILi2ELi2ELi2EN4cute5tupleIJNS5_1CILi1EEES8_S8_EEENS6_IJNS7_ILi64EEENS7_ILi128EEENS7_ILi96EEEEEENS_6half_tEfNS_4arch4Sm90ELb0ELb1ELb0ELb1ELb1ELb1ELb0ELb0ELi2ELi1ELi2ELi1ELb1EEENS1_24CollectiveEpilogueBwdGQAISD_fSG_Li256ELb1ELb1EEENS1_19SingleTileSchedulerILb1ELb0ELb0ELi128EEEEEEEEEvNT_6ParamsE --------------------------
	.section	.nv.shared._ZN7cutlass13device_kernelIN5flash11enable_sm90INS1_16FlashAttnBwdSm90INS1_25CollectiveMainloopBwdSm90ILi2ELi2ELi2EN4cute5tupleIJNS5_1CILi1EEES8_S8_EEENS6_IJNS7_ILi64EEENS7_ILi128EEENS7_ILi96EEEEEENS_6half_tEfNS_4arch4Sm90ELb0ELb1ELb0ELb1ELb1ELb1ELb0ELb0ELi2ELi1ELi2ELi1ELb1EEENS1_24CollectiveEpilogueBwdGQAISD_fSG_Li256ELb1ELb1EEENS1_19SingleTileSchedulerILb1ELb0ELb0ELi128EEEEEEEEEvNT_6ParamsE,"aw",@nobits
	.sectionflags	@""
	.align	16
	.zero		1024


//--------------------- .nv.shared._ZN7cutlass13device_kernelIN5flash11enable_sm90INS1_16FlashAttnBwdSm90INS1_25CollectiveMainloopBwdSm90ILi2ELi2ELi2EN4cute5tupleIJNS5_1CILi1EEES8_S8_EEENS6_IJNS7_ILi64EEENS7_ILi128EEENS7_ILi96EEEEEENS_6half_tEfNS_4arch4Sm90ELb1ELb0ELb0ELb0ELb0ELb1ELb0ELb0ELi2ELi1ELi2ELi1ELb1EEENS1_21CollectiveEpilogueBwdISD_SE_SG_Li256ELb0ELb0ELi1EEENS1_25SingleTileBwdLPTSchedulerILb0ELi128ELb0EEEEEEEEEvNT_6ParamsE --------------------------
	.section	.nv.shared._ZN7cutlass13device_kernelIN5flash11enable_sm90INS1_16FlashAttnBwdSm90INS1_25CollectiveMainloopBwdSm90ILi2ELi2ELi2EN4cute5tupleIJNS5_1CILi1EEES8_S8_EEENS6_IJNS7_ILi64EEENS7_ILi128EEENS7_ILi96EEEEEENS_6half_tEfNS_4arch4Sm90ELb1ELb0ELb0ELb0ELb0ELb1ELb0ELb0ELi2ELi1ELi2ELi1ELb1EEENS1_21CollectiveEpilogueBwdISD_SE_SG_Li256ELb0ELb0ELi1EEENS1_25SingleTileBwdLPTSchedulerILb0ELi128ELb0EEEEEEEEEvNT_6ParamsE,"aw",@nobits
	.sectionflags	@""
	.align	16
	.zero		1024


//--------------------- .nv.shared._ZN7cutlass13device_kernelIN5flash11enable_sm90INS1_16FlashAttnBwdSm90INS1_25CollectiveMainloopBwdSm90ILi2ELi2ELi2EN4cute5tupleIJNS5_1CILi1EEES8_S8_EEENS6_IJNS7_ILi64EEENS7_ILi128EEENS7_ILi96EEEEEENS_6half_tEfNS_4arch4Sm90ELb1ELb0ELb0ELb0ELb1ELb1ELb0ELb0ELi2ELi1ELi2ELi1ELb1EEENS1_21CollectiveEpilogueBwdISD_SE_SG_Li256ELb0ELb0ELi1EEENS1_25SingleTileBwdLPTSchedulerILb0ELi128ELb1EEEEEEEEEvNT_6ParamsE --------------------------
	.section	.nv.shared._ZN7cutlass13device_kernelIN5flash11enable_sm90INS1_16FlashAttnBwdSm90INS1_25CollectiveMainloopBwdSm90ILi2ELi2ELi2EN4cute5tupleIJNS5_1CILi1EEES8_S8_EEENS6_IJNS7_ILi64EEENS7_ILi128EEENS7_ILi96EEEEEENS_6half_tEfNS_4arch4Sm90ELb1ELb0ELb0ELb0ELb1ELb1ELb0ELb0ELi2ELi1ELi2ELi1ELb1EEENS1_21CollectiveEpilogueBwdISD_SE_SG_Li256ELb0ELb0ELi1EEENS1_25SingleTileBwdLPTSchedulerILb0ELi128ELb1EEEEEEEEEvNT_6ParamsE,"aw",@nobits
	.sectionflags	@""
	.align	16
	.zero		1024


//--------------------- .nv.shared._ZN7cutlass13device_kernelIN5flash11enable_sm90INS1_16FlashAttnBwdSm90INS1_25CollectiveMainloopBwdSm90ILi2ELi2ELi2EN4cute5tupleIJNS5_1CILi1EEES8_S8_EEENS6_IJNS7_ILi64EEENS7_ILi128EEENS7_ILi96EEEEEENS_6half_tEfNS_4arch4Sm90ELb1ELb0ELb0ELb0ELb0ELb1ELb0ELb0ELi2ELi1ELi2ELi1ELb1EEENS1_24CollectiveEpilogueBwdGQAISD_fSG_Li256ELb0ELb0EEENS1_25SingleTileBwdLPTSchedulerILb0ELi128ELb0EEEEEEEEEvNT_6ParamsE --------------------------
	.section	.nv.shared._ZN7cutlass13device_kernelIN5flash11enable_sm90INS1_16FlashAttnBwdSm90INS1_25CollectiveMainloopBwdSm90ILi2ELi2ELi2EN4cute5tupleIJNS5_1CILi1EEES8_S8_EEENS6_IJNS7_ILi64EEENS7_ILi128EEENS7_ILi96EEEEEENS_6half_tEfNS_4arch4Sm90ELb1ELb0ELb0ELb0ELb0ELb1ELb0ELb0ELi2ELi1ELi2ELi1ELb1EEENS1_24CollectiveEpilogueBwdGQAISD_fSG_Li256ELb0ELb0EEENS1_25SingleTileBwdLPTSchedulerILb0ELi128ELb0EEEEEEEEEvNT_6ParamsE,"aw",@nobits
	.sectionflags	@""
	.align	16
	.zero		1024


//--------------------- .nv.shared._ZN7cutlass13device_kernelIN5flash11enable_sm90INS1_16FlashAttnBwdSm90INS1_25CollectiveMainloopBwdSm90ILi2ELi2ELi2EN4cute5tupleIJNS5_1CILi1EEES8_S8_EEENS6_IJNS7_ILi64EEENS7_ILi128EEENS7_ILi96EEEEEENS_6half_tEfNS_4arch4Sm90ELb1ELb0ELb0ELb0ELb1ELb1ELb0ELb0ELi2ELi1ELi2ELi1ELb1EEENS1_24CollectiveEpilogueBwdGQAISD_fSG_Li256ELb0ELb1EEENS1_25SingleTileBwdLPTSchedulerILb0ELi128ELb1EEEEEEEEEvNT_6ParamsE --------------------------
	.section	.nv.shared._ZN7cutlass13device_kernelIN5flash11enable_sm90INS1_16FlashAttnBwdSm90INS1_25CollectiveMainloopBwdSm90ILi2ELi2ELi2EN4cute5tupleIJNS5_1CILi1EEES8_S8_EEENS6_IJNS7_ILi64EEENS7_ILi128EEENS7_ILi96EEEEEENS_6half_tEfNS_4arch4Sm90ELb1ELb0ELb0ELb0ELb1ELb1ELb0ELb0ELi2ELi1ELi2ELi1ELb1EEENS1_24CollectiveEpilogueBwdGQAISD_fSG_Li256ELb0ELb1EEENS1_25SingleTileBwdLPTSchedulerILb0ELi128ELb1EEEEEEEEEvNT_6ParamsE,"aw",@nobits
	.sectionflags	@""
	.align	16
	.zero		1024


//--------------------- .nv.shared._ZN7cutlass13device_kernelIN5flash22FlashAttnBwdPreprocessIN4cute5tupleIJNS3_1CILi64EEENS5_ILi96EEEEEENS_6half_tEfNS_4arch4Sm90ELb1ELb0EEEEEvNT_6ParamsE --------------------------
	.section	.nv.shared._ZN7cutlass13device_kernelIN5flash22FlashAttnBwdPreprocessIN4cute5tupleIJNS3_1CILi64EEENS5_ILi96EEEEEENS_6half_tEfNS_4arch4Sm90ELb1ELb0EEEEEvNT_6ParamsE,"aw",@nobits
	.sectionflags	@""
	.align	16
	.zero		1024


//--------------------- .nv.shared._ZN7cutlass13device_kernelIN5flash11enable_sm90INS1_16FlashAttnBwdSm90INS1_25CollectiveMainloopBwdSm90ILi2ELi2ELi2EN4cute5tupleIJNS5_1CILi1EEES8_S8_EEENS6_IJNS7_ILi64EEENS7_ILi128EEENS7_ILi96EEEEEENS_6half_tEfNS_4arch4Sm90ELb1ELb0ELb0ELb1ELb0ELb1ELb0ELb0ELi2ELi1ELi2ELi1ELb1EEENS1_21CollectiveEpilogueBwdISD_SE_SG_Li256ELb1ELb0ELi1EEENS1_25SingleTileBwdLPTSchedulerILb1ELi128ELb0EEEEEEEEEvNT_6ParamsE --------------------------
	.section	.nv.shared._ZN7cutlass13device_kernelIN5flash11enable_sm90INS1_16FlashAttnBwdSm90INS1_25CollectiveMainloopBwdSm90ILi2ELi2ELi2EN4cute5tupleIJNS5_1CILi1EEES8_S8_EEENS6_IJNS7_ILi64EEENS7_ILi128EEENS7_ILi96EEEEEENS_6half_tEfNS_4arch4Sm90ELb1ELb0ELb0ELb1ELb0ELb1ELb0ELb0ELi2ELi1ELi2ELi1ELb1EEENS1_21CollectiveEpilogueBwdISD_SE_SG_Li256ELb1ELb0ELi1EEENS1_25SingleTileBwdLPTSchedulerILb1ELi128ELb0EEEEEEEEEvNT_6ParamsE,"aw",@nobits
	.sectionflags	@""
	.align	16
	.zero		1024


//--------------------- .nv.shared._ZN7cutlass13device_kernelIN5flash11enable_sm90INS1_16FlashAttnBwdSm90INS1_25CollectiveMainloopBwdSm90ILi2ELi2ELi2EN4cute5tupleIJNS5_1CILi1EEES8_S8_EEENS6_IJNS7_ILi64EEENS7_ILi128EEENS7_ILi96EEEEEENS_6half_tEfNS_4arch4Sm90ELb1ELb0ELb0ELb1ELb1ELb1ELb0ELb0ELi2ELi1ELi2ELi1ELb1EEENS1_21CollectiveEpilogueBwdISD_SE_SG_Li256ELb1ELb0ELi1EEENS1_25SingleTileBwdLPTSchedulerILb1ELi128ELb1EEEEEEEEEvNT_6ParamsE --------------------------
	.section	.nv.shared._ZN7cutlass13device_kernelIN5flash11enable_sm90INS1_16FlashAttnBwdSm90INS1_25CollectiveMainloopBwdSm90ILi2ELi2ELi2EN4cute5tupleIJNS5_1CILi1EEES8_S8_EEENS6_IJNS7_ILi64EEENS7_ILi128EEENS7_ILi96EEEEEENS_6half_tEfNS_4arch4Sm90ELb1ELb0ELb0ELb1ELb1ELb1ELb0ELb0ELi2ELi1ELi2ELi1ELb1EEENS1_21CollectiveEpilogueBwdISD_SE_SG_Li256ELb1ELb0ELi1EEENS1_25SingleTileBwdLPTSchedulerILb1ELi128ELb1EEEEEEEEEvNT_6ParamsE,"aw",@nobits
	.sectionflags	@""
	.align	16
	.zero		1024


//--------------------- .nv.shared._ZN7cutlass13device_kernelIN5flash11enable_sm90INS1_16FlashAttnBwdSm90INS1_25CollectiveMainloopBwdSm90ILi2ELi2ELi2EN4cute5tupleIJNS5_1CILi1EEES8_S8_EEENS6_IJNS7_ILi64EEENS7_ILi128EEENS7_ILi96EEEEEENS_6half_tEfNS_4arch4Sm90ELb1ELb0ELb0ELb1ELb0ELb1ELb0ELb0ELi2ELi1ELi2ELi1ELb1EEENS1_24CollectiveEpilogueBwdGQAISD_fSG_Li256ELb1ELb0EEENS1_25SingleTileBwdLPTSchedulerILb1ELi128ELb0EEEEEEEEEvNT_6ParamsE --------------------------
	.section	.nv.shared._ZN7cutlass13device_kernelIN5flash11enable_sm90INS1_16FlashAttnBwdSm90INS1_25CollectiveMainloopBwdSm90ILi2ELi2ELi2EN4cute5tupleIJNS5_1CILi1EEES8_S8_EEENS6_IJNS7_ILi64EEENS7_ILi128EEENS7_ILi96EEEEEENS_6half_tEfNS_4arch4Sm90ELb1ELb0ELb0ELb1ELb0ELb1ELb0ELb0ELi2ELi1ELi2ELi1ELb1EEENS1_24CollectiveEpilogueBwdGQAISD_fSG_Li256ELb1ELb0EEENS1_25SingleTileBwdLPTSchedulerILb1ELi128ELb0EEEEEEEEEvNT_6ParamsE,"aw",@nobits
	.sectionflags	@""
	.align	16
	.zero		1024


//--------------------- .nv.shared._ZN7cutlass13device_kernelIN5flash32FlashAttnBwdPostprocessConvertdQIN4cute5tupleIJNS3_1CILi128EEENS5_ILi96EEEEEENS_6half_tEfNS_4arch4Sm90ELi256ENS3_8TiledMMAINS3_8MMA_AtomIJNS3_4SM904GMMA25MMA_64x96x16_F32F16F16_RSILNSF_5MajorE0ELSH_1ELNSF_7ScaleInE1ELSI_1EEEEEENS3_6LayoutINS4_IJNS5_ILi2EEENS5_ILi1EEESN_EEENS4_IJSN_NS5_ILi0EEESP_EEEEENS4_IJNS3_10UnderscoreESS_SS_EEEEELb0EEEEEvNT_6ParamsE --------------------------
	.section	.nv.shared._ZN7cutlass13device_kernelIN5flash32FlashAttnBwdPostprocessConvertdQIN4cute5tupleIJNS3_1CILi128EEENS5_ILi96EEEEEENS_6half_tEfNS_4arch4Sm90ELi256ENS3_8TiledMMAINS3_8MMA_AtomIJNS3_4SM904GMMA25MMA_64x96x16_F32F16F16_RSILNSF_5MajorE0ELSH_1ELNSF_7ScaleInE1ELSI_1EEEEEENS3_6LayoutINS4_IJNS5_ILi2EEENS5_ILi1EEESN_EEENS4_IJSN_NS5_ILi0EEESP_EEEEENS4_IJNS3_10UnderscoreESS_SS_EEEEELb0EEEEEvNT_6ParamsE,"aw",@nobits
	.sectionflags	@""
	.align	16
	.zero		1024


//--------------------- .nv.shared._ZN7cutlass13device_kernelIN5flash32FlashAttnBwdPostprocessConvertdQIN4cute5tupleIJNS3_1CILi64EEENS5_ILi96EEEEEENS_6half_tEfNS_4arch4Sm90ELi256ENS3_8TiledMMAINS3_8MMA_AtomIJNS3_4SM904GMMA25MMA_64x16x16_F32F16F16_SSILNSF_5MajorE0ELSH_1ELNSF_7ScaleInE1ELSI_1EEEEEENS3_6LayoutINS4_IJNS5_ILi1EEENS5_ILi2EEESM_EEENS4_IJNS5_ILi0EEESM_SP_EEEEENS4_IJNS3_10UnderscoreESS_SS_EEEEELb0EEEEEvNT_6ParamsE --------------------------
	.section	.nv.shared._ZN7cutlass13device_kernelIN5flash32FlashAttnBwdPostprocessConvertdQIN4cute5tupleIJNS3_1CILi64EEENS5_ILi96EEEEEENS_6half_tEfNS_4arch4Sm90ELi256ENS3_8TiledMMAINS3_8MMA_AtomIJNS3_4SM904GMMA25MMA_64x16x16_F32F16F16_SSILNSF_5MajorE0ELSH_1ELNSF_7ScaleInE1ELSI_1EEEEEENS3_6LayoutINS4_IJNS5_ILi1EEENS5_ILi2EEESM_EEENS4_IJNS5_ILi0EEESM_SP_EEEEENS4_IJNS3_10UnderscoreESS_SS_EEEEELb0EEEEEvNT_6ParamsE,"aw",@nobits
	.sectionflags	@""
	.align	16
	.zero		1024


//--------------------- .nv.shared._ZN7cutlass13device_kernelIN5flash11enable_sm90INS1_16FlashAttnBwdSm90INS1_25CollectiveMainloopBwdSm90ILi2ELi2ELi2EN4cute5tupleIJNS5_1CILi1EEES8_S8_EEENS6_IJNS7_ILi64EEENS7_ILi128EEENS7_ILi96EEEEEENS_6half_tEfNS_4arch4Sm90ELb1ELb0ELb0ELb1ELb1ELb1ELb0ELb0ELi2ELi1ELi2ELi1ELb1EEENS1_24CollectiveEpilogueBwdGQAISD_fSG_Li256ELb1ELb1EEENS1_25SingleTileBwdLPTSchedulerILb1ELi128ELb1EEEEEEEEEvNT_6ParamsE --------------------------
	.section	.nv.shared._ZN7cutlass13device_kernelIN5flash11enable_sm90INS1_16FlashAttnBwdSm90INS1_25CollectiveMainloopBwdSm90ILi2ELi2ELi2EN4cute5tupleIJNS5_1CILi1EEES8_S8_EEENS6_IJNS7_ILi64EEENS7_ILi128EEENS7_ILi96EEEEEENS_6half_tEfNS_4arch4Sm90ELb1ELb0ELb0ELb1ELb1ELb1ELb0ELb0ELi2ELi1ELi2ELi1ELb1EEENS1_24CollectiveEpilogueBwdGQAISD_fSG_Li256ELb1ELb1EEENS1_25SingleTileBwdLPTSchedulerILb1ELi128ELb1EEEEEEEEEvNT_6ParamsE,"aw",@nobits
	.sectionflags	@""
	.align	16
	.zero		1024


//--------------------- .nv.shared._ZN7cutlass13device_kernelIN5flash22FlashAttnBwdPreprocessIN4cute5tupleIJNS3_1CILi64EEENS5_ILi96EEEEEENS_6half_tEfNS_4arch4Sm90ELb1ELb1EEEEEvNT_6ParamsE --------------------------
	.section	.nv.shared._ZN7cutlass13device_kernelIN5flash22FlashAttnBwdPreprocessIN4cute5tupleIJNS3_1CILi64EEENS5_ILi96EEEEEENS_6half_tEfNS_4arch4Sm90ELb1ELb1EEEEEvNT_6ParamsE,"aw",@nobits
	.sectionflags	@""
	.align	16
	.zero		1024


//--------------------- .nv.constant0._ZN7cutlass13device_kernelIN5flash11enable_sm90INS1_16FlashAttnBwdSm90INS1_25CollectiveMainloopBwdSm90ILi2ELi2ELi2EN4cute5tupleIJNS5_1CILi1EEES8_S8_EEENS6_IJNS7_ILi64EEENS7_ILi128EEENS7_ILi96EEEEEENS_6half_tEfNS_4arch4Sm90ELb0ELb0ELb1ELb0ELb0ELb1ELb0ELb0ELi2ELi1ELi2ELi1ELb1EEENS1_21CollectiveEpilogueBwdISD_SE_SG_Li256ELb0ELb0ELi1EEENS1_19SingleTileSchedulerILb0ELb0ELb0ELi128EEEEEEEEEvNT_6ParamsE --------------------------
	.section	.nv.constant0._ZN7cutlass13device_kernelIN5flash11enable_sm90INS1_16FlashAttnBwdSm90INS1_25CollectiveMainloopBwdSm90ILi2ELi2ELi2EN4cute5tupleIJNS5_1CILi1EEES8_S8_EEENS6_IJNS7_ILi64EEENS7_ILi128EEENS7_ILi96EEEEEENS_6half_tEfNS_4arch4Sm90ELb0ELb0ELb1ELb0ELb0ELb1ELb0ELb0ELi2ELi1ELi2ELi1ELb1EEENS1_21CollectiveEpilogueBwdISD_SE_SG_Li256ELb0ELb0ELi1EEENS1_19SingleTileSchedulerILb0ELb0ELb0ELi128EEEEEEEEEvNT_6ParamsE,"a",@progbits
	.sectionflags	@""
	.align	4
.nv.constant0._ZN7cutlass13device_kernelIN5flash11enable_sm90INS1_16FlashAttnBwdSm90INS1_25CollectiveMainloopBwdSm90ILi2ELi2ELi2EN4cute5tupleIJNS5_1CILi1EEES8_S8_EEENS6_IJNS7_ILi64EEENS7_ILi128EEENS7_ILi96EEEEEENS_6half_tEfNS_4arch4Sm90ELb0ELb0ELb1ELb0ELb0ELb1ELb0ELb0ELi2ELi1ELi2ELi1ELb1EEENS1_21CollectiveEpilogueBwdISD_SE_SG_Li256ELb0ELb0ELi1EEENS1_19SingleTileSchedulerILb0ELb0ELb0ELi128EEEEEEEEEvNT_6ParamsE:
	.zero		3200


//--------------------- .nv.constant0._ZN7cutlass13device_kernelIN5flash11enable_sm90INS1_16FlashAttnBwdSm90INS1_25CollectiveMainloopBwdSm90ILi2ELi2ELi2EN4cute5tupleIJNS5_1CILi1EEES8_S8_EEENS6_IJNS7_ILi64EEENS7_ILi128EEENS7_ILi96EEEEEENS_6half_tEfNS_4arch4Sm90ELb0ELb0ELb1ELb0ELb1ELb1ELb0ELb0ELi2ELi1ELi2ELi1ELb1EEENS1_21CollectiveEpilogueBwdISD_SE_SG_Li256ELb0ELb0ELi1EEENS1_19SingleTileSchedulerILb0ELb0ELb0ELi128EEEEEEEEEvNT_6ParamsE --------------------------
	.section	.nv.constant0._ZN7cutlass13device_kernelIN5flash11enable_sm90INS1_16FlashAttnBwdSm90INS1_25CollectiveMainloopBwdSm90ILi2ELi2ELi2EN4cute5tupleIJNS5_1CILi1EEES8_S8_EEENS6_IJNS7_ILi64EEENS7_ILi128EEENS7_ILi96EEEEEENS_6half_tEfNS_4arch4Sm90ELb0ELb0ELb1ELb0ELb1ELb1ELb0ELb0ELi2ELi1ELi2ELi1ELb1EEENS1_21CollectiveEpilogueBwdISD_SE_SG_Li256ELb0ELb0ELi1EEENS1_19SingleTileSchedulerILb0ELb0ELb0ELi128EEEEEEEEEvNT_6ParamsE,"a",@progbits
	.sectionflags	@""
	.align	4
.nv.constant0._ZN7cutlass13device_kernelIN5flash11enable_sm90INS1_16FlashAttnBwdSm90INS1_25CollectiveMainloopBwdSm90ILi2ELi2ELi2EN4cute5tupleIJNS5_1CILi1EEES8_S8_EEENS6_IJNS7_ILi64EEENS7_ILi128EEENS7_ILi96EEEEEENS_6half_tEfNS_4arch4Sm90ELb0ELb0ELb1ELb0ELb1ELb1ELb0ELb0ELi2ELi1ELi2ELi1ELb1EEENS1_21CollectiveEpilogueBwdISD_SE_SG_Li256ELb0ELb0ELi1EEENS1_19SingleTileSchedulerILb0ELb0ELb0ELi128EEEEEEEEEvNT_6ParamsE:
	.zero		3200


//--------------------- .nv.constant0._ZN7cutlass13device_kernelIN5flash11enable_sm90INS1_16FlashAttnBwdSm90INS1_25CollectiveMainloopBwdSm90ILi2ELi2ELi2EN4cute5tupleIJNS5_1CILi1EEES8_S8_EEENS6_IJNS7_ILi64EEENS7_ILi128EEENS7_ILi96EEEEEENS_6half_tEfNS_4arch4Sm90ELb0ELb0ELb1ELb0ELb0ELb1ELb0ELb0ELi2ELi1ELi2ELi1ELb1EEENS1_24CollectiveEpilogueBwdGQAISD_fSG_Li256ELb0ELb0EEENS1_19SingleTileSchedulerILb0ELb0ELb0ELi128EEEEEEEEEvNT_6ParamsE --------------------------
	.section	.nv.constant0._ZN7cutlass13device_kernelIN5flash11enable_sm90INS1_16FlashAttnBwdSm90INS1_25CollectiveMainloopBwdSm90ILi2ELi2ELi2EN4cute5tupleIJNS5_1CILi1EEES8_S8_EEENS6_IJNS7_ILi64EEENS7_ILi128EEENS7_ILi96EEEEEENS_6half_tEfNS_4arch4Sm90ELb0ELb0ELb1ELb0ELb0ELb1ELb0ELb0ELi2ELi1ELi2ELi1ELb1EEENS1_24CollectiveEpilogueBwdGQAISD_fSG_Li256ELb0ELb0EEENS1_19SingleTileSchedulerILb0ELb0ELb0ELi128EEEEEEEEEvNT_6ParamsE,"a",@progbits
	.sectionflags	@""
	.align	4
.nv.constant0._ZN7cutlass13device_kernelIN5flash11enable_sm90INS1_16FlashAttnBwdSm90INS1_25CollectiveMainloopBwdSm90ILi2ELi2ELi2EN4cute5tupleIJNS5_1CILi1EEES8_S8_EEENS6_IJNS7_ILi64EEENS7_ILi128EEENS7_ILi96EEEEEENS_6half_tEfNS_4arch4Sm90ELb0ELb0ELb1ELb0ELb0ELb1ELb0ELb0ELi2ELi1ELi2ELi1ELb1EEENS1_24CollectiveEpilogueBwdGQAISD_fSG_Li256ELb0ELb0EEENS1_19SingleTileSchedulerILb0ELb0ELb0ELi128EEEEEEEEEvNT_6ParamsE:
	.zero		2560


//--------------------- .nv.constant0._ZN7cutlass13device_kernelIN5flash11enable_sm90INS1_16FlashAttnBwdSm90INS1_25CollectiveMainloopBwdSm90ILi2ELi2ELi2EN4cute5tupleIJNS5_1CILi1EEES8_S8_EEENS6_IJNS7_ILi64EEENS7_ILi128EEENS7_ILi96EEEEEENS_6half_tEfNS_4arch4Sm90ELb0ELb0ELb1ELb0ELb1ELb1ELb0ELb0ELi2ELi1ELi2ELi1ELb1EEENS1_24CollectiveEpilogueBwdGQAISD_fSG_Li256ELb0ELb1EEENS1_19SingleTileSchedulerILb0ELb0ELb0ELi128EEEEEEEEEvNT_6ParamsE --------------------------
	.section	.nv.constant0._ZN7cutlass13device_kernelIN5flash11enable_sm90INS1_16FlashAttnBwdSm90INS1_25CollectiveMainloopBwdSm90ILi2ELi2ELi2EN4cute5tupleIJNS5_1CILi1EEES8_S8_EEENS6_IJNS7_ILi64EEENS7_ILi128EEENS7_ILi96EEEEEENS_6half_tEfNS_4arch4Sm90ELb0ELb0ELb1ELb0ELb1ELb1ELb0ELb0ELi2ELi1ELi2ELi1ELb1EEENS1_24CollectiveEpilogueBwdGQAISD_fSG_Li256ELb0ELb1EEENS1_19SingleTileSchedulerILb0ELb0ELb0ELi128EEEEEEEEEvNT_6ParamsE,"a",@progbits
	.sectionflags	@""
	.align	4
.nv.constant0._ZN7cutlass13device_kernelIN5flash11enable_sm90INS1_16FlashAttnBwdSm90INS1_25CollectiveMainloopBwdSm90ILi2ELi2ELi2EN4cute5tupleIJNS5_1CILi1EEES8_S8_EEENS6_IJNS7_ILi64EEENS7_ILi128EEENS7_ILi96EEEEEENS_6half_tEfNS_4arch4Sm90ELb0ELb0ELb1ELb0ELb1ELb1ELb0ELb0ELi2ELi1ELi2ELi1ELb1EEENS1_24CollectiveEpilogueBwdGQAISD_fSG_Li256ELb0ELb1EEENS1_19SingleTileSchedulerILb0ELb0ELb0ELi128EEEEEEEEEvNT_6ParamsE:
	.zero		2560


//--------------------- .nv.constant0._ZN7cutlass13device_kernelIN5flash11enable_sm90INS1_16FlashAttnBwdSm90INS1_25CollectiveMainloopBwdSm90ILi2ELi2ELi2EN4cute5tupleIJNS5_1CILi1EEES8_S8_EEENS6_IJNS7_ILi64EEENS7_ILi128EEENS7_ILi96EEEEEENS_6half_tEfNS_4arch4Sm90ELb0ELb0ELb1ELb1ELb0ELb1ELb0ELb0ELi2ELi1ELi2ELi1ELb1EEENS1_21CollectiveEpilogueBwdISD_SE_SG_Li256ELb1ELb0ELi1EEENS1_19SingleTileSchedulerILb1ELb0ELb0ELi128EEEEEEEEEvNT_6ParamsE --------------------------
	.section	.nv.constant0._ZN7cutlass13device_kernelIN5flash11enable_sm90INS1_16FlashAttnBwdSm90INS1_25CollectiveMainloopBwdSm90ILi2ELi2ELi2EN4cute5tupleIJNS5_1CILi1EEES8_S8_EEENS6_IJNS7_ILi64EEENS7_ILi128EEENS7_ILi96EEEEEENS_6half_tEfNS_4arch4Sm90ELb0ELb0ELb1ELb1ELb0ELb1ELb0ELb0ELi2ELi1ELi2ELi1ELb1EEENS1_21CollectiveEpilogueBwdISD_SE_SG_Li256ELb1ELb0ELi1EEENS1_19SingleTileSchedulerILb1ELb0ELb0ELi128EEEEEEEEEvNT_6ParamsE,"a",@progbits
	.sectionflags	@""
	.align	4
.nv.constant0._ZN7cutlass13device_kernelIN5flash11enable_sm90INS1_16FlashAttnBwdSm90INS1_25CollectiveMainloopBwdSm90ILi2ELi2ELi2EN4cute5tupleIJNS5_1CILi1EEES8_S8_EEENS6_IJNS7_ILi64EEENS7_ILi128EEENS7_ILi96EEEEEENS_6half_tEfNS_4arch4Sm90ELb0ELb0ELb1ELb1ELb0ELb1ELb0ELb0ELi2ELi1ELi2ELi1ELb1EEENS1_21CollectiveEpilogueBwdISD_SE_SG_Li256ELb1ELb0ELi1EEENS1_19SingleTileSchedulerILb1ELb0ELb0ELi128EEEEEEEEEvNT_6ParamsE:
	.zero		2560


//--------------------- .nv.constant0._ZN7cutlass13device_kernelIN5flash11enable_sm90INS1_16FlashAttnBwdSm90INS1_25CollectiveMainloopBwdSm90ILi2ELi2ELi2EN4cute5tupleIJNS5_1CILi1EEES8_S8_EEENS6_IJNS7_ILi64EEENS7_ILi128EEENS7_ILi96EEEEEENS_6half_tEfNS_4arch4Sm90ELb0ELb0ELb1ELb1ELb1ELb1ELb0ELb0ELi2ELi1ELi2ELi1ELb1EEENS1_21CollectiveEpilogueBwdISD_SE_SG_Li256ELb1ELb0ELi1EEENS1_19SingleTileSchedulerILb1ELb0ELb0ELi128EEEEEEEEEvNT_6ParamsE --------------------------
	.section	.nv.constant0._ZN7cutlass13device_kernelIN5flash11enable_sm90INS1_16FlashAttnBwdSm90INS1_25CollectiveMainloopBwdSm90ILi2ELi2ELi2EN4cute5tupleIJNS5_1CILi1EEES8_S8_EEENS6_IJNS7_ILi64EEENS7_ILi128EEENS7_ILi96EEEEEENS_6half_tEfNS_4arch4Sm90ELb0ELb0ELb1ELb1ELb1ELb1ELb0ELb0ELi2ELi1ELi2ELi1ELb1EEENS1_21CollectiveEpilogueBwdISD_SE_SG_Li256ELb1ELb0ELi1EEENS1_19SingleTileSchedulerILb1ELb0ELb0ELi128EEEEEEEEEvNT_6ParamsE,"a",@progbits
	.sectionflags	@""
	.align	4
.nv.constant0._ZN7cutlass13device_kernelIN5flash11enable_sm90INS1_16FlashAttnBwdSm90INS1_25CollectiveMainloopBwdSm90ILi2ELi2ELi2EN4cute5tupleIJNS5_1CILi1EEES8_S8_EEENS6_IJNS7_ILi64EEENS7_ILi128EEENS7_ILi96EEEEEENS_6half_tEfNS_4arch4Sm90ELb0ELb0ELb1ELb1ELb1ELb1ELb0ELb0ELi2ELi1ELi2ELi1ELb1EEENS1_21CollectiveEpilogueBwdISD_SE_SG_Li256ELb1ELb0ELi1EEENS1_19SingleTileSchedulerILb1ELb0ELb0ELi128EEEEEEEEEvNT_6ParamsE:
	.zero		2560


//--------------------- .nv.constant0._ZN7cutlass13device_kernelIN5flash11enable_sm90INS1_16FlashAttnBwdSm90INS1_25CollectiveMainloopBwdSm90ILi2ELi2ELi2EN4cute5tupleIJNS5_1CILi1EEES8_S8_EEENS6_IJNS7_ILi64EEENS7_ILi128EEENS7_ILi96EEEEEENS_6half_tEfNS_4arch4Sm90ELb0ELb0ELb1ELb1ELb0ELb1ELb0ELb0ELi2ELi1ELi2ELi1ELb1EEENS1_24CollectiveEpilogueBwdGQAISD_fSG_Li256ELb1ELb0EEENS1_19SingleTileSchedulerILb1ELb0ELb0ELi128EEEEEEEEEvNT_6ParamsE --------------------------
	.section	.nv.constant0._ZN7cutlass13device_kernelIN5flash11enable_sm90INS1_16FlashAttnBwdSm90INS1_25CollectiveMainloopBwdSm90ILi2ELi2ELi2EN4cute5tupleIJNS5_1CILi1EEES8_S8_EEENS6_IJNS7_ILi64EEENS7_ILi128EEENS7_ILi96EEEEEENS_6half_tEfNS_4arch4Sm90ELb0ELb0ELb1ELb1ELb0ELb1ELb0ELb0ELi2ELi1ELi2ELi1ELb1EEENS1_24CollectiveEpilogueBwdGQAISD_fSG_Li256ELb1ELb0EEENS1_19SingleTileSchedulerILb1ELb0ELb0ELi128EEEEEEEEEvNT_6ParamsE,"a",@progbits
	.sectionflags	@""
	.align	4
.nv.constant0._ZN7cutlass13device_kernelIN5flash11enable_sm90INS1_16FlashAttnBwdSm90INS1_25CollectiveMainloopBwdSm90ILi2ELi2ELi2EN4cute5tupleIJNS5_1CILi1EEES8_S8_EEENS6_IJNS7_ILi64EEENS7_ILi128EEENS7_ILi96EEEEEENS_6half_tEfNS_4arch4Sm90ELb0ELb0ELb1ELb1ELb0ELb1ELb0ELb0ELi2ELi1ELi2ELi1ELb1EEENS1_24CollectiveEpilogueBwdGQAISD_fSG_Li256ELb1ELb0EEENS1_19SingleTileSchedulerILb1ELb0ELb0ELi128EEEEEEEEEvNT_6ParamsE:
	.zero		2560


//--------------------- .nv.constant0._ZN7cutlass13device_kernelIN5flash11enable_sm90INS1_16FlashAttnBwdSm90INS1_25CollectiveMainloopBwdSm90ILi2ELi2ELi2EN4cute5tupleIJNS5_1CILi1EEES8_S8_EEENS6_IJNS7_ILi64EEENS7_ILi128EEENS7_ILi96EEEEEENS_6half_tEfNS_4arch4Sm90ELb0ELb0ELb1ELb1ELb1ELb1ELb0ELb0ELi2ELi1ELi2ELi1ELb1EEENS1_24CollectiveEpilogueBwdGQAISD_fSG_Li256ELb1ELb1EEENS1_19SingleTileSchedulerILb1ELb0ELb0ELi128EEEEEEEEEvNT_6ParamsE --------------------------
	.section	.nv.constant0._ZN7cutlass13device_kernelIN5flash11enable_sm90INS1_16FlashAttnBwdSm90INS1_25CollectiveMainloopBwdSm90ILi2ELi2ELi2EN4cute5tupleIJNS5_1CILi1EEES8_S8_EEENS6_IJNS7_ILi64EEENS7_ILi128EEENS7_ILi96EEEEEENS_6half_tEfNS_4arch4Sm90ELb0ELb0ELb1ELb1ELb1ELb1ELb0ELb0ELi2ELi1ELi2ELi1ELb1EEENS1_24CollectiveEpilogueBwdGQAISD_fSG_Li256ELb1ELb1EEENS1_19SingleTileSchedulerILb1ELb0ELb0ELi128EEEEEEEEEvNT_6ParamsE,"a",@progbits
	.sectionflags	@""
	.align	4
.nv.constant0._ZN7cutlass13device_kernelIN5flash11enable_sm90INS1_16FlashAttnBwdSm90INS1_25CollectiveMainloopBwdSm90ILi2ELi2ELi2EN4cute5tupleIJNS5_1CILi1EEES8_S8_EEENS6_IJNS7_ILi64EEENS7_ILi128EEENS7_ILi96EEEEEENS_6half_tEfNS_4arch4Sm90ELb0ELb0ELb1ELb1ELb1ELb1ELb0ELb0ELi2ELi1ELi2ELi1ELb1EEENS1_24CollectiveEpilogueBwdGQAISD_fSG_Li256ELb1ELb1EEENS1_19SingleTileSchedulerILb1ELb0ELb0ELi128EEEEEEEEEvNT_6ParamsE:
	.zero		2560


//--------------------- .nv.constant0._ZN7cutlass13device_kernelIN5flash11enable_sm90INS1_16FlashAttnBwdSm90INS1_25CollectiveMainloopBwdSm90ILi2ELi2ELi2EN4cute5tupleIJNS5_1CILi1EEES8_S8_EEENS6_IJNS7_ILi64EEENS7_ILi128EEENS7_ILi96EEEEEENS_6half_tEfNS_4arch4Sm90ELb0ELb1ELb1ELb0ELb0ELb1ELb0ELb0ELi2ELi1ELi2ELi1ELb1EEENS1_21CollectiveEpilogueBwdISD_SE_SG_Li256ELb0ELb0ELi1EEENS1_19SingleTileSchedulerILb0ELb0ELb0ELi128EEEEEEEEEvNT_6ParamsE --------------------------
	.section	.nv.constant0._ZN7cutlass13device_kernelIN5flash11enable_sm90INS1_16FlashAttnBwdSm90INS1_25CollectiveMainloopBwdSm90ILi2ELi2ELi2EN4cute5tupleIJNS5_1CILi1EEES8_S8_EEENS6_IJNS7_ILi64EEENS7_ILi128EEENS7_ILi96EEEEEENS_6half_tEfNS_4arch4Sm90ELb0ELb1ELb1ELb0ELb0ELb1ELb0ELb0ELi2ELi1ELi2ELi1ELb1EEENS1_21CollectiveEpilogueBwdISD_SE_SG_Li256ELb0ELb0ELi1EEENS1_19SingleTileSchedulerILb0ELb0ELb0ELi128EEEEEEEEEvNT_6ParamsE,"a",@progbits
	.sectionflags	@""
	.align	4
.nv.constant0._ZN7cutlass13device_kernelIN5flash11enable_sm90INS1_16FlashAttnBwdSm90INS1_25CollectiveMainloopBwdSm90ILi2ELi2ELi2EN4cute5tupleIJNS5_1CILi1EEES8_S8_EEENS6_IJNS7_ILi64EEENS7_ILi128EEENS7_ILi96EEEEEENS_6half_tEfNS_4arch4Sm90ELb0ELb1ELb1ELb0ELb0ELb1ELb0ELb0ELi2ELi1ELi2ELi1ELb1EEENS1_21CollectiveEpilogueBwdISD_SE_SG_Li256ELb0ELb0ELi1EEENS1_19SingleTileSchedulerILb0ELb0ELb0ELi128EEEEEEEEEvNT_6ParamsE:
	.zero		3200


//--------------------- .nv.constant0._ZN7cutlass13device_kernelIN5flash11enable_sm90INS1_16FlashAttnBwdSm90INS1_25CollectiveMainloopBwdSm90ILi2ELi2ELi2EN4cute5tupleIJNS5_1CILi1EEES8_S8_EEENS6_IJNS7_ILi64EEENS7_ILi128EEENS7_ILi96EEEEEENS_6half_tEfNS_4arch4Sm90ELb0ELb1ELb1ELb0ELb1ELb1ELb0ELb0ELi2ELi1ELi2ELi1ELb1EEENS1_21CollectiveEpilogueBwdISD_SE_SG_Li256ELb0ELb0ELi1EEENS1_19SingleTileSchedulerILb0ELb0ELb0ELi128EEEEEEEEEvNT_6ParamsE --------------------------
	.section	.nv.constant0._ZN7cutlass13device_kernelIN5flash11enable_sm90INS1_16FlashAttnBwdSm90INS1_25CollectiveMainloopBwdSm90ILi2ELi2ELi2EN4cute5tupleIJNS5_1CILi1EEES8_S8_EEENS6_IJNS7_ILi64EEENS7_ILi128EEENS7_ILi96EEEEEENS_6half_tEfNS_4arch4Sm90ELb0ELb1ELb1ELb0ELb1ELb1ELb0ELb0ELi2ELi1ELi2ELi1ELb1EEENS1_21CollectiveEpilogueBwdISD_SE_SG_Li256ELb0ELb0ELi1EEENS1_19SingleTileSchedulerILb0ELb0ELb0ELi128EEEEEEEEEvNT_6ParamsE,"a",@progbits
	.sectionflags	@""
	.align	4
.nv.constant0._ZN7cutlass13device_kernelIN5flash11enable_sm90INS1_16FlashAttnBwdSm90INS1_25CollectiveMainloopBwdSm90ILi2ELi2ELi2EN4cute5tupleIJNS5_1CILi1EEES8_S8_EEENS6_IJNS7_ILi64EEENS7_ILi128EEENS7_ILi96EEEEEENS_6half_tEfNS_4arch4Sm90ELb0ELb1ELb1ELb0ELb1ELb1ELb0ELb0ELi2ELi1ELi2ELi1ELb1EEENS1_21CollectiveEpilogueBwdISD_SE_SG_Li256ELb0ELb0ELi1EEENS1_19SingleTileSchedulerILb0ELb0ELb0ELi128EEEEEEEEEvNT_6ParamsE:
	.zero		3200


//--------------------- .nv.constant0._ZN7cutlass13device_kernelIN5flash11enable_sm90INS1_16FlashAttnBwdSm90INS1_25CollectiveMainloopBwdSm90ILi2ELi2ELi2EN4cute5tupleIJNS5_1CILi1EEES8_S8_EEENS6_IJNS7_ILi64EEENS7_ILi128EEENS7_ILi96EEEEEENS_6half_tEfNS_4arch4Sm90ELb0ELb1ELb1ELb0ELb0ELb1ELb0ELb0ELi2ELi1ELi2ELi1ELb1EEENS1_24CollectiveEpilogueBwdGQAISD_fSG_Li256ELb0ELb0EEENS1_19SingleTileSchedulerILb0ELb0ELb0ELi128EEEEEEEEEvNT_6ParamsE --------------------------
	.section	.nv.constant0._ZN7cutlass13device_kernelIN5flash11enable_sm90INS1_16FlashAttnBwdSm90INS1_25CollectiveMainloopBwdSm90ILi2ELi2ELi2EN4cute5tupleIJNS5_1CILi1EEES8_S8_EEENS6_IJNS7_ILi64EEENS7_ILi128EEENS7_ILi96EEEEEENS_6half_tEfNS_4arch4Sm90ELb0ELb1ELb1ELb0ELb0ELb1ELb0ELb0ELi2ELi1ELi2ELi1ELb1EEENS1_24CollectiveEpilogueBwdGQAISD_fSG_Li256ELb0ELb0EEENS1_19SingleTileSchedulerILb0ELb0ELb0ELi128EEEEEEEEEvNT_6ParamsE,"a",@progbits
	.sectionflags	@""
	.align	4
.nv.constant0._ZN7cutlass13device_kernelIN5flash11enable_sm90INS1_16FlashAttnBwdSm90INS1_25CollectiveMainloopBwdSm90ILi2ELi2ELi2EN4cute5tupleIJNS5_1CILi1EEES8_S8_EEENS6_IJNS7_ILi64EEENS7_ILi128EEENS7_ILi96EEEEEENS_6half_tEfNS_4arch4Sm90ELb0ELb1ELb1ELb0ELb0ELb1ELb0ELb0ELi2ELi1ELi2ELi1ELb1EEENS1_24CollectiveEpilogueBwdGQAISD_fSG_Li256ELb0ELb0EEENS1_19SingleTileSchedulerILb0ELb0ELb0ELi128EEEEEEEEEvNT_6ParamsE:
	.zero		2560


//--------------------- .nv.constant0._ZN7cutlass13device_kernelIN5flash11enable_sm90INS1_16FlashAttnBwdSm90INS1_25CollectiveMainloopBwdSm90ILi2ELi2ELi2EN4cute5tupleIJNS5_1CILi1EEES8_S8_EEENS6_IJNS7_ILi64EEENS7_ILi128EEENS7_ILi96EEEEEENS_6half_tEfNS_4arch4Sm90ELb0ELb1ELb1ELb0ELb1ELb1ELb0ELb0ELi2ELi1ELi2ELi1ELb1EEENS1_24CollectiveEpilogueBwdGQAISD_fSG_Li256ELb0ELb1EEENS1_19SingleTileSchedulerILb0ELb0ELb0ELi128EEEEEEEEEvNT_6ParamsE --------------------------
	.section	.nv.constant0._ZN7cutlass13device_kernelIN5flash11enable_sm90INS1_16FlashAttnBwdSm90INS1_25CollectiveMainloopBwdSm90ILi2ELi2ELi2EN4cute5tupleIJNS5_1CILi1EEES8_S8_EEENS6_IJNS7_ILi64EEENS7_ILi128EEENS7_ILi96EEEEEENS_6half_tEfNS_4arch4Sm90ELb0ELb1ELb1ELb0ELb1ELb1ELb0ELb0ELi2ELi1ELi2ELi1ELb1EEENS1_24CollectiveEpilogueBwdGQAISD_fSG_Li256ELb0ELb1EEENS1_19SingleTileSchedulerILb0ELb0ELb0ELi128EEEEEEEEEvNT_6ParamsE,"a",@progbits
	.sectionflags	@""
	.align	4
.nv.constant0._ZN7cutlass13device_kernelIN5flash11enable_sm90INS1_16FlashAttnBwdSm90INS1_25CollectiveMainloopBwdSm90ILi2ELi2ELi2EN4cute5tupleIJNS5_1CILi1EEES8_S8_EEENS6_IJNS7_ILi64EEENS7_ILi128EEENS7_ILi96EEEEEENS_6half_tEfNS_4arch4Sm90ELb0ELb1ELb1ELb0ELb1ELb1ELb0ELb0ELi2ELi1ELi2ELi1ELb1EEENS1_24CollectiveEpilogueBwdGQAISD_fSG_Li256ELb0ELb1EEENS1_19SingleTileSchedulerILb0ELb0ELb0ELi128EEEEEEEEEvNT_6ParamsE:
	.zero		2560


//--------------------- .nv.constant0._ZN7cutlass13device_kernelIN5flash11enable_sm90INS1_16FlashAttnBwdSm90INS1_25CollectiveMainloopBwdSm90ILi2ELi2ELi2EN4cute5tupleIJNS5_1CILi1EEES8_S8_EEENS6_IJNS7_ILi64EEENS7_ILi128EEENS7_ILi96EEEEEENS_6half_tEfNS_4arch4Sm90ELb0ELb1ELb1ELb1ELb0ELb1ELb0ELb0ELi2ELi1ELi2ELi1ELb1EEENS1_21CollectiveEpilogueBwdISD_SE_SG_Li256ELb1ELb0ELi1EEENS1_19SingleTileSchedulerILb1ELb0ELb0ELi128EEEEEEEEEvNT_6ParamsE --------------------------
	.section	.nv.constant0._ZN7cutlass13device_kernelIN5flash11enable_sm90INS1_16FlashAttnBwdSm90INS1_25CollectiveMainloopBwdSm90ILi2ELi2ELi2EN4cute5tupleIJNS5_1CILi1EEES8_S8_EEENS6_IJNS7_ILi64EEENS7_ILi128EEENS7_ILi96EEEEEENS_6half_tEfNS_4arch4Sm90ELb0ELb1ELb1ELb1ELb0ELb1ELb0ELb0ELi2ELi1ELi2ELi1ELb1EEENS1_21CollectiveEpilogueBwdISD_SE_SG_Li256ELb1ELb0ELi1EEENS1_19SingleTileSchedulerILb1ELb0ELb0ELi128EEEEEEEEEvNT_6ParamsE,"a",@progbits
	.sectionflags	@""
	.align	4
.nv.constant0._ZN7cutlass13device_kernelIN5flash11enable_sm90INS1_16FlashAttnBwdSm90INS1_25CollectiveMainloopBwdSm90ILi2ELi2ELi2EN4cute5tupleIJNS5_1CILi1EEES8_S8_EEENS6_IJNS7_ILi64EEENS7_ILi128EEENS7_ILi96EEEEEENS_6half_tEfNS_4arch4Sm90ELb0ELb1ELb1ELb1ELb0ELb1ELb0ELb0ELi2ELi1ELi2ELi1ELb1EEENS1_21CollectiveEpilogueBwdISD_SE_SG_Li256ELb1ELb0ELi1EEENS1_19SingleTileSchedulerILb1ELb0ELb0ELi128EEEEEEEEEvNT_6ParamsE:
	.zero		2560


//--------------------- .nv.constant0._ZN7cutlass13device_kernelIN5flash11enable_sm90INS1_16FlashAttnBwdSm90INS1_25CollectiveMainloopBwdSm90ILi2ELi2ELi2EN4cute5tupleIJNS5_1CILi1EEES8_S8_EEENS6_IJNS7_ILi64EEENS7_ILi128EEENS7_ILi96EEEEEENS_6half_tEfNS_4arch4Sm90ELb0ELb1ELb1ELb1ELb1ELb1ELb0ELb0ELi2ELi1ELi2ELi1ELb1EEENS1_21CollectiveEpilogueBwdISD_SE_SG_Li256ELb1ELb0ELi1EEENS1_19SingleTileSchedulerILb1ELb0ELb0ELi128EEEEEEEEEvNT_6ParamsE --------------------------
	.section	.nv.constant0._ZN7cutlass13device_kernelIN5flash11enable_sm90INS1_16FlashAttnBwdSm90INS1_25CollectiveMainloopBwdSm90ILi2ELi2ELi2EN4cute5tupleIJNS5_1CILi1EEES8_S8_EEENS6_IJNS7_ILi64EEENS7_ILi128EEENS7_ILi96EEEEEENS_6half_tEfNS_4arch4Sm90ELb0ELb1ELb1ELb1ELb1ELb1ELb0ELb0ELi2ELi1ELi2ELi1ELb1EEENS1_21CollectiveEpilogueBwdISD_SE_SG_Li256ELb1ELb0ELi1EEENS1_19SingleTileSchedulerILb1ELb0ELb0ELi128EEEEEEEEEvNT_6ParamsE,"a",@progbits
	.sectionflags	@""
	.align	4
.nv.constant0._ZN7cutlass13device_kernelIN5flash11enable_sm90INS1_16FlashAttnBwdSm90INS1_25CollectiveMainloopBwdSm90ILi2ELi2ELi2EN4cute5tupleIJNS5_1CILi1EEES8_S8_EEENS6_IJNS7_ILi64EEENS7_ILi128EEENS7_ILi96EEEEEENS_6half_tEfNS_4arch4Sm90ELb0ELb1ELb1ELb1ELb1ELb1ELb0ELb0ELi2ELi1ELi2ELi1ELb1EEENS1_21CollectiveEpilogueBwdISD_SE_SG_Li256ELb1ELb0ELi1EEENS1_19SingleTileSchedulerILb1ELb0ELb0ELi128EEEEEEEEEvNT_6ParamsE:
	.zero		2560


//--------------------- .nv.constant0._ZN7cutlass13device_kernelIN5flash11enable_sm90INS1_16FlashAttnBwdSm90INS1_25CollectiveMainloopBwdSm90ILi2ELi2ELi2EN4cute5tupleIJNS5_1CILi1EEES8_S8_EEENS6_IJNS7_ILi64EEENS7_ILi128EEENS7_ILi96EEEEEENS_6half_tEfNS_4arch4Sm90ELb0ELb1ELb1ELb1ELb0ELb1ELb0ELb0ELi2ELi1ELi2ELi1ELb1EEENS1_24CollectiveEpilogueBwdGQAISD_fSG_Li256ELb1ELb0EEENS1_19SingleTileSchedulerILb1ELb0ELb0ELi128EEEEEEEEEvNT_6ParamsE --------------------------
	.section	.nv.constant0._ZN7cutlass13device_kernelIN5flash11enable_sm90INS1_16FlashAttnBwdSm90INS1_25CollectiveMainloopBwdSm90ILi2ELi2ELi2EN4cute5tupleIJNS5_1CILi1EEES8_S8_EEENS6_IJNS7_ILi64EEENS7_ILi128EEENS7_ILi96EEEEEENS_6half_tEfNS_4arch4Sm90ELb0ELb1ELb1ELb1ELb0ELb1ELb0ELb0ELi2ELi1ELi2ELi1ELb1EEENS1_24CollectiveEpilogueBwdGQAISD_fSG_Li256ELb1ELb0EEENS1_19SingleTileSchedulerILb1ELb0ELb0ELi128EEEEEEEEEvNT_6ParamsE,"a",@progbits
	.sectionflags	@""
	.align	4
.nv.constant0._ZN7cutlass13device_kernelIN5flash11enable_sm90INS1_16FlashAttnBwdSm90INS1_25CollectiveMainloopBwdSm90ILi2ELi2ELi2EN4cute5tupleIJNS5_1CILi1EEES8_S8_EEENS6_IJNS7_ILi64EEENS7_ILi128EEENS7_ILi96EEEEEENS_6half_tEfNS_4arch4Sm90ELb0ELb1ELb1ELb1ELb0ELb1ELb0ELb0ELi2ELi1ELi2ELi1ELb1EEENS1_24CollectiveEpilogueBwdGQAISD_fSG_Li256ELb1ELb0EEENS1_19SingleTileSchedulerILb1ELb0ELb0ELi128EEEEEEEEEvNT_6ParamsE:
	.zero		2560


//--------------------- .nv.constant0._ZN7cutlass13device_kernelIN5flash11enable_sm90INS1_16FlashAttnBwdSm90INS1_25CollectiveMainloopBwdSm90ILi2ELi2ELi2EN4cute5tupleIJNS5_1CILi1EEES8_S8_EEENS6_IJNS7_ILi64EEENS7_ILi128EEENS7_ILi96EEEEEENS_6half_tEfNS_4arch4Sm90ELb0ELb1ELb1ELb1ELb1ELb1ELb0ELb0ELi2ELi1ELi2ELi1ELb1EEENS1_24CollectiveEpilogueBwdGQAISD_fSG_Li256ELb1ELb1EEENS1_19SingleTileSchedulerILb1ELb0ELb0ELi128EEEEEEEEEvNT_6ParamsE --------------------------
	.section	.nv.constant0._ZN7cutlass13device_kernelIN5flash11enable_sm90INS1_16FlashAttnBwdSm90INS1_25CollectiveMainloopBwdSm90ILi2ELi2ELi2EN4cute5tupleIJNS5_1CILi1EEES8_S8_EEENS6_IJNS7_ILi64EEENS7_ILi128EEENS7_ILi96EEEEEENS_6half_tEfNS_4arch4Sm90ELb0ELb1ELb1ELb1ELb1ELb1ELb0ELb0ELi2ELi1ELi2ELi1ELb1EEENS1_24CollectiveEpilogueBwdGQAISD_fSG_Li256ELb1ELb1EEENS1_19SingleTileSchedulerILb1ELb0ELb0ELi128EEEEEEEEEvNT_6ParamsE,"a",@progbits
	.sectionflags	@""
	.align	4
.nv.constant0._ZN7cutlass13device_kernelIN5flash11enable_sm90INS1_16FlashAttnBwdSm90INS1_25CollectiveMainloopBwdSm90ILi2ELi2ELi2EN4cute5tupleIJNS5_1CILi1EEES8_S8_EEENS6_IJNS7_ILi64EEENS7_ILi128EEENS7_ILi96EEEEEENS_6half_tEfNS_4arch4Sm90ELb0ELb1ELb1ELb1ELb1ELb1ELb0ELb0ELi2ELi1ELi2ELi1ELb1EEENS1_24CollectiveEpilogueBwdGQAISD_fSG_Li256ELb1ELb1EEENS1_19SingleTileSchedulerILb1ELb0ELb0ELi128EEEEEEEEEvNT_6ParamsE:
	.zero		2560


//--------------------- .nv.constant0._ZN7cutlass13device_kernelIN5flash11enable_sm90INS1_16FlashAttnBwdSm90INS1_25CollectiveMainloopBwdSm90ILi2ELi2ELi2EN4cute5tupleIJNS5_1CILi1EEES8_S8_EEENS6_IJNS7_ILi64EEENS7_ILi128EEENS7_ILi96EEEEEENS_6half_tEfNS_4arch4Sm90ELb1ELb0ELb1ELb0ELb0ELb1ELb0ELb0ELi2ELi1ELi2ELi1ELb1EEENS1_21CollectiveEpilogueBwdISD_SE_SG_Li256ELb0ELb0ELi1EEENS1_25SingleTileBwdLPTSchedulerILb0ELi128ELb0EEEEEEEEEvNT_6ParamsE --------------------------
	.section	.nv.constant0._ZN7cutlass13device_kernelIN5flash11enable_sm90INS1_16FlashAttnBwdSm90INS1_25CollectiveMainloopBwdSm90ILi2ELi2ELi2EN4cute5tupleIJNS5_1CILi1EEES8_S8_EEENS6_IJNS7_ILi64EEENS7_ILi128EEENS7_ILi96EEEEEENS_6half_tEfNS_4arch4Sm90ELb1ELb0ELb1ELb0ELb0ELb1ELb0ELb0ELi2ELi1ELi2ELi1ELb1EEENS1_21CollectiveEpilogueBwdISD_SE_SG_Li256ELb0ELb0ELi1EEENS1_25SingleTileBwdLPTSchedulerILb0ELi128ELb0EEEEEEEEEvNT_6ParamsE,"a",@progbits
	.sectionflags	@""
	.align	4
.nv.constant0._ZN7cutlass13device_kernelIN5flash11enable_sm90INS1_16FlashAttnBwdSm90INS1_25CollectiveMainloopBwdSm90ILi2ELi2ELi2EN4cute5tupleIJNS5_1CILi1EEES8_S8_EEENS6_IJNS7_ILi64EEENS7_ILi128EEENS7_ILi96EEEEEENS_6half_tEfNS_4arch4Sm90ELb1ELb0ELb1ELb0ELb0ELb1ELb0ELb0ELi2ELi1ELi2ELi1ELb1EEENS1_21CollectiveEpilogueBwdISD_SE_SG_Li256ELb0ELb0ELi1EEENS1_25SingleTileBwdLPTSchedulerILb0ELi128ELb0EEEEEEEEEvNT_6ParamsE:
	.zero		3200


//--------------------- .nv.constant0._ZN7cutlass13device_kernelIN5flash11enable_sm90INS1_16FlashAttnBwdSm90INS1_25CollectiveMainloopBwdSm90ILi2ELi2ELi2EN4cute5tupleIJNS5_1CILi1EEES8_S8_EEENS6_IJNS7_ILi64EEENS7_ILi128EEENS7_ILi96EEEEEENS_6half_tEfNS_4arch4Sm90ELb1ELb0ELb1ELb0ELb1ELb1ELb0ELb0ELi2ELi1ELi2ELi1ELb1EEENS1_21CollectiveEpilogueBwdISD_SE_SG_Li256ELb0ELb0ELi1EEENS1_25SingleTileBwdLPTSchedulerILb0ELi128ELb1EEEEEEEEEvNT_6ParamsE --------------------------
	.section	.nv.constant0._ZN7cutlass13device_kernelIN5flash11enable_sm90INS1_16FlashAttnBwdSm90INS1_25CollectiveMainloopBwdSm90ILi2ELi2ELi2EN4cute5tupleIJNS5_1CILi1EEES8_S8_EEENS6_IJNS7_ILi64EEENS7_ILi128EEENS7_ILi96EEEEEENS_6half_tEfNS_4arch4Sm90ELb1ELb0ELb1ELb0ELb1ELb1ELb0ELb0ELi2ELi1ELi2ELi1ELb1EEENS1_21CollectiveEpilogueBwdISD_SE_SG_Li256ELb0ELb0ELi1EEENS1_25SingleTileBwdLPTSchedulerILb0ELi128ELb1EEEEEEEEEvNT_6ParamsE,"a",@progbits
	.sectionflags	@""
	.align	4
.nv.constant0._ZN7cutlass13device_kernelIN5flash11enable_sm90INS1_16FlashAttnBwdSm90INS1_25CollectiveMainloopBwdSm90ILi2ELi2ELi2EN4cute5tupleIJNS5_1CILi1EEES8_S8_EEENS6_IJNS7_ILi64EEENS7_ILi128EEENS7_ILi96EEEEEENS_6half_tEfNS_4arch4Sm90ELb1ELb0ELb1ELb0ELb1ELb1ELb0ELb0ELi2ELi1ELi2ELi1ELb1EEENS1_21CollectiveEpilogueBwdISD_SE_SG_Li256ELb0ELb0ELi1EEENS1_25SingleTileBwdLPTSchedulerILb0ELi128ELb1EEEEEEEEEvNT_6ParamsE:
	.zero		3200


//--------------------- .nv.constant0._ZN7cutlass13device_kernelIN5flash11enable_sm90INS1_16FlashAttnBwdSm90INS1_25CollectiveMainloopBwdSm90ILi2ELi2ELi2EN4cute5tupleIJNS5_1CILi1EEES8_S8_EEENS6_IJNS7_ILi64EEENS7_ILi128EEENS7_ILi96EEEEEENS_6half_tEfNS_4arch4Sm90ELb1ELb0ELb1ELb0ELb0ELb1ELb0ELb0ELi2ELi1ELi2ELi1ELb1EEENS1_24CollectiveEpilogueBwdGQAISD_fSG_Li256ELb0ELb0EEENS1_25SingleTileBwdLPTSchedulerILb0ELi128ELb0EEEEEEEEEvNT_6ParamsE --------------------------
	.section	.nv.constant0._ZN7cutlass13device_kernelIN5flash11enable_sm90INS1_16FlashAttnBwdSm90INS1_25CollectiveMainloopBwdSm90ILi2ELi2ELi2EN4cute5tupleIJNS5_1CILi1EEES8_S8_EEENS6_IJNS7_ILi64EEENS7_ILi128EEENS7_ILi96EEEEEENS_6half_tEfNS_4arch4Sm90ELb1ELb0ELb1ELb0ELb0ELb1ELb0ELb0ELi2ELi1ELi2ELi1ELb1EEENS1_24CollectiveEpilogueBwdGQAISD_fSG_Li256ELb0ELb0EEENS1_25SingleTileBwdLPTSchedulerILb0ELi128ELb0EEEEEEEEEvNT_6ParamsE,"a",@progbits
	.sectionflags	@""
	.align	4
.nv.constant0._ZN7cutlass13device_kernelIN5flash11enable_sm90INS1_16FlashAttnBwdSm90INS1_25CollectiveMainloopBwdSm90ILi2ELi2ELi2EN4cute5tupleIJNS5_1CILi1EEES8_S8_EEENS6_IJNS7_ILi64EEENS7_ILi128EEENS7_ILi96EEEEEENS_6half_tEfNS_4arch4Sm90ELb1ELb0ELb1ELb0ELb0ELb1ELb0ELb0ELi2ELi1ELi2ELi1ELb1EEENS1_24CollectiveEpilogueBwdGQAISD_fSG_Li256ELb0ELb0EEENS1_25SingleTileBwdLPTSchedulerILb0ELi128ELb0EEEEEEEEEvNT_6ParamsE:
	.zero		2688


//--------------------- .nv.constant0._ZN7cutlass13device_kernelIN5flash11enable_sm90INS1_16FlashAttnBwdSm90INS1_25CollectiveMainloopBwdSm90ILi2ELi2ELi2EN4cute5tupleIJNS5_1CILi1EEES8_S8_EEENS6_IJNS7_ILi64EEENS7_ILi128EEENS7_ILi96EEEEEENS_6half_tEfNS_4arch4Sm90ELb1ELb0ELb1ELb0ELb1ELb1ELb0ELb0ELi2ELi1ELi2ELi1ELb1EEENS1_24CollectiveEpilogueBwdGQAISD_fSG_Li256ELb0ELb1EEENS1_25SingleTileBwdLPTSchedulerILb0ELi128ELb1EEEEEEEEEvNT_6ParamsE --------------------------
	.section	.nv.constant0._ZN7cutlass13device_kernelIN5flash11enable_sm90INS1_16FlashAttnBwdSm90INS1_25CollectiveMainloopBwdSm90ILi2ELi2ELi2EN4cute5tupleIJNS5_1CILi1EEES8_S8_EEENS6_IJNS7_ILi64EEENS7_ILi128EEENS7_ILi96EEEEEENS_6half_tEfNS_4arch4Sm90ELb1ELb0ELb1ELb0ELb1ELb1ELb0ELb0ELi2ELi1ELi2ELi1ELb1EEENS1_24CollectiveEpilogueBwdGQAISD_fSG_Li256ELb0ELb1EEENS1_25SingleTileBwdLPTSchedulerILb0ELi128ELb1EEEEEEEEEvNT_6ParamsE,"a",@progbits
	.sectionflags	@""
	.align	4
.nv.constant0._ZN7cutlass13device_kernelIN5flash11enable_sm90INS1_16FlashAttnBwdSm90INS1_25CollectiveMainloopBwdSm90ILi2ELi2ELi2EN4cute5tupleIJNS5_1CILi1EEES8_S8_EEENS6_IJNS7_ILi64EEENS7_ILi128EEENS7_ILi96EEEEEENS_6half_tEfNS_4arch4Sm90ELb1ELb0ELb1ELb0ELb1ELb1ELb0ELb0ELi2ELi1ELi2ELi1ELb1EEENS1_24CollectiveEpilogueBwdGQAISD_fSG_Li256ELb0ELb1EEENS1_25SingleTileBwdLPTSchedulerILb0ELi128ELb1EEEEEEEEEvNT_6ParamsE:
	.zero		2688


//--------------------- .nv.constant0._ZN7cutlass13device_kernelIN5flash11enable_sm90INS1_16FlashAttnBwdSm90INS1_25CollectiveMainloopBwdSm90ILi2ELi2ELi2EN4cute5tupleIJNS5_1CILi1EEES8_S8_EEENS6_IJNS7_ILi64EEENS7_ILi128EEENS7_ILi96EEEEEENS_6half_tEfNS_4arch4Sm90ELb1ELb0ELb1ELb1ELb0ELb1ELb0ELb0ELi2ELi1ELi2ELi1ELb1EEENS1_21CollectiveEpilogueBwdISD_SE_SG_Li256ELb1ELb0ELi1EEENS1_25SingleTileBwdLPTSchedulerILb1ELi128ELb0EEEEEEEEEvNT_6ParamsE --------------------------
	.section	.nv.constant0._ZN7cutlass13device_kernelIN5flash11enable_sm90INS1_16FlashAttnBwdSm90INS1_25CollectiveMainloopBwdSm90ILi2ELi2ELi2EN4cute5tupleIJNS5_1CILi1EEES8_S8_EEENS6_IJNS7_ILi64EEENS7_ILi128EEENS7_ILi96EEEEEENS_6half_tEfNS_4arch4Sm90ELb1ELb0ELb1ELb1ELb0ELb1ELb0ELb0ELi2ELi1ELi2ELi1ELb1EEENS1_21CollectiveEpilogueBwdISD_SE_SG_Li256ELb1ELb0ELi1EEENS1_25SingleTileBwdLPTSchedulerILb1ELi128ELb0EEEEEEEEEvNT_6ParamsE,"a",@progbits
	.sectionflags	@""
	.align	4
.nv.constant0._ZN7cutlass13device_kernelIN5flash11enable_sm90INS1_16FlashAttnBwdSm90INS1_25CollectiveMainloopBwdSm90ILi2ELi2ELi2EN4cute5tupleIJNS5_1CILi1EEES8_S8_EEENS6_IJNS7_ILi64EEENS7_ILi128EEENS7_ILi96EEEEEENS_6half_tEfNS_4arch4Sm90ELb1ELb0ELb1ELb1ELb0ELb1ELb0ELb0ELi2ELi1ELi2ELi1ELb1EEENS1_21CollectiveEpilogueBwdISD_SE_SG_Li256ELb1ELb0ELi1EEENS1_25SingleTileBwdLPTSchedulerILb1ELi128ELb0EEEEEEEEEvNT_6ParamsE:
	.zero		2560


//--------------------- .nv.constant0._ZN7cutlass13device_kernelIN5flash11enable_sm90INS1_16FlashAttnBwdSm90INS1_25CollectiveMainloopBwdSm90ILi2ELi2ELi2EN4cute5tupleIJNS5_1CILi1EEES8_S8_EEENS6_IJNS7_ILi64EEENS7_ILi128EEENS7_ILi96EEEEEENS_6half_tEfNS_4arch4Sm90ELb1ELb0ELb1ELb1ELb1ELb1ELb0ELb0ELi2ELi1ELi2ELi1ELb1EEENS1_21CollectiveEpilogueBwdISD_SE_SG_Li256ELb1ELb0ELi1EEENS1_25SingleTileBwdLPTSchedulerILb1ELi128ELb1EEEEEEEEEvNT_6ParamsE --------------------------
	.section	.nv.constant0._ZN7cutlass13device_kernelIN5flash11enable_sm90INS1_16FlashAttnBwdSm90INS1_25CollectiveMainloopBwdSm90ILi2ELi2ELi2EN4cute5tupleIJNS5_1CILi1EEES8_S8_EEENS6_IJNS7_ILi64EEENS7_ILi128EEENS7_ILi96EEEEEENS_6half_tEfNS_4arch4Sm90ELb1ELb0ELb1ELb1ELb1ELb1ELb0ELb0ELi2ELi1ELi2ELi1ELb1EEENS1_21CollectiveEpilogueBwdISD_SE_SG_Li256ELb1ELb0ELi1EEENS1_25SingleTileBwdLPTSchedulerILb1ELi128ELb1EEEEEEEEEvNT_6ParamsE,"a",@progbits
	.sectionflags	@""
	.align	4
.nv.constant0._ZN7cutlass13device_kernelIN5flash11enable_sm90INS1_16FlashAttnBwdSm90INS1_25CollectiveMainloopBwdSm90ILi2ELi2ELi2EN4cute5tupleIJNS5_1CILi1EEES8_S8_EEENS6_IJNS7_ILi64EEENS7_ILi128EEENS7_ILi96EEEEEENS_6half_tEfNS_4arch4Sm90ELb1ELb0ELb1ELb1ELb1ELb1ELb0ELb0ELi2ELi1ELi2ELi1ELb1EEENS1_21CollectiveEpilogueBwdISD_SE_SG_Li256ELb1ELb0ELi1EEENS1_25SingleTileBwdLPTSchedulerILb1ELi128ELb1EEEEEEEEEvNT_6ParamsE:
	.zero		2560


//--------------------- .nv.constant0._ZN7cutlass13device_kernelIN5flash11enable_sm90INS1_16FlashAttnBwdSm90INS1_25CollectiveMainloopBwdSm90ILi2ELi2ELi2EN4cute5tupleIJNS5_1CILi1EEES8_S8_EEENS6_IJNS7_ILi64EEENS7_ILi128EEENS7_ILi96EEEEEENS_6half_tEfNS_4arch4Sm90ELb1ELb0ELb1ELb1ELb0ELb1ELb0ELb0ELi2ELi1ELi2ELi1ELb1EEENS1_24CollectiveEpilogueBwdGQAISD_fSG_Li256ELb1ELb0EEENS1_25SingleTileBwdLPTSchedulerILb1ELi128ELb0EEEEEEEEEvNT_6ParamsE --------------------------
	.section	.nv.constant0._ZN7cutlass13device_kernelIN5flash11enable_sm90INS1_16FlashAttnBwdSm90INS1_25CollectiveMainloopBwdSm90ILi2ELi2ELi2EN4cute5tupleIJNS5_1CILi1EEES8_S8_EEENS6_IJNS7_ILi64EEENS7_ILi128EEENS7_ILi96EEEEEENS_6half_tEfNS_4arch4Sm90ELb1ELb0ELb1ELb1ELb0ELb1ELb0ELb0ELi2ELi1ELi2ELi1ELb1EEENS1_24CollectiveEpilogueBwdGQAISD_fSG_Li256ELb1ELb0EEENS1_25SingleTileBwdLPTSchedulerILb1ELi128ELb0EEEEEEEEEvNT_6ParamsE,"a",@progbits
	.sectionflags	@""
	.align	4
.nv.constant0._ZN7cutlass13device_kernelIN5flash11enable_sm90INS1_16FlashAttnBwdSm90INS1_25CollectiveMainloopBwdSm90ILi2ELi2ELi2EN4cute5tupleIJNS5_1CILi1EEES8_S8_EEENS6_IJNS7_ILi64EEENS7_ILi128EEENS7_ILi96EEEEEENS_6half_tEfNS_4arch4Sm90ELb1ELb0ELb1ELb1ELb0ELb1ELb0ELb0ELi2ELi1ELi2ELi1ELb1EEENS1_24CollectiveEpilogueBwdGQAISD_fSG_Li256ELb1ELb0EEENS1_25SingleTileBwdLPTSchedulerILb1ELi128ELb0EEEEEEEEEvNT_6ParamsE:
	.zero		2688


//--------------------- .nv.constant0._ZN7cutlass13device_kernelIN5flash11enable_sm90INS1_16FlashAttnBwdSm90INS1_25CollectiveMainloopBwdSm90ILi2ELi2ELi2EN4cute5tupleIJNS5_1CILi1EEES8_S8_EEENS6_IJNS7_ILi64EEENS7_ILi128EEENS7_ILi96EEEEEENS_6half_tEfNS_4arch4Sm90ELb1ELb0ELb1ELb1ELb1ELb1ELb0ELb0ELi2ELi1ELi2ELi1ELb1EEENS1_24CollectiveEpilogueBwdGQAISD_fSG_Li256ELb1ELb1EEENS1_25SingleTileBwdLPTSchedulerILb1ELi128ELb1EEEEEEEEEvNT_6ParamsE --------------------------
	.section	.nv.constant0._ZN7cutlass13device_kernelIN5flash11enable_sm90INS1_16FlashAttnBwdSm90INS1_25CollectiveMainloopBwdSm90ILi2ELi2ELi2EN4cute5tupleIJNS5_1CILi1EEES8_S8_EEENS6_IJNS7_ILi64EEENS7_ILi128EEENS7_ILi96EEEEEENS_6half_tEfNS_4arch4Sm90ELb1ELb0ELb1ELb1ELb1ELb1ELb0ELb0ELi2ELi1ELi2ELi1ELb1EEENS1_24CollectiveEpilogueBwdGQAISD_fSG_Li256ELb1ELb1EEENS1_25SingleTileBwdLPTSchedulerILb1ELi128ELb1EEEEEEEEEvNT_6ParamsE,"a",@progbits
	.sectionflags	@""
	.align	4
.nv.constant0._ZN7cutlass13device_kernelIN5flash11enable_sm90INS1_16FlashAttnBwdSm90INS1_25CollectiveMainloopBwdSm90ILi2ELi2ELi2EN4cute5tupleIJNS5_1CILi1EEES8_S8_EEENS6_IJNS7_ILi64EEENS7_ILi128EEENS7_ILi96EEEEEENS_6half_tEfNS_4arch4Sm90ELb1ELb0ELb1ELb1ELb1ELb1ELb0ELb0ELi2ELi1ELi2ELi1ELb1EEENS1_24CollectiveEpilogueBwdGQAISD_fSG_Li256ELb1ELb1EEENS1_25SingleTileBwdLPTSchedulerILb1ELi128ELb1EEEEEEEEEvNT_6ParamsE:
	.zero		2688


//--------------------- .nv.constant0._ZN7cutlass13device_kernelIN5flash11enable_sm90INS1_16FlashAttnBwdSm90INS1_25CollectiveMainloopBwdSm90ILi2ELi2ELi2EN4cute5tupleIJNS5_1CILi1EEES8_S8_EEENS6_IJNS7_ILi64EEENS7_ILi128EEENS7_ILi96EEEEEENS_6half_tEfNS_4arch4Sm90ELb0ELb0ELb0ELb0ELb0ELb1ELb0ELb0ELi2ELi1ELi2ELi1ELb1EEENS1_21CollectiveEpilogueBwdISD_SE_SG_Li256ELb0ELb0ELi1EEENS1_19SingleTileSchedulerILb0ELb0ELb0ELi128EEEEEEEEEvNT_6ParamsE --------------------------
	.section	.nv.constant0._ZN7cutlass13device_kernelIN5flash11enable_sm90INS1_16FlashAttnBwdSm90INS1_25CollectiveMainloopBwdSm90ILi2ELi2ELi2EN4cute5tupleIJNS5_1CILi1EEES8_S8_EEENS6_IJNS7_ILi64EEENS7_ILi128EEENS7_ILi96EEEEEENS_6half_tEfNS_4arch4Sm90ELb0ELb0ELb0ELb0ELb0ELb1ELb0ELb0ELi2ELi1ELi2ELi1ELb1EEENS1_21CollectiveEpilogueBwdISD_SE_SG_Li256ELb0ELb0ELi1EEENS1_19SingleTileSchedulerILb0ELb0ELb0ELi128EEEEEEEEEvNT_6ParamsE,"a",@progbits
	.sectionflags	@""
	.align	4
.nv.constant0._ZN7cutlass13device_kernelIN5flash11enable_sm90INS1_16FlashAttnBwdSm90INS1_25CollectiveMainloopBwdSm90ILi2ELi2ELi2EN4cute5tupleIJNS5_1CILi1EEES8_S8_EEENS6_IJNS7_ILi64EEENS7_ILi128EEENS7_ILi96EEEEEENS_6half_tEfNS_4arch4Sm90ELb0ELb0ELb0ELb0ELb0ELb1ELb0ELb0ELi2ELi1ELi2ELi1ELb1EEENS1_21CollectiveEpilogueBwdISD_SE_SG_Li256ELb0ELb0ELi1EEENS1_19SingleTileSchedulerILb0ELb0ELb0ELi128EEEEEEEEEvNT_6ParamsE:
	.zero		3200


//--------------------- .nv.constant0._ZN7cutlass13device_kernelIN5flash11enable_sm90INS1_16FlashAttnBwdSm90INS1_25CollectiveMainloopBwdSm90ILi2ELi2ELi2EN4cute5tupleIJNS5_1CILi1EEES8_S8_EEENS6_IJNS7_ILi64EEENS7_ILi128EEENS7_ILi96EEEEEENS_6half_tEfNS_4arch4Sm90ELb0ELb0ELb0ELb0ELb1ELb1ELb0ELb0ELi2ELi1ELi2ELi1ELb1EEENS1_21CollectiveEpilogueBwdISD_SE_SG_Li256ELb0ELb0ELi1EEENS1_19SingleTileSchedulerILb0ELb0ELb0ELi128EEEEEEEEEvNT_6ParamsE --------------------------
	.section	.nv.constant0._ZN7cutlass13device_kernelIN5flash11enable_sm90INS1_16FlashAttnBwdSm90INS1_25CollectiveMainloopBwdSm90ILi2ELi2ELi2EN4cute5tupleIJNS5_1CILi1EEES8_S8_EEENS6_IJNS7_ILi64EEENS7_ILi128EEENS7_ILi96EEEEEENS_6half_tEfNS_4arch4Sm90ELb0ELb0ELb0ELb0ELb1ELb1ELb0ELb0ELi2ELi1ELi2ELi1ELb1EEENS1_21CollectiveEpilogueBwdISD_SE_SG_Li256ELb0ELb0ELi1EEENS1_19SingleTileSchedulerILb0ELb0ELb0ELi128EEEEEEEEEvNT_6ParamsE,"a",@progbits
	.sectionflags	@""
	.align	4
.nv.constant0._ZN7cutlass13device_kernelIN5flash11enable_sm90INS1_16FlashAttnBwdSm90INS1_25CollectiveMainloopBwdSm90ILi2ELi2ELi2EN4cute5tupleIJNS5_1CILi1EEES8_S8_EEENS6_IJNS7_ILi64EEENS7_ILi128EEENS7_ILi96EEEEEENS_6half_tEfNS_4arch4Sm90ELb0ELb0ELb0ELb0ELb1ELb1ELb0ELb0ELi2ELi1ELi2ELi1ELb1EEENS1_21CollectiveEpilogueBwdISD_SE_SG_Li256ELb0ELb0ELi1EEENS1_19SingleTileSchedulerILb0ELb0ELb0ELi128EEEEEEEEEvNT_6ParamsE:
	.zero		3200


//--------------------- .nv.constant0._ZN7cutlass13device_kernelIN5flash11enable_sm90INS1_16FlashAttnBwdSm90INS1_25CollectiveMainloopBwdSm90ILi2ELi2ELi2EN4cute5tupleIJNS5_1CILi1EEES8_S8_EEENS6_IJNS7_ILi64EEENS7_ILi128EEENS7_ILi96EEEEEENS_6half_tEfNS_4arch4Sm90ELb0ELb0ELb0ELb0ELb0ELb1ELb0ELb0ELi2ELi1ELi2ELi1ELb1EEENS1_24CollectiveEpilogueBwdGQAISD_fSG_Li256ELb0ELb0EEENS1_19SingleTileSchedulerILb0ELb0ELb0ELi128EEEEEEEEEvNT_6ParamsE --------------------------
	.section	.nv.constant0._ZN7cutlass13device_kernelIN5flash11enable_sm90INS1_16FlashAttnBwdSm90INS1_25CollectiveMainloopBwdSm90ILi2ELi2ELi2EN4cute5tupleIJNS5_1CILi1EEES8_S8_EEENS6_IJNS7_ILi64EEENS7_ILi128EEENS7_ILi96EEEEEENS_6half_tEfNS_4arch4Sm90ELb0ELb0ELb0ELb0ELb0ELb1ELb0ELb0ELi2ELi1ELi2ELi1ELb1EEENS1_24CollectiveEpilogueBwdGQAISD_fSG_Li256ELb0ELb0EEENS1_19SingleTileSchedulerILb0ELb0ELb0ELi128EEEEEEEEEvNT_6ParamsE,"a",@progbits
	.sectionflags	@""
	.align	4
.nv.constant0._ZN7cutlass13device_kernelIN5flash11enable_sm90INS1_16FlashAttnBwdSm90INS1_25CollectiveMainloopBwdSm90ILi2ELi2ELi2EN4cute5tupleIJNS5_1CILi1EEES8_S8_EEENS6_IJNS7_ILi64EEENS7_ILi128EEENS7_ILi96EEEEEENS_6half_tEfNS_4arch4Sm90ELb0ELb0ELb0ELb0ELb0ELb1ELb0ELb0ELi2ELi1ELi2ELi1ELb1EEENS1_24CollectiveEpilogueBwdGQAISD_fSG_Li256ELb0ELb0EEENS1_19SingleTileSchedulerILb0ELb0ELb0ELi128EEEEEEEEEvNT_6ParamsE:
	.zero		2560


//--------------------- .nv.constant0._ZN7cutlass13device_kernelIN5flash11enable_sm90INS1_16FlashAttnBwdSm90INS1_25CollectiveMainloopBwdSm90ILi2ELi2ELi2EN4cute5tupleIJNS5_1CILi1EEES8_S8_EEENS6_IJNS7_ILi64EEENS7_ILi128EEENS7_ILi96EEEEEENS_6half_tEfNS_4arch4Sm90ELb0ELb0ELb0ELb0ELb1ELb1ELb0ELb0ELi2ELi1ELi2ELi1ELb1EEENS1_24CollectiveEpilogueBwdGQAISD_fSG_Li256ELb0ELb1EEENS1_19SingleTileSchedulerILb0ELb0ELb0ELi128EEEEEEEEEvNT_6ParamsE --------------------------
	.section	.nv.constant0._ZN7cutlass13device_kernelIN5flash11enable_sm90INS1_16FlashAttnBwdSm90INS1_25CollectiveMainloopBwdSm90ILi2ELi2ELi2EN4cute5tupleIJNS5_1CILi1EEES8_S8_EEENS6_IJNS7_ILi64EEENS7_ILi128EEENS7_ILi96EEEEEENS_6half_tEfNS_4arch4Sm90ELb0ELb0ELb0ELb0ELb1ELb1ELb0ELb0ELi2ELi1ELi2ELi1ELb1EEENS1_24CollectiveEpilogueBwdGQAISD_fSG_Li256ELb0ELb1EEENS1_19SingleTileSchedulerILb0ELb0ELb0ELi128EEEEEEEEEvNT_6ParamsE,"a",@progbits
	.sectionflags	@""
	.align	4
.nv.constant0._ZN7cutlass13device_kernelIN5flash11enable_sm90INS1_16FlashAttnBwdSm90INS1_25CollectiveMainloopBwdSm90ILi2ELi2ELi2EN4cute5tupleIJNS5_1CILi1EEES8_S8_EEENS6_IJNS7_ILi64EEENS7_ILi128EEENS7_ILi96EEEEEENS_6half_tEfNS_4arch4Sm90ELb0ELb0ELb0ELb0ELb1ELb1ELb0ELb0ELi2ELi1ELi2ELi1ELb1EEENS1_24CollectiveEpilogueBwdGQAISD_fSG_Li256ELb0ELb1EEENS1_19SingleTileSchedulerILb0ELb0ELb0ELi128EEEEEEEEEvNT_6ParamsE:
	.zero		2560


//--------------------- .nv.constant0._ZN7cutlass13device_kernelIN5flash11enable_sm90INS1_16FlashAttnBwdSm90INS1_25CollectiveMainloopBwdSm90ILi2ELi2ELi2EN4cute5tupleIJNS5_1CILi1EEES8_S8_EEENS6_IJNS7_ILi64EEENS7_ILi128EEENS7_ILi96EEEEEENS_6half_tEfNS_4arch4Sm90ELb0ELb0ELb0ELb1ELb0ELb1ELb0ELb0ELi2ELi1ELi2ELi1ELb1EEENS1_21CollectiveEpilogueBwdISD_SE_SG_Li256ELb1ELb0ELi1EEENS1_19SingleTileSchedulerILb1ELb0ELb0ELi128EEEEEEEEEvNT_6ParamsE --------------------------
	.section	.nv.constant0._ZN7cutlass13device_kernelIN5flash11enable_sm90INS1_16FlashAttnBwdSm90INS1_25CollectiveMainloopBwdSm90ILi2ELi2ELi2EN4cute5tupleIJNS5_1CILi1EEES8_S8_EEENS6_IJNS7_ILi64EEENS7_ILi128EEENS7_ILi96EEEEEENS_6half_tEfNS_4arch4Sm90ELb0ELb0ELb0ELb1ELb0ELb1ELb0ELb0ELi2ELi1ELi2ELi1ELb1EEENS1_21CollectiveEpilogueBwdISD_SE_SG_Li256ELb1ELb0ELi1EEENS1_19SingleTileSchedulerILb1ELb0ELb0ELi128EEEEEEEEEvNT_6ParamsE,"a",@progbits
	.sectionflags	@""
	.align	4
.nv.constant0._ZN7cutlass13device_kernelIN5flash11enable_sm90INS1_16FlashAttnBwdSm90INS1_25CollectiveMainloopBwdSm90ILi2ELi2ELi2EN4cute5tupleIJNS5_1CILi1EEES8_S8_EEENS6_IJNS7_ILi64EEENS7_ILi128EEENS7_ILi96EEEEEENS_6half_tEfNS_4arch4Sm90ELb0ELb0ELb0ELb1ELb0ELb1ELb0ELb0ELi2ELi1ELi2ELi1ELb1EEENS1_21CollectiveEpilogueBwdISD_SE_SG_Li256ELb1ELb0ELi1EEENS1_19SingleTileSchedulerILb1ELb0ELb0ELi128EEEEEEEEEvNT_6ParamsE:
	.zero		2560


//--------------------- .nv.constant0._ZN7cutlass13device_kernelIN5flash11enable_sm90INS1_16FlashAttnBwdSm90INS1_25CollectiveMainloopBwdSm90ILi2ELi2ELi2EN4cute5tupleIJNS5_1CILi1EEES8_S8_EEENS6_IJNS7_ILi64EEENS7_ILi128EEENS7_ILi96EEEEEENS_6half_tEfNS_4arch4Sm90ELb0ELb0ELb0ELb1ELb1ELb1ELb0ELb0ELi2ELi1ELi2ELi1ELb1EEENS1_21CollectiveEpilogueBwdISD_SE_SG_Li256ELb1ELb0ELi1EEENS1_19SingleTileSchedulerILb1ELb0ELb0ELi128EEEEEEEEEvNT_6ParamsE --------------------------
	.section	.nv.constant0._ZN7cutlass13device_kernelIN5flash11enable_sm90INS1_16FlashAttnBwdSm90INS1_25CollectiveMainloopBwdSm90ILi2ELi2ELi2EN4cute5tupleIJNS5_1CILi1EEES8_S8_EEENS6_IJNS7_ILi64EEENS7_ILi128EEENS7_ILi96EEEEEENS_6half_tEfNS_4arch4Sm90ELb0ELb0ELb0ELb1ELb1ELb1ELb0ELb0ELi2ELi1ELi2ELi1ELb1EEENS1_21CollectiveEpilogueBwdISD_SE_SG_Li256ELb1ELb0ELi1EEENS1_19SingleTileSchedulerILb1ELb0ELb0ELi128EEEEEEEEEvNT_6ParamsE,"a",@progbits
	.sectionflags	@""
	.align	4
.nv.constant0._ZN7cutlass13device_kernelIN5flash11enable_sm90INS1_16FlashAttnBwdSm90INS1_25CollectiveMainloopBwdSm90ILi2ELi2ELi2EN4cute5tupleIJNS5_1CILi1EEES8_S8_EEENS6_IJNS7_ILi64EEENS7_ILi128EEENS7_ILi96EEEEEENS_6half_tEfNS_4arch4Sm90ELb0ELb0ELb0ELb1ELb1ELb1ELb0ELb0ELi2ELi1ELi2ELi1ELb1EEENS1_21CollectiveEpilogueBwdISD_SE_SG_Li256ELb1ELb0ELi1EEENS1_19SingleTileSchedulerILb1ELb0ELb0ELi128EEEEEEEEEvNT_6ParamsE:
	.zero		2560


//--------------------- .nv.constant0._ZN7cutlass13device_kernelIN5flash11enable_sm90INS1_16FlashAttnBwdSm90INS1_25CollectiveMainloopBwdSm90ILi2ELi2ELi2EN4cute5tupleIJNS5_1CILi1EEES8_S8_EEENS6_IJNS7_ILi64EEENS7_ILi128EEENS7_ILi96EEEEEENS_6half_tEfNS_4arch4Sm90ELb0ELb0ELb0ELb1ELb0ELb1ELb0ELb0ELi2ELi1ELi2ELi1ELb1EEENS1_24CollectiveEpilogueBwdGQAISD_fSG_Li256ELb1ELb0EEENS1_19SingleTileSchedulerILb1ELb0ELb0ELi128EEEEEEEEEvNT_6ParamsE --------------------------
	.section	.nv.constant0._ZN7cutlass13device_kernelIN5flash11enable_sm90INS1_16FlashAttnBwdSm90INS1_25CollectiveMainloopBwdSm90ILi2ELi2ELi2EN4cute5tupleIJNS5_1CILi1EEES8_S8_EEENS6_IJNS7_ILi64EEENS7_ILi128EEENS7_ILi96EEEEEENS_6half_tEfNS_4arch4Sm90ELb0ELb0ELb0ELb1ELb0ELb1ELb0ELb0ELi2ELi1ELi2ELi1ELb1EEENS1_24CollectiveEpilogueBwdGQAISD_fSG_Li256ELb1ELb0EEENS1_19SingleTileSchedulerILb1ELb0ELb0ELi128EEEEEEEEEvNT_6ParamsE,"a",@progbits
	.sectionflags	@""
	.align	4
.nv.constant0._ZN7cutlass13device_kernelIN5flash11enable_sm90INS1_16FlashAttnBwdSm90INS1_25CollectiveMainloopBwdSm90ILi2ELi2ELi2EN4cute5tupleIJNS5_1CILi1EEES8_S8_EEENS6_IJNS7_ILi64EEENS7_ILi128EEENS7_ILi96EEEEEENS_6half_tEfNS_4arch4Sm90ELb0ELb0ELb0ELb1ELb0ELb1ELb0ELb0ELi2ELi1ELi2ELi1ELb1EEENS1_24CollectiveEpilogueBwdGQAISD_fSG_Li256ELb1ELb0EEENS1_19SingleTileSchedulerILb1ELb0ELb0ELi128EEEEEEEEEvNT_6ParamsE:
	.zero		2560


//--------------------- .nv.constant0._ZN7cutlass13device_kernelIN5flash11enable_sm90INS1_16FlashAttnBwdSm90INS1_25CollectiveMainloopBwdSm90ILi2ELi2ELi2EN4cute5tupleIJNS5_1CILi1EEES8_S8_EEENS6_IJNS7_ILi64EEENS7_ILi128EEENS7_ILi96EEEEEENS_6half_tEfNS_4arch4Sm90ELb0ELb0ELb0ELb1ELb1ELb1ELb0ELb0ELi2ELi1ELi2ELi1ELb1EEENS1_24CollectiveEpilogueBwdGQAISD_fSG_Li256ELb1ELb1EEENS1_19SingleTileSchedulerILb1ELb0ELb0ELi128EEEEEEEEEvNT_6ParamsE --------------------------
	.section	.nv.constant0._ZN7cutlass13device_kernelIN5flash11enable_sm90INS1_16FlashAttnBwdSm90INS1_25CollectiveMainloopBwdSm90ILi2ELi2ELi2EN4cute5tupleIJNS5_1CILi1EEES8_S8_EEENS6_IJNS7_ILi64EEENS7_ILi128EEENS7_ILi96EEEEEENS_6half_tEfNS_4arch4Sm90ELb0ELb0ELb0ELb1ELb1ELb1ELb0ELb0ELi2ELi1ELi2ELi1ELb1EEENS1_24CollectiveEpilogueBwdGQAISD_fSG_Li256ELb1ELb1EEENS1_19SingleTileSchedulerILb1ELb0ELb0ELi128EEEEEEEEEvNT_6ParamsE,"a",@progbits
	.sectionflags	@""
	.align	4
.nv.constant0._ZN7cutlass13device_kernelIN5flash11enable_sm90INS1_16FlashAttnBwdSm90INS1_25CollectiveMainloopBwdSm90ILi2ELi2ELi2EN4cute5tupleIJNS5_1CILi1EEES8_S8_EEENS6_IJNS7_ILi64EEENS7_ILi128EEENS7_ILi96EEEEEENS_6half_tEfNS_4arch4Sm90ELb0ELb0ELb0ELb1ELb1ELb1ELb0ELb0ELi2ELi1ELi2ELi1ELb1EEENS1_24CollectiveEpilogueBwdGQAISD_fSG_Li256ELb1ELb1EEENS1_19SingleTileSchedulerILb1ELb0ELb0ELi128EEEEEEEEEvNT_6ParamsE:
	.zero		2560


//--------------------- .nv.constant0._ZN7cutlass13device_kernelIN5flash11enable_sm90INS1_16FlashAttnBwdSm90INS1_25CollectiveMainloopBwdSm90ILi2ELi2ELi2EN4cute5tupleIJNS5_1CILi1EEES8_S8_EEENS6_IJNS7_ILi64EEENS7_ILi128EEENS7_ILi96EEEEEENS_6half_tEfNS_4arch4Sm90ELb0ELb1ELb0ELb0ELb0ELb1ELb0ELb0ELi2ELi1ELi2ELi1ELb1EEENS1_21CollectiveEpilogueBwdISD_SE_SG_Li256ELb0ELb0ELi1EEENS1_19SingleTileSchedulerILb0ELb0ELb0ELi128EEEEEEEEEvNT_6ParamsE --------------------------
	.section	.nv.constant0._ZN7cutlass13device_kernelIN5flash11enable_sm90INS1_16FlashAttnBwdSm90INS1_25CollectiveMainloopBwdSm90ILi2ELi2ELi2EN4cute5tupleIJNS5_1CILi1EEES8_S8_EEENS6_IJNS7_ILi64EEENS7_ILi128EEENS7_ILi96EEEEEENS_6half_tEfNS_4arch4Sm90ELb0ELb1ELb0ELb0ELb0ELb1ELb0ELb0ELi2ELi1ELi2ELi1ELb1EEENS1_21CollectiveEpilogueBwdISD_SE_SG_Li256ELb0ELb0ELi1EEENS1_19SingleTileSchedulerILb0ELb0ELb0ELi128EEEEEEEEEvNT_6ParamsE,"a",@progbits
	.sectionflags	@""
	.align	4
.nv.constant0._ZN7cutlass13device_kernelIN5flash11enable_sm90INS1_16FlashAttnBwdSm90INS1_25CollectiveMainloopBwdSm90ILi2ELi2ELi2EN4cute5tupleIJNS5_1CILi1EEES8_S8_EEENS6_IJNS7_ILi64EEENS7_ILi128EEENS7_ILi96EEEEEENS_6half_tEfNS_4arch4Sm90ELb0ELb1ELb0ELb0ELb0ELb1ELb0ELb0ELi2ELi1ELi2ELi1ELb1EEENS1_21CollectiveEpilogueBwdISD_SE_SG_Li256ELb0ELb0ELi1EEENS1_19SingleTileSchedulerILb0ELb0ELb0ELi128EEEEEEEEEvNT_6ParamsE:
	.zero		3200


//--------------------- .nv.constant0._ZN7cutlass13device_kernelIN5flash11enable_sm90INS1_16FlashAttnBwdSm90INS1_25CollectiveMainloopBwdSm90ILi2ELi2ELi2EN4cute5tupleIJNS5_1CILi1EEES8_S8_EEENS6_IJNS7_ILi64EEENS7_ILi128EEENS7_ILi96EEEEEENS_6half_tEfNS_4arch4Sm90ELb0ELb1ELb0ELb0ELb1ELb1ELb0ELb0ELi2ELi1ELi2ELi1ELb1EEENS1_21CollectiveEpilogueBwdISD_SE_SG_Li256ELb0ELb0ELi1EEENS1_19SingleTileSchedulerILb0ELb0ELb0ELi128EEEEEEEEEvNT_6ParamsE --------------------------
	.section	.nv.constant0._ZN7cutlass13device_kernelIN5flash11enable_sm90INS1_16FlashAttnBwdSm90INS1_25CollectiveMainloopBwdSm90ILi2ELi2ELi2EN4cute5tupleIJNS5_1CILi1EEES8_S8_EEENS6_IJNS7_ILi64EEENS7_ILi128EEENS7_ILi96EEEEEENS_6half_tEfNS_4arch4Sm90ELb0ELb1ELb0ELb0ELb1ELb1ELb0ELb0ELi2ELi1ELi2ELi1ELb1EEENS1_21CollectiveEpilogueBwdISD_SE_SG_Li256ELb0ELb0ELi1EEENS1_19SingleTileSchedulerILb0ELb0ELb0ELi128EEEEEEEEEvNT_6ParamsE,"a",@progbits
	.sectionflags	@""
	.align	4
.nv.constant0._ZN7cutlass13device_kernelIN5flash11enable_sm90INS1_16FlashAttnBwdSm90INS1_25CollectiveMainloopBwdSm90ILi2ELi2ELi2EN4cute5tupleIJNS5_1CILi1EEES8_S8_EEENS6_IJNS7_ILi64EEENS7_ILi128EEENS7_ILi96EEEEEENS_6half_tEfNS_4arch4Sm90ELb0ELb1ELb0ELb0ELb1ELb1ELb0ELb0ELi2ELi1ELi2ELi1ELb1EEENS1_21CollectiveEpilogueBwdISD_SE_SG_Li256ELb0ELb0ELi1EEENS1_19SingleTileSchedulerILb0ELb0ELb0ELi128EEEEEEEEEvNT_6ParamsE:
	.zero		3200


//--------------------- .nv.constant0._ZN7cutlass13device_kernelIN5flash11enable_sm90INS1_16FlashAttnBwdSm90INS1_25CollectiveMainloopBwdSm90ILi2ELi2ELi2EN4cute5tupleIJNS5_1CILi1EEES8_S8_EEENS6_IJNS7_ILi64EEENS7_ILi128EEENS7_ILi96EEEEEENS_6half_tEfNS_4arch4Sm90ELb0ELb1ELb0ELb0ELb0ELb1ELb0ELb0ELi2ELi1ELi2ELi1ELb1EEENS1_24CollectiveEpilogueBwdGQAISD_fSG_Li256ELb0ELb0EEENS1_19SingleTileSchedulerILb0ELb0ELb0ELi128EEEEEEEEEvNT_6ParamsE --------------------------
	.section	.nv.constant0._ZN7cutlass13device_kernelIN5flash11enable_sm90INS1_16FlashAttnBwdSm90INS1_25CollectiveMainloopBwdSm90ILi2ELi2ELi2EN4cute5tupleIJNS5_1CILi1EEES8_S8_EEENS6_IJNS7_ILi64EEENS7_ILi128EEENS7_ILi96EEEEEENS_6half_tEfNS_4arch4Sm90ELb0ELb1ELb0ELb0ELb0ELb1ELb0ELb0ELi2ELi1ELi2ELi1ELb1EEENS1_24CollectiveEpilogueBwdGQAISD_fSG_Li256ELb0ELb0EEENS1_19SingleTileSchedulerILb0ELb0ELb0ELi128EEEEEEEEEvNT_6ParamsE,"a",@progbits
	.sectionflags	@""
	.align	4
.nv.constant0._ZN7cutlass13device_kernelIN5flash11enable_sm90INS1_16FlashAttnBwdSm90INS1_25CollectiveMainloopBwdSm90ILi2ELi2ELi2EN4cute5tupleIJNS5_1CILi1EEES8_S8_EEENS6_IJNS7_ILi64EEENS7_ILi128EEENS7_ILi96EEEEEENS_6half_tEfNS_4arch4Sm90ELb0ELb1ELb0ELb0ELb0ELb1ELb0ELb0ELi2ELi1ELi2ELi1ELb1EEENS1_24CollectiveEpilogueBwdGQAISD_fSG_Li256ELb0ELb0EEENS1_19SingleTileSchedulerILb0ELb0ELb0ELi128EEEEEEEEEvNT_6ParamsE:
	.zero		2560


//--------------------- .nv.constant0._ZN7cutlass13device_kernelIN5flash11enable_sm90INS1_16FlashAttnBwdSm90INS1_25CollectiveMainloopBwdSm90ILi2ELi2ELi2EN4cute5tupleIJNS5_1CILi1EEES8_S8_EEENS6_IJNS7_ILi64EEENS7_ILi128EEENS7_ILi96EEEEEENS_6half_tEfNS_4arch4Sm90ELb0ELb1ELb0ELb0ELb1ELb1ELb0ELb0ELi2ELi1ELi2ELi1ELb1EEENS1_24CollectiveEpilogueBwdGQAISD_fSG_Li256ELb0ELb1EEENS1_19SingleTileSchedulerILb0ELb0ELb0ELi128EEEEEEEEEvNT_6ParamsE --------------------------
	.section	.nv.constant0._ZN7cutlass13device_kernelIN5flash11enable_sm90INS1_16FlashAttnBwdSm90INS1_25CollectiveMainloopBwdSm90ILi2ELi2ELi2EN4cute5tupleIJNS5_1CILi1EEES8_S8_EEENS6_IJNS7_ILi64EEENS7_ILi128EEENS7_ILi96EEEEEENS_6half_tEfNS_4arch4Sm90ELb0ELb1ELb0ELb0ELb1ELb1ELb0ELb0ELi2ELi1ELi2ELi1ELb1EEENS1_24CollectiveEpilogueBwdGQAISD_fSG_Li256ELb0ELb1EEENS1_19SingleTileSchedulerILb0ELb0ELb0ELi128EEEEEEEEEvNT_6ParamsE,"a",@progbits
	.sectionflags	@""
	.align	4
.nv.constant0._ZN7cutlass13device_kernelIN5flash11enable_sm90INS1_16FlashAttnBwdSm90INS1_25CollectiveMainloopBwdSm90ILi2ELi2ELi2EN4cute5tupleIJNS5_1CILi1EEES8_S8_EEENS6_IJNS7_ILi64EEENS7_ILi128EEENS7_ILi96EEEEEENS_6half_tEfNS_4arch4Sm90ELb0ELb1ELb0ELb0ELb1ELb1ELb0ELb0ELi2ELi1ELi2ELi1ELb1EEENS1_24CollectiveEpilogueBwdGQAISD_fSG_Li256ELb0ELb1EEENS1_19SingleTileSchedulerILb0ELb0ELb0ELi128EEEEEEEEEvNT_6ParamsE:
	.zero		2560


//--------------------- .nv.constant0._ZN7cutlass13device_kernelIN5flash11enable_sm90INS1_16FlashAttnBwdSm90INS1_25CollectiveMainloopBwdSm90ILi2ELi2ELi2EN4cute5tupleIJNS5_1CILi1EEES8_S8_EEENS6_IJNS7_ILi64EEENS7_ILi128EEENS7_ILi96EEEEEENS_6half_tEfNS_4arch4Sm90ELb0ELb1ELb0ELb1ELb0ELb1ELb0ELb0ELi2ELi1ELi2ELi1ELb1EEENS1_21CollectiveEpilogueBwdISD_SE_SG_Li256ELb1ELb0ELi1EEENS1_19SingleTileSchedulerILb1ELb0ELb0ELi128EEEEEEEEEvNT_6ParamsE --------------------------
	.section	.nv.constant0._ZN7cutlass13device_kernelIN5flash11enable_sm90INS1_16FlashAttnBwdSm90INS1_25CollectiveMainloopBwdSm90ILi2ELi2ELi2EN4cute5tupleIJNS5_1CILi1EEES8_S8_EEENS6_IJNS7_ILi64EEENS7_ILi128EEENS7_ILi96EEEEEENS_6half_tEfNS_4arch4Sm90ELb0ELb1ELb0ELb1ELb0ELb1ELb0ELb0ELi2ELi1ELi2ELi1ELb1EEENS1_21CollectiveEpilogueBwdISD_SE_SG_Li256ELb1ELb0ELi1EEENS1_19SingleTileSchedulerILb1ELb0ELb0ELi128EEEEEEEEEvNT_6ParamsE,"a",@progbits
	.sectionflags	@""
	.align	4
.nv.constant0._ZN7cutlass13device_kernelIN5flash11enable_sm90INS1_16FlashAttnBwdSm90INS1_25CollectiveMainloopBwdSm90ILi2ELi2ELi2EN4cute5tupleIJNS5_1CILi1EEES8_S8_EEENS6_IJNS7_ILi64EEENS7_ILi128EEENS7_ILi96EEEEEENS_6half_tEfNS_4arch4Sm90ELb0ELb1ELb0ELb1ELb0ELb1ELb0ELb0ELi2ELi1ELi2ELi1ELb1EEENS1_21CollectiveEpilogueBwdISD_SE_SG_Li256ELb1ELb0ELi1EEENS1_19SingleTileSchedulerILb1ELb0ELb0ELi128EEEEEEEEEvNT_6ParamsE:
	.zero		2560


//--------------------- .nv.constant0._ZN7cutlass13device_kernelIN5flash11enable_sm90INS1_16FlashAttnBwdSm90INS1_25CollectiveMainloopBwdSm90ILi2ELi2ELi2EN4cute5tupleIJNS5_1CILi1EEES8_S8_EEENS6_IJNS7_ILi64EEENS7_ILi128EEENS7_ILi96EEEEEENS_6half_tEfNS_4arch4Sm90ELb0ELb1ELb0ELb1ELb1ELb1ELb0ELb0ELi2ELi1ELi2ELi1ELb1EEENS1_21CollectiveEpilogueBwdISD_SE_SG_Li256ELb1ELb0ELi1EEENS1_19SingleTileSchedulerILb1ELb0ELb0ELi128EEEEEEEEEvNT_6ParamsE --------------------------
	.section	.nv.constant0._ZN7cutlass13device_kernelIN5flash11enable_sm90INS1_16FlashAttnBwdSm90INS1_25CollectiveMainloopBwdSm90ILi2ELi2ELi2EN4cute5tupleIJNS5_1CILi1EEES8_S8_EEENS6_IJNS7_ILi64EEENS7_ILi128EEENS7_ILi96EEEEEENS_6half_tEfNS_4arch4Sm90ELb0ELb1ELb0ELb1ELb1ELb1ELb0ELb0ELi2ELi1ELi2ELi1ELb1EEENS1_21CollectiveEpilogueBwdISD_SE_SG_Li256ELb1ELb0ELi1EEENS1_19SingleTileSchedulerILb1ELb0ELb0ELi128EEEEEEEEEvNT_6ParamsE,"a",@progbits
	.sectionflags	@""
	.align	4
.nv.constant0._ZN7cutlass13device_kernelIN5flash11enable_sm90INS1_16FlashAttnBwdSm90INS1_25CollectiveMainloopBwdSm90ILi2ELi2ELi2EN4cute5tupleIJNS5_1CILi1EEES8_S8_EEENS6_IJNS7_ILi64EEENS7_ILi128EEENS7_ILi96EEEEEENS_6half_tEfNS_4arch4Sm90ELb0ELb1ELb0ELb1ELb1ELb1ELb0ELb0ELi2ELi1ELi2ELi1ELb1EEENS1_21CollectiveEpilogueBwdISD_SE_SG_Li256ELb1ELb0ELi1EEENS1_19SingleTileSchedulerILb1ELb0ELb0ELi128EEEEEEEEEvNT_6ParamsE:
	.zero		2560


//--------------------- .nv.constant0._ZN7cutlass13device_kernelIN5flash11enable_sm90INS1_16FlashAttnBwdSm90INS1_25CollectiveMainloopBwdSm90ILi2ELi2ELi2EN4cute5tupleIJNS5_1CILi1EEES8_S8_EEENS6_IJNS7_ILi64EEENS7_ILi128EEENS7_ILi96EEEEEENS_6half_tEfNS_4arch4Sm90ELb0ELb1ELb0ELb1ELb0ELb1ELb0ELb0ELi2ELi1ELi2ELi1ELb1EEENS1_24CollectiveEpilogueBwdGQAISD_fSG_Li256ELb1ELb0EEENS1_19SingleTileSchedulerILb1ELb0ELb0ELi128EEEEEEEEEvNT_6ParamsE --------------------------
	.section	.nv.constant0._ZN7cutlass13device_kernelIN5flash11enable_sm90INS1_16FlashAttnBwdSm90INS1_25CollectiveMainloopBwdSm90ILi2ELi2ELi2EN4cute5tupleIJNS5_1CILi1EEES8_S8_EEENS6_IJNS7_ILi64EEENS7_ILi128EEENS7_ILi96EEEEEENS_6half_tEfNS_4arch4Sm90ELb0ELb1ELb0ELb1ELb0ELb1ELb0ELb0ELi2ELi1ELi2ELi1ELb1EEENS1_24CollectiveEpilogueBwdGQAISD_fSG_Li256ELb1ELb0EEENS1_19SingleTileSchedulerILb1ELb0ELb0ELi128EEEEEEEEEvNT_6ParamsE,"a",@progbits
	.sectionflags	@""
	.align	4
.nv.constant0._ZN7cutlass13device_kernelIN5flash11enable_sm90INS1_16FlashAttnBwdSm90INS1_25CollectiveMainloopBwdSm90ILi2ELi2ELi2EN4cute5tupleIJNS5_1CILi1EEES8_S8_EEENS6_IJNS7_ILi64EEENS7_ILi128EEENS7_ILi96EEEEEENS_6half_tEfNS_4arch4Sm90ELb0ELb1ELb0ELb1ELb0ELb1ELb0ELb0ELi2ELi1ELi2ELi1ELb1EEENS1_24CollectiveEpilogueBwdGQAISD_fSG_Li256ELb1ELb0EEENS1_19SingleTileSchedulerILb1ELb0ELb0ELi128EEEEEEEEEvNT_6ParamsE:
	.zero		2560


//--------------------- .nv.constant0._ZN7cutlass13device_kernelIN5flash11enable_sm90INS1_16FlashAttnBwdSm90INS1_25CollectiveMainloopBwdSm90ILi2ELi2ELi2EN4cute5tupleIJNS5_1CILi1EEES8_S8_EEENS6_IJNS7_ILi64EEENS7_ILi128EEENS7_ILi96EEEEEENS_6half_tEfNS_4arch4Sm90ELb0ELb1ELb0ELb1ELb1ELb1ELb0ELb0ELi2ELi1ELi2ELi1ELb1EEENS1_24CollectiveEpilogueBwdGQAISD_fSG_Li256ELb1ELb1EEENS1_19SingleTileSchedulerILb1ELb0ELb0ELi128EEEEEEEEEvNT_6ParamsE --------------------------
	.section	.nv.constant0._ZN7cutlass13device_kernelIN5flash11enable_sm90INS1_16FlashAttnBwdSm90INS1_25CollectiveMainloopBwdSm90ILi2ELi2ELi2EN4cute5tupleIJNS5_1CILi1EEES8_S8_EEENS6_IJNS7_ILi64EEENS7_ILi128EEENS7_ILi96EEEEEENS_6half_tEfNS_4arch4Sm90ELb0ELb1ELb0ELb1ELb1ELb1ELb0ELb0ELi2ELi1ELi2ELi1ELb1EEENS1_24CollectiveEpilogueBwdGQAISD_fSG_Li256ELb1ELb1EEENS1_19SingleTileSchedulerILb1ELb0ELb0ELi128EEEEEEEEEvNT_6ParamsE,"a",@progbits
	.sectionflags	@""
	.align	4
.nv.constant0._ZN7cutlass13device_kernelIN5flash11enable_sm90INS1_16FlashAttnBwdSm90INS1_25CollectiveMainloopBwdSm90ILi2ELi2ELi2EN4cute5tupleIJNS5_1CILi1EEES8_S8_EEENS6_IJNS7_ILi64EEENS7_ILi128EEENS7_ILi96EEEEEENS_6half_tEfNS_4arch4Sm90ELb0ELb1ELb0ELb1ELb1ELb1ELb0ELb0ELi2ELi1ELi2ELi1ELb1EEENS1_24CollectiveEpilogueBwdGQAISD_fSG_Li256ELb1ELb1EEENS1_19SingleTileSchedulerILb1ELb0ELb0ELi128EEEEEEEEEvNT_6ParamsE:
	.zero		2560


//--------------------- .nv.constant0._ZN7cutlass13device_kernelIN5flash11enable_sm90INS1_16FlashAttnBwdSm90INS1_25CollectiveMainloopBwdSm90ILi2ELi2ELi2EN4cute5tupleIJNS5_1CILi1EEES8_S8_EEENS6_IJNS7_ILi64EEENS7_ILi128EEENS7_ILi96EEEEEENS_6half_tEfNS_4arch4Sm90ELb1ELb0ELb0ELb0ELb0ELb1ELb0ELb0ELi2ELi1ELi2ELi1ELb1EEENS1_21CollectiveEpilogueBwdISD_SE_SG_Li256ELb0ELb0ELi1EEENS1_25SingleTileBwdLPTSchedulerILb0ELi128ELb0EEEEEEEEEvNT_6ParamsE --------------------------
	.section	.nv.constant0._ZN7cutlass13device_kernelIN5flash11enable_sm90INS1_16FlashAttnBwdSm90INS1_25CollectiveMainloopBwdSm90ILi2ELi2ELi2EN4cute5tupleIJNS5_1CILi1EEES8_S8_EEENS6_IJNS7_ILi64EEENS7_ILi128EEENS7_ILi96EEEEEENS_6half_tEfNS_4arch4Sm90ELb1ELb0ELb0ELb0ELb0ELb1ELb0ELb0ELi2ELi1ELi2ELi1ELb1EEENS1_21CollectiveEpilogueBwdISD_SE_SG_Li256ELb0ELb0ELi1EEENS1_25SingleTileBwdLPTSchedulerILb0ELi128ELb0EEEEEEEEEvNT_6ParamsE,"a",@progbits
	.sectionflags	@""
	.align	4
.nv.constant0._ZN7cutlass13device_kernelIN5flash11enable_sm90INS1_16FlashAttnBwdSm90INS1_25CollectiveMainloopBwdSm90ILi2ELi2ELi2EN4cute5tupleIJNS5_1CILi1EEES8_S8_EEENS6_IJNS7_ILi64EEENS7_ILi128EEENS7_ILi96EEEEEENS_6half_tEfNS_4arch4Sm90ELb1ELb0ELb0ELb0ELb0ELb1ELb0ELb0ELi2ELi1ELi2ELi1ELb1EEENS1_21CollectiveEpilogueBwdISD_SE_SG_Li256ELb0ELb0ELi1EEENS1_25SingleTileBwdLPTSchedulerILb0ELi128ELb0EEEEEEEEEvNT_6ParamsE:
	.zero		3200


//--------------------- .nv.constant0._ZN7cutlass13device_kernelIN5flash11enable_sm90INS1_16FlashAttnBwdSm90INS1_25CollectiveMainloopBwdSm90ILi2ELi2ELi2EN4cute5tupleIJNS5_1CILi1EEES8_S8_EEENS6_IJNS7_ILi64EEENS7_ILi128EEENS7_ILi96EEEEEENS_6half_tEfNS_4arch4Sm90ELb1ELb0ELb0ELb0ELb1ELb1ELb0ELb0ELi2ELi1ELi2ELi1ELb1EEENS1_21CollectiveEpilogueBwdISD_SE_SG_Li256ELb0ELb0ELi1EEENS1_25SingleTileBwdLPTSchedulerILb0ELi128ELb1EEEEEEEEEvNT_6ParamsE --------------------------
	.section	.nv.constant0._ZN7cutlass13device_kernelIN5flash11enable_sm90INS1_16FlashAttnBwdSm90INS1_25CollectiveMainloopBwdSm90ILi2ELi2ELi2EN4cute5tupleIJNS5_1CILi1EEES8_S8_EEENS6_IJNS7_ILi64EEENS7_ILi128EEENS7_ILi96EEEEEENS_6half_tEfNS_4arch4Sm90ELb1ELb0ELb0ELb0ELb1ELb1ELb0ELb0ELi2ELi1ELi2ELi1ELb1EEENS1_21CollectiveEpilogueBwdISD_SE_SG_Li256ELb0ELb0ELi1EEENS1_25SingleTileBwdLPTSchedulerILb0ELi128ELb1EEEEEEEEEvNT_6ParamsE,"a",@progbits
	.sectionflags	@""
	.align	4
.nv.constant0._ZN7cutlass13device_kernelIN5flash11enable_sm90INS1_16FlashAttnBwdSm90INS1_25CollectiveMainloopBwdSm90ILi2ELi2ELi2EN4cute5tupleIJNS5_1CILi1EEES8_S8_EEENS6_IJNS7_ILi64EEENS7_ILi128EEENS7_ILi96EEEEEENS_6half_tEfNS_4arch4Sm90ELb1ELb0ELb0ELb0ELb1ELb1ELb0ELb0ELi2ELi1ELi2ELi1ELb1EEENS1_21CollectiveEpilogueBwdISD_SE_SG_Li256ELb0ELb0ELi1EEENS1_25SingleTileBwdLPTSchedulerILb0ELi128ELb1EEEEEEEEEvNT_6ParamsE:
	.zero		3200


//--------------------- .nv.constant0._ZN7cutlass13device_kernelIN5flash11enable_sm90INS1_16FlashAttnBwdSm90INS1_25CollectiveMainloopBwdSm90ILi2ELi2ELi2EN4cute5tupleIJNS5_1CILi1EEES8_S8_EEENS6_IJNS7_ILi64EEENS7_ILi128EEENS7_ILi96EEEEEENS_6half_tEfNS_4arch4Sm90ELb1ELb0ELb0ELb0ELb0ELb1ELb0ELb0ELi2ELi1ELi2ELi1ELb1EEENS1_24CollectiveEpilogueBwdGQAISD_fSG_Li256ELb0ELb0EEENS1_25SingleTileBwdLPTSchedulerILb0ELi128ELb0EEEEEEEEEvNT_6ParamsE --------------------------
	.section	.nv.constant0._ZN7cutlass13device_kernelIN5flash11enable_sm90INS1_16FlashAttnBwdSm90INS1_25CollectiveMainloopBwdSm90ILi2ELi2ELi2EN4cute5tupleIJNS5_1CILi1EEES8_S8_EEENS6_IJNS7_ILi64EEENS7_ILi128EEENS7_ILi96EEEEEENS_6half_tEfNS_4arch4Sm90ELb1ELb0ELb0ELb0ELb0ELb1ELb0ELb0ELi2ELi1ELi2ELi1ELb1EEENS1_24CollectiveEpilogueBwdGQAISD_fSG_Li256ELb0ELb0EEENS1_25SingleTileBwdLPTSchedulerILb0ELi128ELb0EEEEEEEEEvNT_6ParamsE,"a",@progbits
	.sectionflags	@""
	.align	4
.nv.constant0._ZN7cutlass13device_kernelIN5flash11enable_sm90INS1_16FlashAttnBwdSm90INS1_25CollectiveMainloopBwdSm90ILi2ELi2ELi2EN4cute5tupleIJNS5_1CILi1EEES8_S8_EEENS6_IJNS7_ILi64EEENS7_ILi128EEENS7_ILi96EEEEEENS_6half_tEfNS_4arch4Sm90ELb1ELb0ELb0ELb0ELb0ELb1ELb0ELb0ELi2ELi1ELi2ELi1ELb1EEENS1_24CollectiveEpilogueBwdGQAISD_fSG_Li256ELb0ELb0EEENS1_25SingleTileBwdLPTSchedulerILb0ELi128ELb0EEEEEEEEEvNT_6ParamsE:
	.zero		2688


//--------------------- .nv.constant0._ZN7cutlass13device_kernelIN5flash11enable_sm90INS1_16FlashAttnBwdSm90INS1_25CollectiveMainloopBwdSm90ILi2ELi2ELi2EN4cute5tupleIJNS5_1CILi1EEES8_S8_EEENS6_IJNS7_ILi64EEENS7_ILi128EEENS7_ILi96EEEEEENS_6half_tEfNS_4arch4Sm90ELb1ELb0ELb0ELb0ELb1ELb1ELb0ELb0ELi2ELi1ELi2ELi1ELb1EEENS1_24CollectiveEpilogueBwdGQAISD_fSG_Li256ELb0ELb1EEENS1_25SingleTileBwdLPTSchedulerILb0ELi128ELb1EEEEEEEEEvNT_6ParamsE --------------------------
	.section	.nv.constant0._ZN7cutlass13device_kernelIN5flash11enable_sm90INS1_16FlashAttnBwdSm90INS1_25CollectiveMainloopBwdSm90ILi2ELi2ELi2EN4cute5tupleIJNS5_1CILi1EEES8_S8_EEENS6_IJNS7_ILi64EEENS7_ILi128EEENS7_ILi96EEEEEENS_6half_tEfNS_4arch4Sm90ELb1ELb0ELb0ELb0ELb1ELb1ELb0ELb0ELi2ELi1ELi2ELi1ELb1EEENS1_24CollectiveEpilogueBwdGQAISD_fSG_Li256ELb0ELb1EEENS1_25SingleTileBwdLPTSchedulerILb0ELi128ELb1EEEEEEEEEvNT_6ParamsE,"a",@progbits
	.sectionflags	@""
	.align	4
.nv.constant0._ZN7cutlass13device_kernelIN5flash11enable_sm90INS1_16FlashAttnBwdSm90INS1_25CollectiveMainloopBwdSm90ILi2ELi2ELi2EN4cute5tupleIJNS5_1CILi1EEES8_S8_EEENS6_IJNS7_ILi64EEENS7_ILi128EEENS7_ILi96EEEEEENS_6half_tEfNS_4arch4Sm90ELb1ELb0ELb0ELb0ELb1ELb1ELb0ELb0ELi2ELi1ELi2ELi1ELb1EEENS1_24CollectiveEpilogueBwdGQAISD_fSG_Li256ELb0ELb1EEENS1_25SingleTileBwdLPTSchedulerILb0ELi128ELb1EEEEEEEEEvNT_6ParamsE:
	.zero		2688


//--------------------- .nv.constant0._ZN7cutlass13device_kernelIN5flash22FlashAttnBwdPreprocessIN4cute5tupleIJNS3_1CILi64EEENS5_ILi96EEEEEENS_6half_tEfNS_4arch4Sm90ELb1ELb0EEEEEvNT_6ParamsE --------------------------
	.section	.nv.constant0._ZN7cutlass13device_kernelIN5flash22FlashAttnBwdPreprocessIN4cute5tupleIJNS3_1CILi64EEENS5_ILi96EEEEEENS_6half_tEfNS_4arch4Sm90ELb1ELb0EEEEEvNT_6ParamsE,"a",@progbits
	.sectionflags	@""
	.align	4
.nv.constant0._ZN7cutlass13device_kernelIN5flash22FlashAttnBwdPreprocessIN4cute5tupleIJNS3_1CILi64EEENS5_ILi96EEEEEENS_6half_tEfNS_4arch4Sm90ELb1ELb0EEEEEvNT_6ParamsE:
	.zero		1136


//--------------------- .nv.constant0._ZN7cutlass13device_kernelIN5flash11enable_sm90INS1_16FlashAttnBwdSm90INS1_25CollectiveMainloopBwdSm90ILi2ELi2ELi2EN4cute5tupleIJNS5_1CILi1EEES8_S8_EEENS6_IJNS7_ILi64EEENS7_ILi128EEENS7_ILi96EEEEEENS_6half_tEfNS_4arch4Sm90ELb1ELb0ELb0ELb1ELb0ELb1ELb0ELb0ELi2ELi1ELi2ELi1ELb1EEENS1_21CollectiveEpilogueBwdISD_SE_SG_Li256ELb1ELb0ELi1EEENS1_25SingleTileBwdLPTSchedulerILb1ELi128ELb0EEEEEEEEEvNT_6ParamsE --------------------------
	.section	.nv.constant0._ZN7cutlass13device_kernelIN5flash11enable_sm90INS1_16FlashAttnBwdSm90INS1_25CollectiveMainloopBwdSm90ILi2ELi2ELi2EN4cute5tupleIJNS5_1CILi1EEES8_S8_EEENS6_IJNS7_ILi64EEENS7_ILi128EEENS7_ILi96EEEEEENS_6half_tEfNS_4arch4Sm90ELb1ELb0ELb0ELb1ELb0ELb1ELb0ELb0ELi2ELi1ELi2ELi1ELb1EEENS1_21CollectiveEpilogueBwdISD_SE_SG_Li256ELb1ELb0ELi1EEENS1_25SingleTileBwdLPTSchedulerILb1ELi128ELb0EEEEEEEEEvNT_6ParamsE,"a",@progbits
	.sectionflags	@""
	.align	4
.nv.constant0._ZN7cutlass13device_kernelIN5flash11enable_sm90INS1_16FlashAttnBwdSm90INS1_25CollectiveMainloopBwdSm90ILi2ELi2ELi2EN4cute5tupleIJNS5_1CILi1EEES8_S8_EEENS6_IJNS7_ILi64EEENS7_ILi128EEENS7_ILi96EEEEEENS_6half_tEfNS_4arch4Sm90ELb1ELb0ELb0ELb1ELb0ELb1ELb0ELb0ELi2ELi1ELi2ELi1ELb1EEENS1_21CollectiveEpilogueBwdISD_SE_SG_Li256ELb1ELb0ELi1EEENS1_25SingleTileBwdLPTSchedulerILb1ELi128ELb0EEEEEEEEEvNT_6ParamsE:
	.zero		2560


//--------------------- .nv.constant0._ZN7cutlass13device_kernelIN5flash11enable_sm90INS1_16FlashAttnBwdSm90INS1_25CollectiveMainloopBwdSm90ILi2ELi2ELi2EN4cute5tupleIJNS5_1CILi1EEES8_S8_EEENS6_IJNS7_ILi64EEENS7_ILi128EEENS7_ILi96EEEEEENS_6half_tEfNS_4arch4Sm90ELb1ELb0ELb0ELb1ELb1ELb1ELb0ELb0ELi2ELi1ELi2ELi1ELb1EEENS1_21CollectiveEpilogueBwdISD_SE_SG_Li256ELb1ELb0ELi1EEENS1_25SingleTileBwdLPTSchedulerILb1ELi128ELb1EEEEEEEEEvNT_6ParamsE --------------------------
	.section	.nv.constant0._ZN7cutlass13device_kernelIN5flash11enable_sm90INS1_16FlashAttnBwdSm90INS1_25CollectiveMainloopBwdSm90ILi2ELi2ELi2EN4cute5tupleIJNS5_1CILi1EEES8_S8_EEENS6_IJNS7_ILi64EEENS7_ILi128EEENS7_ILi96EEEEEENS_6half_tEfNS_4arch4Sm90ELb1ELb0ELb0ELb1ELb1ELb1ELb0ELb0ELi2ELi1ELi2ELi1ELb1EEENS1_21CollectiveEpilogueBwdISD_SE_SG_Li256ELb1ELb0ELi1EEENS1_25SingleTileBwdLPTSchedulerILb1ELi128ELb1EEEEEEEEEvNT_6ParamsE,"a",@progbits
	.sectionflags	@""
	.align	4
.nv.constant0._ZN7cutlass13device_kernelIN5flash11enable_sm90INS1_16FlashAttnBwdSm90INS1_25CollectiveMainloopBwdSm90ILi2ELi2ELi2EN4cute5tupleIJNS5_1CILi1EEES8_S8_EEENS6_IJNS7_ILi64EEENS7_ILi128EEENS7_ILi96EEEEEENS_6half_tEfNS_4arch4Sm90ELb1ELb0ELb0ELb1ELb1ELb1ELb0ELb0ELi2ELi1ELi2ELi1ELb1EEENS1_21CollectiveEpilogueBwdISD_SE_SG_Li256ELb1ELb0ELi1EEENS1_25SingleTileBwdLPTSchedulerILb1ELi128ELb1EEEEEEEEEvNT_6ParamsE:
	.zero		2560


//--------------------- .nv.constant0._ZN7cutlass13device_kernelIN5flash11enable_sm90INS1_16FlashAttnBwdSm90INS1_25CollectiveMainloopBwdSm90ILi2ELi2ELi2EN4cute5tupleIJNS5_1CILi1EEES8_S8_EEENS6_IJNS7_ILi64EEENS7_ILi128EEENS7_ILi96EEEEEENS_6half_tEfNS_4arch4Sm90ELb1ELb0ELb0ELb1ELb0ELb1ELb0ELb0ELi2ELi1ELi2ELi1ELb1EEENS1_24CollectiveEpilogueBwdGQAISD_fSG_Li256ELb1ELb0EEENS1_25SingleTileBwdLPTSchedulerILb1ELi128ELb0EEEEEEEEEvNT_6ParamsE --------------------------
	.section	.nv.constant0._ZN7cutlass13device_kernelIN5flash11enable_sm90INS1_16FlashAttnBwdSm90INS1_25CollectiveMainloopBwdSm90ILi2ELi2ELi2EN4cute5tupleIJNS5_1CILi1EEES8_S8_EEENS6_IJNS7_ILi64EEENS7_ILi128EEENS7_ILi96EEEEEENS_6half_tEfNS_4arch4Sm90ELb1ELb0ELb0ELb1ELb0ELb1ELb0ELb0ELi2ELi1ELi2ELi1ELb1EEENS1_24CollectiveEpilogueBwdGQAISD_fSG_Li256ELb1ELb0EEENS1_25SingleTileBwdLPTSchedulerILb1ELi128ELb0EEEEEEEEEvNT_6ParamsE,"a",@progbits
	.sectionflags	@""
	.align	4
.nv.constant0._ZN7cutlass13device_kernelIN5flash11enable_sm90INS1_16FlashAttnBwdSm90INS1_25CollectiveMainloopBwdSm90ILi2ELi2ELi2EN4cute5tupleIJNS5_1CILi1EEES8_S8_EEENS6_IJNS7_ILi64EEENS7_ILi128EEENS7_ILi96EEEEEENS_6half_tEfNS_4arch4Sm90ELb1ELb0ELb0ELb1ELb0ELb1ELb0ELb0ELi2ELi1ELi2ELi1ELb1EEENS1_24CollectiveEpilogueBwdGQAISD_fSG_Li256ELb1ELb0EEENS1_25SingleTileBwdLPTSchedulerILb1ELi128ELb0EEEEEEEEEvNT_6ParamsE:
	.zero		2688


//--------------------- .nv.constant0._ZN7cutlass13device_kernelIN5flash32FlashAttnBwdPostprocessConvertdQIN4cute5tupleIJNS3_1CILi128EEENS5_ILi96EEEEEENS_6half_tEfNS_4arch4Sm90ELi256ENS3_8TiledMMAINS3_8MMA_AtomIJNS3_4SM904GMMA25MMA_64x96x16_F32F16F16_RSILNSF_5MajorE0ELSH_1ELNSF_7ScaleInE1ELSI_1EEEEEENS3_6LayoutINS4_IJNS5_ILi2EEENS5_ILi1EEESN_EEENS4_IJSN_NS5_ILi0EEESP_EEEEENS4_IJNS3_10UnderscoreESS_SS_EEEEELb0EEEEEvNT_6ParamsE --------------------------
	.section	.nv.constant0._ZN7cutlass13device_kernelIN5flash32FlashAttnBwdPostprocessConvertdQIN4cute5tupleIJNS3_1CILi128EEENS5_ILi96EEEEEENS_6half_tEfNS_4arch4Sm90ELi256ENS3_8TiledMMAINS3_8MMA_AtomIJNS3_4SM904GMMA25MMA_64x96x16_F32F16F16_RSILNSF_5MajorE0ELSH_1ELNSF_7ScaleInE1ELSI_1EEEEEENS3_6LayoutINS4_IJNS5_ILi2EEENS5_ILi1EEESN_EEENS4_IJSN_NS5_ILi0EEESP_EEEEENS4_IJNS3_10UnderscoreESS_SS_EEEEELb0EEEEEvNT_6ParamsE,"a",@progbits
	.sectionflags	@""
	.align	4
.nv.constant0._ZN7cutlass13device_kernelIN5flash32FlashAttnBwdPostprocessConvertdQIN4cute5tupleIJNS3_1CILi128EEENS5_ILi96EEEEEENS_6half_tEfNS_4arch4Sm90ELi256ENS3_8TiledMMAINS3_8MMA_AtomIJNS3_4SM904GMMA25MMA_64x96x16_F32F16F16_RSILNSF_5MajorE0ELSH_1ELNSF_7ScaleInE1ELSI_1EEEEEENS3_6LayoutINS4_IJNS5_ILi2EEENS5_ILi1EEESN_EEENS4_IJSN_NS5_ILi0EEESP_EEEEENS4_IJNS3_10UnderscoreESS_SS_EEEEELb0EEEEEvNT_6ParamsE:
	.zero		1008


//--------------------- .nv.constant0._ZN7cutlass13device_kernelIN5flash32FlashAttnBwdPostprocessConvertdQIN4cute5tupleIJNS3_1CILi64EEENS5_ILi96EEEEEENS_6half_tEfNS_4arch4Sm90ELi256ENS3_8TiledMMAINS3_8MMA_AtomIJNS3_4SM904GMMA25MMA_64x16x16_F32F16F16_SSILNSF_5MajorE0ELSH_1ELNSF_7ScaleInE1ELSI_1EEEEEENS3_6LayoutINS4_IJNS5_ILi1EEENS5_ILi2EEESM_EEENS4_IJNS5_ILi0EEESM_SP_EEEEENS4_IJNS3_10UnderscoreESS_SS_EEEEELb0EEEEEvNT_6ParamsE --------------------------
	.section	.nv.constant0._ZN7cutlass13device_kernelIN5flash32FlashAttnBwdPostprocessConvertdQIN4cute5tupleIJNS3_1CILi64EEENS5_ILi96EEEEEENS_6half_tEfNS_4arch4Sm90ELi256ENS3_8TiledMMAINS3_8MMA_AtomIJNS3_4SM904GMMA25MMA_64x16x16_F32F16F16_SSILNSF_5MajorE0ELSH_1ELNSF_7ScaleInE1ELSI_1EEEEEENS3_6LayoutINS4_IJNS5_ILi1EEENS5_ILi2EEESM_EEENS4_IJNS5_ILi0EEESM_SP_EEEEENS4_IJNS3_10UnderscoreESS_SS_EEEEELb0EEEEEvNT_6ParamsE,"a",@progbits
	.sectionflags	@""
	.align	4
.nv.constant0._ZN7cutlass13device_kernelIN5flash32FlashAttnBwdPostprocessConvertdQIN4cute5tupleIJNS3_1CILi64EEENS5_ILi96EEEEEENS_6half_tEfNS_4arch4Sm90ELi256ENS3_8TiledMMAINS3_8MMA_AtomIJNS3_4SM904GMMA25MMA_64x16x16_F32F16F16_SSILNSF_5MajorE0ELSH_1ELNSF_7ScaleInE1ELSI_1EEEEEENS3_6LayoutINS4_IJNS5_ILi1EEENS5_ILi2EEESM_EEENS4_IJNS5_ILi0EEESM_SP_EEEEENS4_IJNS3_10UnderscoreESS_SS_EEEEELb0EEEEEvNT_6ParamsE:
	.zero		1008


//--------------------- .nv.constant0._ZN7cutlass13device_kernelIN5flash11enable_sm90INS1_16FlashAttnBwdSm90INS1_25CollectiveMainloopBwdSm90ILi2ELi2ELi2EN4cute5tupleIJNS5_1CILi1EEES8_S8_EEENS6_IJNS7_ILi64EEENS7_ILi128EEENS7_ILi96EEEEEENS_6half_tEfNS_4arch4Sm90ELb1ELb0ELb0ELb1ELb1ELb1ELb0ELb0ELi2ELi1ELi2ELi1ELb1EEENS1_24CollectiveEpilogueBwdGQAISD_fSG_Li256ELb1ELb1EEENS1_25SingleTileBwdLPTSchedulerILb1ELi128ELb1EEEEEEEEEvNT_6ParamsE --------------------------
	.section	.nv.constant0._ZN7cutlass13device_kernelIN5flash11enable_sm90INS1_16FlashAttnBwdSm90INS1_25CollectiveMainloopBwdSm90ILi2ELi2ELi2EN4cute5tupleIJNS5_1CILi1EEES8_S8_EEENS6_IJNS7_ILi64EEENS7_ILi128EEENS7_ILi96EEEEEENS_6half_tEfNS_4arch4Sm90ELb1ELb0ELb0ELb1ELb1ELb1ELb0ELb0ELi2ELi1ELi2ELi1ELb1EEENS1_24CollectiveEpilogueBwdGQAISD_fSG_Li256ELb1ELb1EEENS1_25SingleTileBwdLPTSchedulerILb1ELi128ELb1EEEEEEEEEvNT_6ParamsE,"a",@progbits
	.sectionflags	@""
	.align	4
.nv.constant0._ZN7cutlass13device_kernelIN5flash11enable_sm90INS1_16FlashAttnBwdSm90INS1_25CollectiveMainloopBwdSm90ILi2ELi2ELi2EN4cute5tupleIJNS5_1CILi1EEES8_S8_EEENS6_IJNS7_ILi64EEENS7_ILi128EEENS7_ILi96EEEEEENS_6half_tEfNS_4arch4Sm90ELb1ELb0ELb0ELb1ELb1ELb1ELb0ELb0ELi2ELi1ELi2ELi1ELb1EEENS1_24CollectiveEpilogueBwdGQAISD_fSG_Li256ELb1ELb1EEENS1_25SingleTileBwdLPTSchedulerILb1ELi128ELb1EEEEEEEEEvNT_6ParamsE:
	.zero		2688


//--------------------- .nv.constant0._ZN7cutlass13device_kernelIN5flash22FlashAttnBwdPreprocessIN4cute5tupleIJNS3_1CILi64EEENS5_ILi96EEEEEENS_6half_tEfNS_4arch4Sm90ELb1ELb1EEEEEvNT_6ParamsE --------------------------
	.section	.nv.constant0._ZN7cutlass13device_kernelIN5flash22FlashAttnBwdPreprocessIN4cute5tupleIJNS3_1CILi64EEENS5_ILi96EEEEEENS_6half_tEfNS_4arch4Sm90ELb1ELb1EEEEEvNT_6ParamsE,"a",@progbits
	.sectionflags	@""
	.align	4
.nv.constant0._ZN7cutlass13device_kernelIN5flash22FlashAttnBwdPreprocessIN4cute5tupleIJNS3_1CILi64EEENS5_ILi96EEEEEENS_6half_tEfNS_4arch4Sm90ELb1ELb1EEEEEvNT_6ParamsE:
	.zero		1136


//--------------------- SYMBOLS --------------------------

	.type		.nv.reservedSmem.offset0,@object
	.size		.nv.reservedSmem.offset0,0x4
	.type		.nv.reservedSmem.cap,@object
	.size		.nv.reservedSmem.cap,0x4
